// auto-generated by cutlass_sweep.fmha — config: {"arch": "sm_100", "direction": "fwd", "dtype": "bf16", "head_dim": 16, "mask": "none", "schedule": "individual", "tile_kv": 64, "tile_q": 256}
#include "cutlass/cutlass.h"
#include "cute/tensor.hpp"
#include "cutlass/device_kernel.h"
#include "cutlass/kernel_hardware_info.h"
#include "77_blackwell_fmha/collective/fmha_fusion.hpp"
#include "77_blackwell_fmha/collective/sm100_fmha_load_tma_warpspecialized.hpp"
#include "77_blackwell_fmha/collective/sm100_fmha_fwd_mainloop_tma_warpspecialized.hpp"
#include "77_blackwell_fmha/collective/sm100_fmha_fwd_epilogue_tma_warpspecialized.hpp"
#include "77_blackwell_fmha/kernel/fmha_tile_scheduler.hpp"
#include "77_blackwell_fmha/kernel/sm100_fmha_fwd_kernel_tma_warpspecialized.hpp"

using namespace cute;
using Element    = cutlass::bfloat16_t;
using ElementOut = cutlass::half_t;
using TileShape  = Shape<_256, _64, _16>;

using ProblemShape = cute::tuple<int, int, int, cute::tuple<cute::tuple<int, int>, int>>;
using StrideQ   = cute::tuple<int, _1, cute::tuple<cute::tuple<int, int>, int>>;
using StrideK   = cute::tuple<int, _1, cute::tuple<cute::tuple<_0, int>, int>>;
using StrideV   = StrideK;
using StrideO   = StrideQ;
using StrideLSE = cute::tuple<_1, cute::tuple<cute::tuple<int, int>, int>>;

using TileScheduler = std::conditional_t<
    cute::false_type::value,
    cutlass::fmha::kernel::PersistentTileScheduler,
    cutlass::fmha::kernel::IndividualTileScheduler>;

using Mainloop = cutlass::fmha::collective::Sm100FmhaFwdMainloopTmaWarpspecialized<
    Element, float, float, TileShape, StrideQ, StrideK, StrideV,
    cutlass::fmha::collective::NoMask>;

using Kernel = cutlass::fmha::kernel::Sm100FmhaFwdKernelTmaWarpspecialized<
    ProblemShape, Mainloop,
    cutlass::fmha::collective::Sm100FmhaFwdEpilogueTmaWarpspecialized<
        ElementOut, float, typename Mainloop::TileShapePV, StrideO, StrideLSE>,
    TileScheduler>;

auto* _anchor = &cutlass::device_kernel<Kernel>;


// ===== COMPILED SASS (sm_100a) =====

	.target	sm_100a

	.elftype	@"ET_EXEC"


//--------------------- .note.nv.tkinfo           --------------------------
	.section	.note.nv.tkinfo,"",@"SHT_NOTE"
	.sectionflags	@"SHF_NOTE_NV_TKINFO"
	.tkinfo
        /*0018*/ 	.word	0x00000002
        /*0030*/ 	.string	""
        /*0030*/ 	.string	"ptxas"
        /*0030*/ 	.string	"Cuda compilation tools, release 13.0, V13.0.88"
        /*0030*/ 	.string	"Build cuda_13.0.r13.0/compiler.36424714_0"
        /*0030*/ 	.string	"-arch sm_100a -m 64 "



//--------------------- .note.nv.cuinfo           --------------------------
	.section	.note.nv.cuinfo,"",@"SHT_NOTE"
	.sectionflags	@"SHF_NOTE_NV_CUINFO"
        /*0018*/ 	.short	0x0002
        /*001a*/ 	.short	0x0064
        /*001c*/ 	.short	0x0082
	.zero		2


//--------------------- .nv.info                  --------------------------
	.section	.nv.info,"",@"SHT_CUDA_INFO"
	.align	4


	//----- nvinfo : EIATTR_REGCOUNT
	.align		4
        /*0000*/ 	.byte	0x04, 0x2f
        /*0002*/ 	.short	(.L_34 - .L_33)
	.align		4
.L_33:
        /*0004*/ 	.word	index@(_ZN7cutlass13device_kernelINS_4fmha6kernel36Sm100FmhaFwdKernelTmaWarpspecializedIN4cute5tupleIJiiiNS5_IJNS5_IJiiEEEiEEEEEENS1_10collective38Sm100FmhaFwdMainloopTmaWarpspecializedINS_10bfloat16_tEffNS5_IJNS4_1CILi256EEENSC_ILi64EEENSC_ILi16EEEEEENS5_IJiNSC_ILi1EEES7_EEENS5_IJiSH_NS5_IJNS5_IJNSC_ILi0EEEiEEEiEEEEEESM_NS9_6NoMaskENS5_IJNSC_ILi2EEESH_SH_EEENSC_ILb0EEEEENS9_38Sm100FmhaFwdEpilogueTmaWarpspecializedINS_6half_tEfNS5_IJNSC_ILi128EEESF_SE_EEESI_NS5_IJSH_S7_EEESQ_EENS2_23IndividualTileSchedulerENS2_41Sm100FmhaCtxKernelWarpspecializedScheduleEEEEEvNT_6ParamsE)
        /*0008*/ 	.word	0x00000080


	//----- nvinfo : EIATTR_FRAME_SIZE
	.align		4
.L_34:
        /*000c*/ 	.byte	0x04, 0x11
        /*000e*/ 	.short	(.L_36 - .L_35)
	.align		4
.L_35:
        /*0010*/ 	.word	index@($__internal_3_$__cuda_sm3x_div_rn_noftz_f32_slowpath)
        /*0014*/ 	.word	0x00000018


	//----- nvinfo : EIATTR_FRAME_SIZE
	.align		4
.L_36:
        /*0018*/ 	.byte	0x04, 0x11
        /*001a*/ 	.short	(.L_38 - .L_37)
	.align		4
.L_37:
        /*001c*/ 	.word	index@($__internal_2_$__cuda_sm10x_tcgen05_guardrail_trap_unallocated_columns_being_dealloced)
        /*0020*/ 	.word	0x00000018


	//----- nvinfo : EIATTR_FRAME_SIZE
	.align		4
.L_38:
        /*0024*/ 	.byte	0x04, 0x11
        /*0026*/ 	.short	(.L_40 - .L_39)
	.align		4
.L_39:
        /*0028*/ 	.word	index@($__internal_1_$__cuda_sm10x_tcgen05_guardrail_trap_phase_invalid_during_alloc)
        /*002c*/ 	.word	0x00000018


	//----- nvinfo : EIATTR_FRAME_SIZE
	.align		4
.L_40:
        /*0030*/ 	.byte	0x04, 0x11
        /*0032*/ 	.short	(.L_42 - .L_41)
	.align		4
.L_41:
        /*0034*/ 	.word	index@($__internal_0_$__cuda_sm10x_tcgen05_guardrail_trap_col_being_dealloced_not_returned_by_alloc)
        /*0038*/ 	.word	0x00000018


	//----- nvinfo : EIATTR_FRAME_SIZE
	.align		4
.L_42:
        /*003c*/ 	.byte	0x04, 0x11
        /*003e*/ 	.short	(.L_44 - .L_43)
	.align		4
.L_43:
        /*0040*/ 	.word	index@(_ZN7cutlass13device_kernelINS_4fmha6kernel36Sm100FmhaFwdKernelTmaWarpspecializedIN4cute5tupleIJiiiNS5_IJNS5_IJiiEEEiEEEEEENS1_10collective38Sm100FmhaFwdMainloopTmaWarpspecializedINS_10bfloat16_tEffNS5_IJNS4_1CILi256EEENSC_ILi64EEENSC_ILi16EEEEEENS5_IJiNSC_ILi1EEES7_EEENS5_IJiSH_NS5_IJNS5_IJNSC_ILi0EEEiEEEiEEEEEESM_NS9_6NoMaskENS5_IJNSC_ILi2EEESH_SH_EEENSC_ILb0EEEEENS9_38Sm100FmhaFwdEpilogueTmaWarpspecializedINS_6half_tEfNS5_IJNSC_ILi128EEESF_SE_EEESI_NS5_IJSH_S7_EEESQ_EENS2_23IndividualTileSchedulerENS2_41Sm100FmhaCtxKernelWarpspecializedScheduleEEEEEvNT_6ParamsE)
        /*0044*/ 	.word	0x00000018


	//----- nvinfo : EIATTR_MIN_STACK_SIZE
	.align		4
.L_44:
        /*0048*/ 	.byte	0x04, 0x12
        /*004a*/ 	.short	(.L_46 - .L_45)
	.align		4
.L_45:
        /*004c*/ 	.word	index@(_ZN7cutlass13device_kernelINS_4fmha6kernel36Sm100FmhaFwdKernelTmaWarpspecializedIN4cute5tupleIJiiiNS5_IJNS5_IJiiEEEiEEEEEENS1_10collective38Sm100FmhaFwdMainloopTmaWarpspecializedINS_10bfloat16_tEffNS5_IJNS4_1CILi256EEENSC_ILi64EEENSC_ILi16EEEEEENS5_IJiNSC_ILi1EEES7_EEENS5_IJiSH_NS5_IJNS5_IJNSC_ILi0EEEiEEEiEEEEEESM_NS9_6NoMaskENS5_IJNSC_ILi2EEESH_SH_EEENSC_ILb0EEEEENS9_38Sm100FmhaFwdEpilogueTmaWarpspecializedINS_6half_tEfNS5_IJNSC_ILi128EEESF_SE_EEESI_NS5_IJSH_S7_EEESQ_EENS2_23IndividualTileSchedulerENS2_41Sm100FmhaCtxKernelWarpspecializedScheduleEEEEEvNT_6ParamsE)
        /*0050*/ 	.word	0x00000018
.L_46:


//--------------------- .nv.compat                --------------------------
	.section	.nv.compat,"",@"SHT_CUDA_COMPAT_INFO"
	.align	4
        /*0000*/ 	.byte	0x02, 0x09, 0x01, 0x00, 0x02, 0x02, 0x02, 0x00, 0x02, 0x05, 0x05, 0x00, 0x03, 0x07, 0x01, 0x01
        /*0010*/ 	.byte	0x02, 0x03, 0x01, 0x00, 0x02, 0x06, 0x01, 0x00, 0x04, 0x0b, 0x08, 0x00, 0x01, 0x00, 0x00, 0x00
        /*0020*/ 	.byte	0x00, 0x00, 0x00, 0x00


//--------------------- .nv.info._ZN7cutlass13device_kernelINS_4fmha6kernel36Sm100FmhaFwdKernelTmaWarpspecializedIN4cute5tupleIJiiiNS5_IJNS5_IJiiEEEiEEEEEENS1_10collective38Sm100FmhaFwdMainloopTmaWarpspecializedINS_10bfloat16_tEffNS5_IJNS4_1CILi256EEENSC_ILi64EEENSC_ILi16EEEEEENS5_IJiNSC_ILi1EEES7_EEENS5_IJiSH_NS5_IJNS5_IJNSC_ILi0EEEiEEEiEEEEEESM_NS9_6NoMaskENS5_IJNSC_ILi2EEESH_SH_EEENSC_ILb0EEEEENS9_38Sm100FmhaFwdEpilogueTmaWarpspecializedINS_6half_tEfNS5_IJNSC_ILi128EEESF_SE_EEESI_NS5_IJSH_S7_EEESQ_EENS2_23IndividualTileSchedulerENS2_41Sm100FmhaCtxKernelWarpspecializedScheduleEEEEEvNT_6ParamsE --------------------------
	.section	.nv.info._ZN7cutlass13device_kernelINS_4fmha6kernel36Sm100FmhaFwdKernelTmaWarpspecializedIN4cute5tupleIJiiiNS5_IJNS5_IJiiEEEiEEEEEENS1_10collective38Sm100FmhaFwdMainloopTmaWarpspecializedINS_10bfloat16_tEffNS5_IJNS4_1CILi256EEENSC_ILi64EEENSC_ILi16EEEEEENS5_IJiNSC_ILi1EEES7_EEENS5_IJiSH_NS5_IJNS5_IJNSC_ILi0EEEiEEEiEEEEEESM_NS9_6NoMaskENS5_IJNSC_ILi2EEESH_SH_EEENSC_ILb0EEEEENS9_38Sm100FmhaFwdEpilogueTmaWarpspecializedINS_6half_tEfNS5_IJNSC_ILi128EEESF_SE_EEESI_NS5_IJSH_S7_EEESQ_EENS2_23IndividualTileSchedulerENS2_41Sm100FmhaCtxKernelWarpspecializedScheduleEEEEEvNT_6ParamsE,"",@"SHT_CUDA_INFO"
	.sectionflags	@""
	.align	4


	//----- nvinfo : EIATTR_CUDA_API_VERSION
	.align		4
        /*0000*/ 	.byte	0x04, 0x37
        /*0002*/ 	.short	(.L_48 - .L_47)
.L_47:
        /*0004*/ 	.word	0x00000082


	//----- nvinfo : EIATTR_KPARAM_INFO
	.align		4
.L_48:
        /*0008*/ 	.byte	0x04, 0x17
        /*000a*/ 	.short	(.L_50 - .L_49)
.L_49:
        /*000c*/ 	.word	0x00000000
        /*0010*/ 	.short	0x0000
        /*0012*/ 	.short	0x0000
        /*0014*/ 	.byte	0x00, 0xf0, 0x01, 0x18


	//----- nvinfo : EIATTR_AT_ENTRY_FRAGMENTS
	.align		4
.L_50:
        /*0018*/ 	.byte	0x04, 0x4f
        /*001a*/ 	.short	(.L_52 - .L_51)


	//   ....[0]....
.L_51:
        /*001c*/ 	.word	0x00000006


	//----- nvinfo : EIATTR_RESERVED_SMEM_USED
	.align		4
.L_52:
        /*0020*/ 	.byte	0x01, 0x41
	.zero		2


	//----- nvinfo : EIATTR_SPARSE_MMA_MASK
	.align		4
        /*0024*/ 	.byte	0x03, 0x50
        /*0026*/ 	.short	0x0000


	//----- nvinfo : EIATTR_TCGEN05_1CTA_USED
	.align		4
        /*0028*/ 	.byte	0x01, 0x51
	.zero		2


	//----- nvinfo : EIATTR_MAXREG_COUNT
	.align		4
        /*002c*/ 	.byte	0x03, 0x1b
        /*002e*/ 	.short	0x0080


	//----- nvinfo : EIATTR_NUM_BARRIERS
	.align		4
        /*0030*/ 	.byte	0x02, 0x4c
        /*0032*/ 	.byte	0x01
	.zero		1


	//----- nvinfo : EIATTR_EXTERNS
	.align		4
        /*0034*/ 	.byte	0x04, 0x0f
        /*0036*/ 	.short	(.L_54 - .L_53)


	//   ....[0]....
	.align		4
.L_53:
        /*0038*/ 	.word	index@(vprintf)


	//   ....[1]....
	.align		4
        /*003c*/ 	.word	index@(__assertfail)


	//----- nvinfo : EIATTR_MERCURY_ISA_VERSION
	.align		4
.L_54:
        /*0040*/ 	.byte	0x03, 0x5f
        /*0042*/ 	.short	0x0101


	//----- nvinfo : EIATTR_INT_WARP_WIDE_INSTR_OFFSETS
	.align		4
        /*0044*/ 	.byte	0x04, 0x31
        /*0046*/ 	.short	(.L_56 - .L_55)


	//   ....[0]....
.L_55:
        /*0048*/ 	.word	0x0000dbf0


	//   ....[1]....
        /*004c*/ 	.word	0x0000dc30


	//   ....[2]....
        /*0050*/ 	.word	0x0000dc60


	//----- nvinfo : EIATTR_COOP_GROUP_MASK_REGIDS
	.align		4
.L_56:
        /*0054*/ 	.byte	0x04, 0x29
        /*0056*/ 	.short	(.L_58 - .L_57)


	//   ....[0]....
.L_57:
        /*0058*/ 	.word	0xffffffff


	//   ....[1]....
        /*005c*/ 	.word	0xffffffff


	//   ....[2]....
        /*0060*/ 	.word	0xffffffff


	//   ....[3]....
        /*0064*/ 	.word	0xffffffff


	//   ....[4]....
        /*0068*/ 	.word	0xffffffff


	//   ....[5]....
        /*006c*/ 	.word	0xffffffff


	//   ....[6]....
        /*0070*/ 	.word	0xffffffff


	//   ....[7]....
        /*0074*/ 	.word	0xffffffff


	//   ....[8]....
        /*0078*/ 	.word	0xffffffff


	//   ....[9]....
        /*007c*/ 	.word	0xffffffff


	//   ....[10]....
        /*0080*/ 	.word	0xffffffff


	//   ....[11]....
        /*0084*/ 	.word	0xffffffff


	//   ....[12]....
        /*0088*/ 	.word	0xffffffff


	//   ....[13]....
        /*008c*/ 	.word	0xffffffff


	//   ....[14]....
        /*0090*/ 	.word	0xffffffff


	//   ....[15]....
        /*0094*/ 	.word	0xffffffff


	//   ....[16]....
        /*0098*/ 	.word	0xffffffff


	//   ....[17]....
        /*009c*/ 	.word	0xffffffff


	//----- nvinfo : EIATTR_COOP_GROUP_INSTR_OFFSETS
	.align		4
.L_58:
        /*00a0*/ 	.byte	0x04, 0x28
        /*00a2*/ 	.short	(.L_60 - .L_59)


	//   ....[0]....
.L_59:
        /*00a4*/ 	.word	0x00000120


	//   ....[1]....
        /*00a8*/ 	.word	0x000008e0


	//   ....[2]....
        /*00ac*/ 	.word	0x00000b10


	//   ....[3]....
        /*00b0*/ 	.word	0x00000c40


	//   ....[4]....
        /*00b4*/ 	.word	0x00000d80


	//   ....[5]....
        /*00b8*/ 	.word	0x00001040


	//   ....[6]....
        /*00bc*/ 	.word	0x00001230


	//   ....[7]....
        /*00c0*/ 	.word	0x00001320


	//   ....[8]....
        /*00c4*/ 	.word	0x00001480


	//   ....[9]....
        /*00c8*/ 	.word	0x000015e0


	//   ....[10]....
        /*00cc*/ 	.word	0x000017f0


	//   ....[11]....
        /*00d0*/ 	.word	0x00001a00


	//   ....[12]....
        /*00d4*/ 	.word	0x00001a30


	//   ....[13]....
        /*00d8*/ 	.word	0x000068e0


	//   ....[14]....
        /*00dc*/ 	.word	0x00007020


	//   ....[15]....
        /*00e0*/ 	.word	0x000090f0


	//   ....[16]....
        /*00e4*/ 	.word	0x0000db10


	//   ....[17]....
        /*00e8*/ 	.word	0x0000dd30


	//----- nvinfo : EIATTR_REG_RECONFIG
	.align		4
.L_60:
        /*00ec*/ 	.byte	0x01, 0x54
	.zero		2


	//----- nvinfo : EIATTR_VRC_CTA_INIT_COUNT
	.align		4
        /*00f0*/ 	.byte	0x02, 0x4a
        /*00f2*/ 	.byte	0x80
	.zero		1


	//----- nvinfo : EIATTR_SYSCALL_OFFSETS
	.align		4
        /*00f4*/ 	.byte	0x04, 0x46
        /*00f6*/ 	.short	(.L_62 - .L_61)


	//   ....[0]....
.L_61:
        /*00f8*/ 	.word	0x000035b0


	//   ....[1]....
        /*00fc*/ 	.word	0x00003680


	//   ....[2]....
        /*0100*/ 	.word	0x000036f0


	//   ....[3]....
        /*0104*/ 	.word	0x00003760


	//   ....[4]....
        /*0108*/ 	.word	0x000037d0


	//   ....[5]....
        /*010c*/ 	.word	0x00003870


	//   ....[6]....
        /*0110*/ 	.word	0x00003930


	//   ....[7]....
        /*0114*/ 	.word	0x000039d0


	//   ....[8]....
        /*0118*/ 	.word	0x00003a70


	//   ....[9]....
        /*011c*/ 	.word	0x00003b10


	//   ....[10]....
        /*0120*/ 	.word	0x00003b80


	//   ....[11]....
        /*0124*/ 	.word	0x00003c20


	//   ....[12]....
        /*0128*/ 	.word	0x00003cc0


	//   ....[13]....
        /*012c*/ 	.word	0x00003d30


	//   ....[14]....
        /*0130*/ 	.word	0x00003dd0


	//   ....[15]....
        /*0134*/ 	.word	0x00003e70


	//   ....[16]....
        /*0138*/ 	.word	0x00003f10


	//   ....[17]....
        /*013c*/ 	.word	0x00003fb0


	//   ....[18]....
        /*0140*/ 	.word	0x00004020


	//   ....[19]....
        /*0144*/ 	.word	0x000040c0


	//   ....[20]....
        /*0148*/ 	.word	0x00004160


	//   ....[21]....
        /*014c*/ 	.word	0x000041d0


	//   ....[22]....
        /*0150*/ 	.word	0x00004270


	//   ....[23]....
        /*0154*/ 	.word	0x00004310


	//   ....[24]....
        /*0158*/ 	.word	0x000043b0


	//   ....[25]....
        /*015c*/ 	.word	0x00004450


	//   ....[26]....
        /*0160*/ 	.word	0x000044c0


	//   ....[27]....
        /*0164*/ 	.word	0x00004560


	//   ....[28]....
        /*0168*/ 	.word	0x00004600


	//   ....[29]....
        /*016c*/ 	.word	0x00004670


	//   ....[30]....
        /*0170*/ 	.word	0x00004710


	//   ....[31]....
        /*0174*/ 	.word	0x000047b0


	//   ....[32]....
        /*0178*/ 	.word	0x00004850


	//   ....[33]....
        /*017c*/ 	.word	0x000048f0


	//   ....[34]....
        /*0180*/ 	.word	0x00004990


	//   ....[35]....
        /*0184*/ 	.word	0x00004a30


	//   ....[36]....
        /*0188*/ 	.word	0x00004aa0


	//   ....[37]....
        /*018c*/ 	.word	0x00004b40


	//   ....[38]....
        /*0190*/ 	.word	0x00004be0


	//   ....[39]....
        /*0194*/ 	.word	0x00004c50


	//   ....[40]....
        /*0198*/ 	.word	0x00004cf0


	//   ....[41]....
        /*019c*/ 	.word	0x00004d90


	//   ....[42]....
        /*01a0*/ 	.word	0x00004e30


	//   ....[43]....
        /*01a4*/ 	.word	0x00004ed0


	//   ....[44]....
        /*01a8*/ 	.word	0x00004f40


	//   ....[45]....
        /*01ac*/ 	.word	0x00004fe0


	//   ....[46]....
        /*01b0*/ 	.word	0x00005080


	//   ....[47]....
        /*01b4*/ 	.word	0x000050f0


	//   ....[48]....
        /*01b8*/ 	.word	0x00005180


	//   ....[49]....
        /*01bc*/ 	.word	0x00005220


	//   ....[50]....
        /*01c0*/ 	.word	0x000052c0


	//   ....[51]....
        /*01c4*/ 	.word	0x00005360


	//   ....[52]....
        /*01c8*/ 	.word	0x000053d0


	//   ....[53]....
        /*01cc*/ 	.word	0x00005460


	//   ....[54]....
        /*01d0*/ 	.word	0x00005500


	//   ....[55]....
        /*01d4*/ 	.word	0x00005570


	//   ....[56]....
        /*01d8*/ 	.word	0x00005610


	//   ....[57]....
        /*01dc*/ 	.word	0x000056b0


	//   ....[58]....
        /*01e0*/ 	.word	0x00005750


	//   ....[59]....
        /*01e4*/ 	.word	0x000057f0


	//   ....[60]....
        /*01e8*/ 	.word	0x00006a10


	//   ....[61]....
        /*01ec*/ 	.word	0x00006bf0


	//   ....[62]....
        /*01f0*/ 	.word	0x00006ea0


	//   ....[63]....
        /*01f4*/ 	.word	0x00007150


	//   ....[64]....
        /*01f8*/ 	.word	0x00007330


	//   ....[65]....
        /*01fc*/ 	.word	0x00007820


	//   ....[66]....
        /*0200*/ 	.word	0x00008230


	//   ....[67]....
        /*0204*/ 	.word	0x000084d0


	//   ....[68]....
        /*0208*/ 	.word	0x00009290


	//   ....[69]....
        /*020c*/ 	.word	0x000093e0


	//   ....[70]....
        /*0210*/ 	.word	0x00009770


	//   ....[71]....
        /*0214*/ 	.word	0x0000ae00


	//   ....[72]....
        /*0218*/ 	.word	0x0000b400


	//----- nvinfo : EIATTR_MBARRIER_INSTR_OFFSETS
	.align		4
.L_62:
        /*021c*/ 	.byte	0x04, 0x39
        /*021e*/ 	.short	(.L_64 - .L_63)


	//   ....[0]....
.L_63:
        /*0220*/ 	.word	0x000009c0
        /*0224*/ 	.word	0x000000ff
        /*0228*/ 	.word	0x00003800
        /*022c*/ 	.short	0x0100
        /*022e*/ 	.byte	0x05
	.zero		1


	//   ....[1]....
        /*0230*/ 	.word	0x000009d0
        /*0234*/ 	.word	0x000000ff
        /*0238*/ 	.word	0x00003810
        /*023c*/ 	.short	0x0100
        /*023e*/ 	.byte	0x05
	.zero		1


	//   ....[2]....
        /*0240*/ 	.word	0x000009e0
        /*0244*/ 	.word	0x000000ff
        /*0248*/ 	.word	0x00003808
        /*024c*/ 	.short	0x0100
        /*024e*/ 	.byte	0x05
	.zero		1


	//   ....[3]....
        /*0250*/ 	.word	0x000009f0
        /*0254*/ 	.word	0x000000ff
        /*0258*/ 	.word	0x00003818
        /*025c*/ 	.short	0x0100
        /*025e*/ 	.byte	0x05
	.zero		1


	//   ....[4]....
        /*0260*/ 	.word	0x00000bd0
        /*0264*/ 	.word	0x000000ff
        /*0268*/ 	.word	0x00003820
        /*026c*/ 	.short	0x0100
        /*026e*/ 	.byte	0x05
	.zero		1


	//   ....[5]....
        /*0270*/ 	.word	0x00000be0
        /*0274*/ 	.word	0x000000ff
        /*0278*/ 	.word	0x00003838
        /*027c*/ 	.short	0x0100
        /*027e*/ 	.byte	0x05
	.zero		1


	//   ....[6]....
        /*0280*/ 	.word	0x00000bf0
        /*0284*/ 	.word	0x000000ff
        /*0288*/ 	.word	0x00003828
        /*028c*/ 	.short	0x0100
        /*028e*/ 	.byte	0x05
	.zero		1


	//   ....[7]....
        /*0290*/ 	.word	0x00000c00
        /*0294*/ 	.word	0x000000ff
        /*0298*/ 	.word	0x00003840
        /*029c*/ 	.short	0x0100
        /*029e*/ 	.byte	0x05
	.zero		1


	//   ....[8]....
        /*02a0*/ 	.word	0x00000c10
        /*02a4*/ 	.word	0x000000ff
        /*02a8*/ 	.word	0x00003830
        /*02ac*/ 	.short	0x0100
        /*02ae*/ 	.byte	0x05
	.zero		1


	//   ....[9]....
        /*02b0*/ 	.word	0x00000c20
        /*02b4*/ 	.word	0x000000ff
        /*02b8*/ 	.word	0x00003848
        /*02bc*/ 	.short	0x0100
        /*02be*/ 	.byte	0x05
	.zero		1


	//   ....[10]....
        /*02c0*/ 	.word	0x00000d50
        /*02c4*/ 	.word	0x000000ff
        /*02c8*/ 	.word	0x00003850
        /*02cc*/ 	.short	0x0100
        /*02ce*/ 	.byte	0x06
	.zero		1


	//   ....[11]....
        /*02d0*/ 	.word	0x00000d60
        /*02d4*/ 	.word	0x000000ff
        /*02d8*/ 	.word	0x00003858
        /*02dc*/ 	.short	0x0100
        /*02de*/ 	.byte	0x06
	.zero		1


	//   ....[12]....
        /*02e0*/ 	.word	0x00000f10
        /*02e4*/ 	.word	0x000000ff
        /*02e8*/ 	.word	0x00003860
        /*02ec*/ 	.short	0x0100
        /*02ee*/ 	.byte	0x06
	.zero		1


	//   ....[13]....
        /*02f0*/ 	.word	0x00000f20
        /*02f4*/ 	.word	0x000000ff
        /*02f8*/ 	.word	0x00003868
        /*02fc*/ 	.short	0x0100
        /*02fe*/ 	.byte	0x06
	.zero		1


	//   ....[14]....
        /*0300*/ 	.word	0x00001100
        /*0304*/ 	.word	0x000000ff
        /*0308*/ 	.word	0x00003870
        /*030c*/ 	.short	0x0100
        /*030e*/ 	.byte	0x05
	.zero		1


	//   ....[15]....
        /*0310*/ 	.word	0x00001110
        /*0314*/ 	.word	0x000000ff
        /*0318*/ 	.word	0x00003878
        /*031c*/ 	.short	0x0100
        /*031e*/ 	.byte	0x05
	.zero		1


	//   ....[16]....
        /*0320*/ 	.word	0x000012f0
        /*0324*/ 	.word	0x000000ff
        /*0328*/ 	.word	0x00003880
        /*032c*/ 	.short	0x0100
        /*032e*/ 	.byte	0x05
	.zero		1


	//   ....[17]....
        /*0330*/ 	.word	0x00001300
        /*0334*/ 	.word	0x000000ff
        /*0338*/ 	.word	0x00003888
        /*033c*/ 	.short	0x0100
        /*033e*/ 	.byte	0x05
	.zero		1


	//   ....[18]....
        /*0340*/ 	.word	0x00001430
        /*0344*/ 	.word	0x000000ff
        /*0348*/ 	.word	0x00003890
        /*034c*/ 	.short	0x0100
        /*034e*/ 	.byte	0x08
	.zero		1


	//   ....[19]....
        /*0350*/ 	.word	0x00001440
        /*0354*/ 	.word	0x000000ff
        /*0358*/ 	.word	0x000038a0
        /*035c*/ 	.short	0x0100
        /*035e*/ 	.byte	0x08
	.zero		1


	//   ....[20]....
        /*0360*/ 	.word	0x00001450
        /*0364*/ 	.word	0x000000ff
        /*0368*/ 	.word	0x00003898
        /*036c*/ 	.short	0x0100
        /*036e*/ 	.byte	0x08
	.zero		1


	//   ....[21]....
        /*0370*/ 	.word	0x00001460
        /*0374*/ 	.word	0x000000ff
        /*0378*/ 	.word	0x000038a8
        /*037c*/ 	.short	0x0100
        /*037e*/ 	.byte	0x08
	.zero		1


	//   ....[22]....
        /*0380*/ 	.word	0x00001590
        /*0384*/ 	.word	0x000000ff
        /*0388*/ 	.word	0x000038b0
        /*038c*/ 	.short	0x0100
        /*038e*/ 	.byte	0x08
	.zero		1


	//   ....[23]....
        /*0390*/ 	.word	0x000015a0
        /*0394*/ 	.word	0x000000ff
        /*0398*/ 	.word	0x000038c0
        /*039c*/ 	.short	0x0100
        /*039e*/ 	.byte	0x08
	.zero		1


	//   ....[24]....
        /*03a0*/ 	.word	0x000015b0
        /*03a4*/ 	.word	0x000000ff
        /*03a8*/ 	.word	0x000038b8
        /*03ac*/ 	.short	0x0100
        /*03ae*/ 	.byte	0x08
	.zero		1


	//   ....[25]....
        /*03b0*/ 	.word	0x000015c0
        /*03b4*/ 	.word	0x000000ff
        /*03b8*/ 	.word	0x000038c8
        /*03bc*/ 	.short	0x0100
        /*03be*/ 	.byte	0x08
	.zero		1


	//   ....[26]....
        /*03c0*/ 	.word	0x000016b0
        /*03c4*/ 	.word	0x000000ff
        /*03c8*/ 	.word	0x000038d0
        /*03cc*/ 	.short	0x0100
        /*03ce*/ 	.byte	0x05
	.zero		1


	//   ....[27]....
        /*03d0*/ 	.word	0x000016c0
        /*03d4*/ 	.word	0x000000ff
        /*03d8*/ 	.word	0x000038d8
        /*03dc*/ 	.short	0x0100
        /*03de*/ 	.byte	0x05
	.zero		1


	//   ....[28]....
        /*03e0*/ 	.word	0x00001b30
        /*03e4*/ 	.word	0x000000ff
        /*03e8*/ 	.word	0x00003800
        /*03ec*/ 	.short	0x010a
        /*03ee*/ 	.byte	0x04
	.zero		1


	//   ....[29]....
        /*03f0*/ 	.word	0x00001b70
        /*03f4*/ 	.word	0x000000ff
        /*03f8*/ 	.word	0x00003820
        /*03fc*/ 	.short	0x010a
        /*03fe*/ 	.byte	0x04
	.zero		1


	//   ....[30]....
        /*0400*/ 	.word	0x00001bf0
        /*0404*/ 	.word	0x000000ff
        /*0408*/ 	.word	0x00003858
        /*040c*/ 	.short	0x010a
        /*040e*/ 	.byte	0x04
	.zero		1


	//   ....[31]....
        /*0410*/ 	.word	0x00001cf0
        /*0414*/ 	.word	0x000000ff
        /*0418*/ 	.word	0x00003808
        /*041c*/ 	.short	0x010a
        /*041e*/ 	.byte	0x04
	.zero		1


	//   ....[32]....
        /*0420*/ 	.word	0x00001d50
        /*0424*/ 	.word	0x000000ff
        /*0428*/ 	.word	0x00003868
        /*042c*/ 	.short	0x010a
        /*042e*/ 	.byte	0x04
	.zero		1


	//   ....[33]....
        /*0430*/ 	.word	0x00001e90
        /*0434*/ 	.word	0x000000ff
        /*0438*/ 	.word	0x00003828
        /*043c*/ 	.short	0x010a
        /*043e*/ 	.byte	0x04
	.zero		1


	//   ....[34]....
        /*0440*/ 	.word	0x00001ed0
        /*0444*/ 	.word	0x000000ff
        /*0448*/ 	.word	0x000038a0
        /*044c*/ 	.short	0x010a
        /*044e*/ 	.byte	0x04
	.zero		1


	//   ....[35]....
        /*0450*/ 	.word	0x00001f10
        /*0454*/ 	.word	0x000000ff
        /*0458*/ 	.word	0x00003858
        /*045c*/ 	.short	0x010a
        /*045e*/ 	.byte	0x04
	.zero		1


	//   ....[36]....
        /*0460*/ 	.word	0x00002320
        /*0464*/ 	.word	0x000000ff
        /*0468*/ 	.word	0x00003820
        /*046c*/ 	.short	0x010a
        /*046e*/ 	.byte	0x08
	.zero		1


	//   ....[37]....
        /*0470*/ 	.word	0x000024a0
        /*0474*/ 	.word	0x000000ff
        /*0478*/ 	.word	0x000038a8
        /*047c*/ 	.short	0x010a
        /*047e*/ 	.byte	0x04
	.zero		1


	//   ....[38]....
        /*0480*/ 	.word	0x000024f0
        /*0484*/ 	.word	0x000000ff
        /*0488*/ 	.word	0x00003868
        /*048c*/ 	.short	0x010a
        /*048e*/ 	.byte	0x04
	.zero		1


	//   ....[39]....
        /*0490*/ 	.word	0x000029a0
        /*0494*/ 	.word	0x000000ff
        /*0498*/ 	.word	0x00003820
        /*049c*/ 	.short	0x010a
        /*049e*/ 	.byte	0x08
	.zero		1


	//   ....[40]....
        /*04a0*/ 	.word	0x000029f0
        /*04a4*/ 	.word	0x000000ff
        /*04a8*/ 	.word	0x000038a0
        /*04ac*/ 	.short	0x010a
        /*04ae*/ 	.byte	0x04
	.zero		1


	//   ....[41]....
        /*04b0*/ 	.word	0x00002a40
        /*04b4*/ 	.word	0x000000ff
        /*04b8*/ 	.word	0x00003858
        /*04bc*/ 	.short	0x010a
        /*04be*/ 	.byte	0x04
	.zero		1


	//   ....[42]....
        /*04c0*/ 	.word	0x00002ea0
        /*04c4*/ 	.word	0x000000ff
        /*04c8*/ 	.word	0x000038a8
        /*04cc*/ 	.short	0x010a
        /*04ce*/ 	.byte	0x04
	.zero		1


	//   ....[43]....
        /*04d0*/ 	.word	0x00002ef0
        /*04d4*/ 	.word	0x000000ff
        /*04d8*/ 	.word	0x00003868
        /*04dc*/ 	.short	0x010a
        /*04de*/ 	.byte	0x04
	.zero		1


	//   ....[44]....
        /*04e0*/ 	.word	0x00003400
        /*04e4*/ 	.word	0x00000011
        /*04e8*/ 	.word	0x000038c0
        /*04ec*/ 	.short	0x010a
        /*04ee*/ 	.byte	0xff
	.zero		1


	//   ....[45]....
        /*04f0*/ 	.word	0x00005dc0
        /*04f4*/ 	.word	0x00000011
        /*04f8*/ 	.word	0x000038b0
        /*04fc*/ 	.short	0x0101
        /*04fe*/ 	.byte	0xff
	.zero		1


	//   ....[46]....
        /*0500*/ 	.word	0x000060f0
        /*0504*/ 	.word	0x00000011
        /*0508*/ 	.word	0x000038c8
        /*050c*/ 	.short	0x010a
        /*050e*/ 	.byte	0xff
	.zero		1


	//   ....[47]....
        /*0510*/ 	.word	0x00006400
        /*0514*/ 	.word	0x00000011
        /*0518*/ 	.word	0x000038b8
        /*051c*/ 	.short	0x0101
        /*051e*/ 	.byte	0xff
	.zero		1


	//   ....[48]....
        /*0520*/ 	.word	0x000064e0
        /*0524*/ 	.word	0x000000ff
        /*0528*/ 	.word	0x00003870
        /*052c*/ 	.short	0x010a
        /*052e*/ 	.byte	0x27
	.zero		1


	//   ....[49]....
        /*0530*/ 	.word	0x00006560
        /*0534*/ 	.word	0x000000ff
        /*0538*/ 	.word	0x00000000
        /*053c*/ 	.short	0x0101
        /*053e*/ 	.byte	0x04
	.zero		1


	//   ....[50]....
        /*0540*/ 	.word	0x00006590
        /*0544*/ 	.word	0x000000ff
        /*0548*/ 	.word	0x00003880
        /*054c*/ 	.short	0x010a
        /*054e*/ 	.byte	0x27
	.zero		1


	//   ....[51]....
        /*0550*/ 	.word	0x00006760
        /*0554*/ 	.word	0x000000ff
        /*0558*/ 	.word	0x00003870
        /*055c*/ 	.short	0x010a
        /*055e*/ 	.byte	0x27
	.zero		1


	//   ....[52]....
        /*0560*/ 	.word	0x000068c0
        /*0564*/ 	.word	0x000000ff
        /*0568*/ 	.word	0x00003890
        /*056c*/ 	.short	0x010a
        /*056e*/ 	.byte	0x27
	.zero		1


	//   ....[53]....
        /*0570*/ 	.word	0x00006ca0
        /*0574*/ 	.word	0x000000ff
        /*0578*/ 	.word	0x00000000
        /*057c*/ 	.short	0x0101
        /*057e*/ 	.byte	0x04
	.zero		1


	//   ....[54]....
        /*0580*/ 	.word	0x00006d20
        /*0584*/ 	.word	0x000000ff
        /*0588*/ 	.word	0x00000000
        /*058c*/ 	.short	0x0101
        /*058e*/ 	.byte	0x04
	.zero		1


	//   ....[55]....
        /*0590*/ 	.word	0x00006d80
        /*0594*/ 	.word	0x000000ff
        /*0598*/ 	.word	0x00003880
        /*059c*/ 	.short	0x010a
        /*059e*/ 	.byte	0x27
	.zero		1


	//   ....[56]....
        /*05a0*/ 	.word	0x00007000
        /*05a4*/ 	.word	0x000000ff
        /*05a8*/ 	.word	0x00003898
        /*05ac*/ 	.short	0x010a
        /*05ae*/ 	.byte	0x27
	.zero		1


	//   ....[57]....
        /*05b0*/ 	.word	0x000073c0
        /*05b4*/ 	.word	0x000000ff
        /*05b8*/ 	.word	0x00000000
        /*05bc*/ 	.short	0x0101
        /*05be*/ 	.byte	0x04
	.zero		1


	//   ....[58]....
        /*05c0*/ 	.word	0x00007460
        /*05c4*/ 	.word	0x000000ff
        /*05c8*/ 	.word	0x00000000
        /*05cc*/ 	.short	0x0101
        /*05ce*/ 	.byte	0x05
	.zero		1


	//   ....[59]....
        /*05d0*/ 	.word	0x00007510
        /*05d4*/ 	.word	0x000000ff
        /*05d8*/ 	.word	0x00000000
        /*05dc*/ 	.short	0x0101
        /*05de*/ 	.byte	0x05
	.zero		1


	//   ....[60]....
        /*05e0*/ 	.word	0x00007550
        /*05e4*/ 	.word	0x000000ff
        /*05e8*/ 	.word	0x00003870
        /*05ec*/ 	.short	0x010a
        /*05ee*/ 	.byte	0x28
	.zero		1


	//   ....[61]....
        /*05f0*/ 	.word	0x000075c0
        /*05f4*/ 	.word	0x000000ff
        /*05f8*/ 	.word	0x00000000
        /*05fc*/ 	.short	0x0101
        /*05fe*/ 	.byte	0x04
	.zero		1


	//   ....[62]....
        /*0600*/ 	.word	0x00007620
        /*0604*/ 	.word	0x000000ff
        /*0608*/ 	.word	0x00003890
        /*060c*/ 	.short	0x010a
        /*060e*/ 	.byte	0x28
	.zero		1


	//   ....[63]....
        /*0610*/ 	.word	0x000076d0
        /*0614*/ 	.word	0x000000ff
        /*0618*/ 	.word	0x000038c0
        /*061c*/ 	.short	0x010a
        /*061e*/ 	.byte	0x28
	.zero		1


	//   ....[64]....
        /*0620*/ 	.word	0x00008060
        /*0624*/ 	.word	0x000000ff
        /*0628*/ 	.word	0x00000000
        /*062c*/ 	.short	0x0101
        /*062e*/ 	.byte	0x04
	.zero		1


	//   ....[65]....
        /*0630*/ 	.word	0x00008090
        /*0634*/ 	.word	0x000000ff
        /*0638*/ 	.word	0x000038b0
        /*063c*/ 	.short	0x0101
        /*063e*/ 	.byte	0x28
	.zero		1


	//   ....[66]....
        /*0640*/ 	.word	0x00008110
        /*0644*/ 	.word	0x000000ff
        /*0648*/ 	.word	0x00003880
        /*064c*/ 	.short	0x010a
        /*064e*/ 	.byte	0x28
	.zero		1


	//   ....[67]....
        /*0650*/ 	.word	0x000082c0
        /*0654*/ 	.word	0x000000ff
        /*0658*/ 	.word	0x00000000
        /*065c*/ 	.short	0x0101
        /*065e*/ 	.byte	0x27
	.zero		1


	//   ....[68]....
        /*0660*/ 	.word	0x00008310
        /*0664*/ 	.word	0x000000ff
        /*0668*/ 	.word	0x00003898
        /*066c*/ 	.short	0x010a
        /*066e*/ 	.byte	0x28
	.zero		1


	//   ....[69]....
        /*0670*/ 	.word	0x000083a0
        /*0674*/ 	.word	0x000000ff
        /*0678*/ 	.word	0x000038c8
        /*067c*/ 	.short	0x010a
        /*067e*/ 	.byte	0x28
	.zero		1


	//   ....[70]....
        /*0680*/ 	.word	0x00008cb0
        /*0684*/ 	.word	0x000000ff
        /*0688*/ 	.word	0x00000000
        /*068c*/ 	.short	0x0101
        /*068e*/ 	.byte	0x04
	.zero		1


	//   ....[71]....
        /*0690*/ 	.word	0x00008ce0
        /*0694*/ 	.word	0x000000ff
        /*0698*/ 	.word	0x000038b8
        /*069c*/ 	.short	0x0101
        /*069e*/ 	.byte	0x28
	.zero		1


	//   ....[72]....
        /*06a0*/ 	.word	0x00008e80
        /*06a4*/ 	.word	0x000000ff
        /*06a8*/ 	.word	0x00000000
        /*06ac*/ 	.short	0x010a
        /*06ae*/ 	.byte	0x37
	.zero		1


	//   ....[73]....
        /*06b0*/ 	.word	0x00009170
        /*06b4*/ 	.word	0x000000ff
        /*06b8*/ 	.word	0x00000000
        /*06bc*/ 	.short	0x010a
        /*06be*/ 	.byte	0x2b
	.zero		1


	//   ....[74]....
        /*06c0*/ 	.word	0x000098e0
        /*06c4*/ 	.word	0x000000ff
        /*06c8*/ 	.word	0x00000000
        /*06cc*/ 	.short	0x0101
        /*06ce*/ 	.byte	0x04
	.zero		1


	//   ....[75]....
        /*06d0*/ 	.word	0x00009930
        /*06d4*/ 	.word	0x000000ff
        /*06d8*/ 	.word	0x00000000
        /*06dc*/ 	.short	0x010a
        /*06de*/ 	.byte	0x34
	.zero		1


	//   ....[76]....
        /*06e0*/ 	.word	0x00009c20
        /*06e4*/ 	.word	0x000000ff
        /*06e8*/ 	.word	0x00000000
        /*06ec*/ 	.short	0x0101
        /*06ee*/ 	.byte	0x2a
	.zero		1


	//   ....[77]....
        /*06f0*/ 	.word	0x0000aef0
        /*06f4*/ 	.word	0x000000ff
        /*06f8*/ 	.word	0x00000000
        /*06fc*/ 	.short	0x0101
        /*06fe*/ 	.byte	0x04
	.zero		1


	//   ....[78]....
        /*0700*/ 	.word	0x0000af90
        /*0704*/ 	.word	0x000000ff
        /*0708*/ 	.word	0x00000000
        /*070c*/ 	.short	0x010a
        /*070e*/ 	.byte	0x37
	.zero		1


	//   ....[79]....
        /*0710*/ 	.word	0x0000b2e0
        /*0714*/ 	.word	0x000000ff
        /*0718*/ 	.word	0x00000000
        /*071c*/ 	.short	0x010a
        /*071e*/ 	.byte	0x2b
	.zero		1


	//   ....[80]....
        /*0720*/ 	.word	0x0000b540
        /*0724*/ 	.word	0x000000ff
        /*0728*/ 	.word	0x00000000
        /*072c*/ 	.short	0x0101
        /*072e*/ 	.byte	0x04
	.zero		1


	//   ....[81]....
        /*0730*/ 	.word	0x0000b5b0
        /*0734*/ 	.word	0x000000ff
        /*0738*/ 	.word	0x00000000
        /*073c*/ 	.short	0x010a
        /*073e*/ 	.byte	0x37
	.zero		1


	//   ....[82]....
        /*0740*/ 	.word	0x0000b670
        /*0744*/ 	.word	0x000000ff
        /*0748*/ 	.word	0x00000000
        /*074c*/ 	.short	0x0101
        /*074e*/ 	.byte	0x04
	.zero		1


	//   ....[83]....
        /*0750*/ 	.word	0x0000b9d0
        /*0754*/ 	.word	0x000000ff
        /*0758*/ 	.word	0x00003810
        /*075c*/ 	.short	0x010a
        /*075e*/ 	.byte	0x08
	.zero		1


	//   ....[84]....
        /*0760*/ 	.word	0x0000bb80
        /*0764*/ 	.word	0x000000ff
        /*0768*/ 	.word	0x00003838
        /*076c*/ 	.short	0x010a
        /*076e*/ 	.byte	0x08
	.zero		1


	//   ....[85]....
        /*0770*/ 	.word	0x0000bd50
        /*0774*/ 	.word	0x000000ff
        /*0778*/ 	.word	0x00003818
        /*077c*/ 	.short	0x010a
        /*077e*/ 	.byte	0x08
	.zero		1


	//   ....[86]....
        /*0780*/ 	.word	0x0000bf10
        /*0784*/ 	.word	0x000000ff
        /*0788*/ 	.word	0x00003840
        /*078c*/ 	.short	0x010a
        /*078e*/ 	.byte	0x08
	.zero		1


	//   ....[87]....
        /*0790*/ 	.word	0x0000c250
        /*0794*/ 	.word	0x000000ff
        /*0798*/ 	.word	0x00003838
        /*079c*/ 	.short	0x010a
        /*079e*/ 	.byte	0x21
	.zero		1


	//   ....[88]....
        /*07a0*/ 	.word	0x0000c420
        /*07a4*/ 	.word	0x000000ff
        /*07a8*/ 	.word	0x00003838
        /*07ac*/ 	.short	0x010a
        /*07ae*/ 	.byte	0x11
	.zero		1


	//   ....[89]....
        /*07b0*/ 	.word	0x0000c610
        /*07b4*/ 	.word	0x000000ff
        /*07b8*/ 	.word	0x00003838
        /*07bc*/ 	.short	0x010a
        /*07be*/ 	.byte	0x19
	.zero		1


	//   ....[90]....
        /*07c0*/ 	.word	0x0000c7f0
        /*07c4*/ 	.word	0x000000ff
        /*07c8*/ 	.word	0x00003838
        /*07cc*/ 	.short	0x010a
        /*07ce*/ 	.byte	0x11
	.zero		1


	//   ....[91]....
        /*07d0*/ 	.word	0x0000c9e0
        /*07d4*/ 	.word	0x000000ff
        /*07d8*/ 	.word	0x00003838
        /*07dc*/ 	.short	0x010a
        /*07de*/ 	.byte	0x11
	.zero		1


	//   ....[92]....
        /*07e0*/ 	.word	0x0000cbd0
        /*07e4*/ 	.word	0x000000ff
        /*07e8*/ 	.word	0x00003838
        /*07ec*/ 	.short	0x010a
        /*07ee*/ 	.byte	0x11
	.zero		1


	//   ....[93]....
        /*07f0*/ 	.word	0x0000cdc0
        /*07f4*/ 	.word	0x000000ff
        /*07f8*/ 	.word	0x00003838
        /*07fc*/ 	.short	0x010a
        /*07fe*/ 	.byte	0x11
	.zero		1


	//   ....[94]....
        /*0800*/ 	.word	0x0000cfb0
        /*0804*/ 	.word	0x000000ff
        /*0808*/ 	.word	0x00003838
        /*080c*/ 	.short	0x010a
        /*080e*/ 	.byte	0x11
	.zero		1


	//   ....[95]....
        /*0810*/ 	.word	0x0000d240
        /*0814*/ 	.word	0x000000ff
        /*0818*/ 	.word	0x00003838
        /*081c*/ 	.short	0x010a
        /*081e*/ 	.byte	0x19
	.zero		1


	//   ....[96]....
        /*0820*/ 	.word	0x0000d420
        /*0824*/ 	.word	0x000000ff
        /*0828*/ 	.word	0x00003838
        /*082c*/ 	.short	0x010a
        /*082e*/ 	.byte	0x11
	.zero		1


	//   ....[97]....
        /*0830*/ 	.word	0x0000d890
        /*0834*/ 	.word	0x000000ff
        /*0838*/ 	.word	0x000038b0
        /*083c*/ 	.short	0x010a
        /*083e*/ 	.byte	0x10
	.zero		1


	//   ....[98]....
        /*0840*/ 	.word	0x0000d930
        /*0844*/ 	.word	0x000000ff
        /*0848*/ 	.word	0x000038b8
        /*084c*/ 	.short	0x010a
        /*084e*/ 	.byte	0x10
	.zero		1


	//   ....[99]....
        /*0850*/ 	.word	0x0000da50
        /*0854*/ 	.word	0x000000ff
        /*0858*/ 	.word	0x00000000
        /*085c*/ 	.short	0x0101
        /*085e*/ 	.byte	0x05
	.zero		1


	//   ....[100]....
        /*0860*/ 	.word	0x0000dad0
        /*0864*/ 	.word	0x000000ff
        /*0868*/ 	.word	0x00000000
        /*086c*/ 	.short	0x0101
        /*086e*/ 	.byte	0x05
	.zero		1


	//   ....[101]....
        /*0870*/ 	.word	0x0000dd60
        /*0874*/ 	.word	0x00000000
        /*0878*/ 	.word	0x00003800
        /*087c*/ 	.short	0x010a
        /*087e*/ 	.byte	0xff
	.zero		1


	//   ....[102]....
        /*0880*/ 	.word	0x0000ddc0
        /*0884*/ 	.word	0x00000000
        /*0888*/ 	.word	0x00003820
        /*088c*/ 	.short	0x010a
        /*088e*/ 	.byte	0xff
	.zero		1


	//   ....[103]....
        /*0890*/ 	.word	0x0000de20
        /*0894*/ 	.word	0x00000005
        /*0898*/ 	.word	0x00003858
        /*089c*/ 	.short	0x010a
        /*089e*/ 	.byte	0xff
	.zero		1


	//   ....[104]....
        /*08a0*/ 	.word	0x0000de80
        /*08a4*/ 	.word	0x00000000
        /*08a8*/ 	.word	0x00003808
        /*08ac*/ 	.short	0x010a
        /*08ae*/ 	.byte	0xff
	.zero		1


	//   ....[105]....
        /*08b0*/ 	.word	0x0000dee0
        /*08b4*/ 	.word	0x00000005
        /*08b8*/ 	.word	0x00003868
        /*08bc*/ 	.short	0x010a
        /*08be*/ 	.byte	0xff
	.zero		1


	//   ....[106]....
        /*08c0*/ 	.word	0x0000df40
        /*08c4*/ 	.word	0x00000000
        /*08c8*/ 	.word	0x00003828
        /*08cc*/ 	.short	0x010a
        /*08ce*/ 	.byte	0xff
	.zero		1


	//   ....[107]....
        /*08d0*/ 	.word	0x0000dfa0
        /*08d4*/ 	.word	0x00000005
        /*08d8*/ 	.word	0x000038a0
        /*08dc*/ 	.short	0x010a
        /*08de*/ 	.byte	0xff
	.zero		1


	//   ....[108]....
        /*08e0*/ 	.word	0x0000e000
        /*08e4*/ 	.word	0x00000000
        /*08e8*/ 	.word	0x00003858
        /*08ec*/ 	.short	0x010a
        /*08ee*/ 	.byte	0xff
	.zero		1


	//   ....[109]....
        /*08f0*/ 	.word	0x0000e060
        /*08f4*/ 	.word	0x00000000
        /*08f8*/ 	.word	0x00003820
        /*08fc*/ 	.short	0x010a
        /*08fe*/ 	.byte	0xff
	.zero		1


	//   ....[110]....
        /*0900*/ 	.word	0x0000e0c0
        /*0904*/ 	.word	0x00000000
        /*0908*/ 	.word	0x000038a8
        /*090c*/ 	.short	0x010a
        /*090e*/ 	.byte	0xff
	.zero		1


	//   ....[111]....
        /*0910*/ 	.word	0x0000e120
        /*0914*/ 	.word	0x00000000
        /*0918*/ 	.word	0x00003868
        /*091c*/ 	.short	0x010a
        /*091e*/ 	.byte	0xff
	.zero		1


	//   ....[112]....
        /*0920*/ 	.word	0x0000e180
        /*0924*/ 	.word	0x00000000
        /*0928*/ 	.word	0x00003820
        /*092c*/ 	.short	0x010a
        /*092e*/ 	.byte	0xff
	.zero		1


	//   ....[113]....
        /*0930*/ 	.word	0x0000e1e0
        /*0934*/ 	.word	0x00000000
        /*0938*/ 	.word	0x000038a0
        /*093c*/ 	.short	0x010a
        /*093e*/ 	.byte	0xff
	.zero		1


	//   ....[114]....
        /*0940*/ 	.word	0x0000e240
        /*0944*/ 	.word	0x00000000
        /*0948*/ 	.word	0x00003858
        /*094c*/ 	.short	0x010a
        /*094e*/ 	.byte	0xff
	.zero		1


	//   ....[115]....
        /*0950*/ 	.word	0x0000e2a0
        /*0954*/ 	.word	0x00000000
        /*0958*/ 	.word	0x000038a8
        /*095c*/ 	.short	0x010a
        /*095e*/ 	.byte	0xff
	.zero		1


	//   ....[116]....
        /*0960*/ 	.word	0x0000e300
        /*0964*/ 	.word	0x00000000
        /*0968*/ 	.word	0x00003868
        /*096c*/ 	.short	0x010a
        /*096e*/ 	.byte	0xff
	.zero		1


	//   ....[117]....
        /*0970*/ 	.word	0x0000e350
        /*0974*/ 	.word	0x00000011
        /*0978*/ 	.word	0x000038c0
        /*097c*/ 	.short	0x010a
        /*097e*/ 	.byte	0xff
	.zero		1


	//   ....[118]....
        /*0980*/ 	.word	0x0000e3a0
        /*0984*/ 	.word	0x00000011
        /*0988*/ 	.word	0x000038c8
        /*098c*/ 	.short	0x010a
        /*098e*/ 	.byte	0xff
	.zero		1


	//   ....[119]....
        /*0990*/ 	.word	0x0000e400
        /*0994*/ 	.word	0x00000000
        /*0998*/ 	.word	0x00003870
        /*099c*/ 	.short	0x010a
        /*099e*/ 	.byte	0xff
	.zero		1


	//   ....[120]....
        /*09a0*/ 	.word	0x0000e460
        /*09a4*/ 	.word	0x00000000
        /*09a8*/ 	.word	0x00003880
        /*09ac*/ 	.short	0x010a
        /*09ae*/ 	.byte	0xff
	.zero		1


	//   ....[121]....
        /*09b0*/ 	.word	0x0000e4c0
        /*09b4*/ 	.word	0x00000000
        /*09b8*/ 	.word	0x00003870
        /*09bc*/ 	.short	0x010a
        /*09be*/ 	.byte	0xff
	.zero		1


	//   ....[122]....
        /*09c0*/ 	.word	0x0000e520
        /*09c4*/ 	.word	0x00000000
        /*09c8*/ 	.word	0x00003890
        /*09cc*/ 	.short	0x010a
        /*09ce*/ 	.byte	0xff
	.zero		1


	//   ....[123]....
        /*09d0*/ 	.word	0x0000e580
        /*09d4*/ 	.word	0x00000000
        /*09d8*/ 	.word	0x00003880
        /*09dc*/ 	.short	0x010a
        /*09de*/ 	.byte	0xff
	.zero		1


	//   ....[124]....
        /*09e0*/ 	.word	0x0000e5e0
        /*09e4*/ 	.word	0x00000000
        /*09e8*/ 	.word	0x00003898
        /*09ec*/ 	.short	0x010a
        /*09ee*/ 	.byte	0xff
	.zero		1


	//   ....[125]....
        /*09f0*/ 	.word	0x0000e640
        /*09f4*/ 	.word	0x00000000
        /*09f8*/ 	.word	0x00003870
        /*09fc*/ 	.short	0x010a
        /*09fe*/ 	.byte	0xff
	.zero		1


	//   ....[126]....
        /*0a00*/ 	.word	0x0000e6a0
        /*0a04*/ 	.word	0x00000000
        /*0a08*/ 	.word	0x00003890
        /*0a0c*/ 	.short	0x010a
        /*0a0e*/ 	.byte	0xff
	.zero		1


	//   ....[127]....
        /*0a10*/ 	.word	0x0000e700
        /*0a14*/ 	.word	0x00000003
        /*0a18*/ 	.word	0x000038c0
        /*0a1c*/ 	.short	0x010a
        /*0a1e*/ 	.byte	0xff
	.zero		1


	//   ....[128]....
        /*0a20*/ 	.word	0x0000e760
        /*0a24*/ 	.word	0x00000000
        /*0a28*/ 	.word	0x00003880
        /*0a2c*/ 	.short	0x010a
        /*0a2e*/ 	.byte	0xff
	.zero		1


	//   ....[129]....
        /*0a30*/ 	.word	0x0000e7c0
        /*0a34*/ 	.word	0x00000000
        /*0a38*/ 	.word	0x00003898
        /*0a3c*/ 	.short	0x010a
        /*0a3e*/ 	.byte	0xff
	.zero		1


	//   ....[130]....
        /*0a40*/ 	.word	0x0000e820
        /*0a44*/ 	.word	0x00000003
        /*0a48*/ 	.word	0x000038c8
        /*0a4c*/ 	.short	0x010a
        /*0a4e*/ 	.byte	0xff
	.zero		1


	//   ....[131]....
        /*0a50*/ 	.word	0x0000e880
        /*0a54*/ 	.word	0x00000000
        /*0a58*/ 	.word	0x00000000
        /*0a5c*/ 	.short	0x010a
        /*0a5e*/ 	.byte	0xff
	.zero		1


	//   ....[132]....
        /*0a60*/ 	.word	0x0000e8e0
        /*0a64*/ 	.word	0x00000000
        /*0a68*/ 	.word	0x00000000
        /*0a6c*/ 	.short	0x010a
        /*0a6e*/ 	.byte	0xff
	.zero		1


	//   ....[133]....
        /*0a70*/ 	.word	0x0000e940
        /*0a74*/ 	.word	0x00000004
        /*0a78*/ 	.word	0x00000000
        /*0a7c*/ 	.short	0x010a
        /*0a7e*/ 	.byte	0xff
	.zero		1


	//   ....[134]....
        /*0a80*/ 	.word	0x0000e9a0
        /*0a84*/ 	.word	0x00000003
        /*0a88*/ 	.word	0x00000000
        /*0a8c*/ 	.short	0x010a
        /*0a8e*/ 	.byte	0xff
	.zero		1


	//   ....[135]....
        /*0a90*/ 	.word	0x0000ea00
        /*0a94*/ 	.word	0x00000000
        /*0a98*/ 	.word	0x00000000
        /*0a9c*/ 	.short	0x010a
        /*0a9e*/ 	.byte	0xff
	.zero		1


	//   ....[136]....
        /*0aa0*/ 	.word	0x0000ea60
        /*0aa4*/ 	.word	0x00000000
        /*0aa8*/ 	.word	0x00000000
        /*0aac*/ 	.short	0x010a
        /*0aae*/ 	.byte	0xff
	.zero		1


	//   ....[137]....
        /*0ab0*/ 	.word	0x0000eac0
        /*0ab4*/ 	.word	0x00000000
        /*0ab8*/ 	.word	0x00003810
        /*0abc*/ 	.short	0x010a
        /*0abe*/ 	.byte	0xff
	.zero		1


	//   ....[138]....
        /*0ac0*/ 	.word	0x0000eb20
        /*0ac4*/ 	.word	0x00000000
        /*0ac8*/ 	.word	0x00003838
        /*0acc*/ 	.short	0x010a
        /*0ace*/ 	.byte	0xff
	.zero		1


	//   ....[139]....
        /*0ad0*/ 	.word	0x0000eb80
        /*0ad4*/ 	.word	0x00000000
        /*0ad8*/ 	.word	0x00003818
        /*0adc*/ 	.short	0x010a
        /*0ade*/ 	.byte	0xff
	.zero		1


	//   ....[140]....
        /*0ae0*/ 	.word	0x0000ebe0
        /*0ae4*/ 	.word	0x00000000
        /*0ae8*/ 	.word	0x00003840
        /*0aec*/ 	.short	0x010a
        /*0aee*/ 	.byte	0xff
	.zero		1


	//   ....[141]....
        /*0af0*/ 	.word	0x0000ec40
        /*0af4*/ 	.word	0x00000000
        /*0af8*/ 	.word	0x00003838
        /*0afc*/ 	.short	0x010a
        /*0afe*/ 	.byte	0xff
	.zero		1


	//   ....[142]....
        /*0b00*/ 	.word	0x0000eca0
        /*0b04*/ 	.word	0x00000000
        /*0b08*/ 	.word	0x00003838
        /*0b0c*/ 	.short	0x010a
        /*0b0e*/ 	.byte	0xff
	.zero		1


	//   ....[143]....
        /*0b10*/ 	.word	0x0000ed00
        /*0b14*/ 	.word	0x00000000
        /*0b18*/ 	.word	0x00003838
        /*0b1c*/ 	.short	0x010a
        /*0b1e*/ 	.byte	0xff
	.zero		1


	//   ....[144]....
        /*0b20*/ 	.word	0x0000ed60
        /*0b24*/ 	.word	0x00000000
        /*0b28*/ 	.word	0x00003838
        /*0b2c*/ 	.short	0x010a
        /*0b2e*/ 	.byte	0xff
	.zero		1


	//   ....[145]....
        /*0b30*/ 	.word	0x0000edc0
        /*0b34*/ 	.word	0x00000000
        /*0b38*/ 	.word	0x00003838
        /*0b3c*/ 	.short	0x010a
        /*0b3e*/ 	.byte	0xff
	.zero		1


	//   ....[146]....
        /*0b40*/ 	.word	0x0000ee20
        /*0b44*/ 	.word	0x00000000
        /*0b48*/ 	.word	0x00003838
        /*0b4c*/ 	.short	0x010a
        /*0b4e*/ 	.byte	0xff
	.zero		1


	//   ....[147]....
        /*0b50*/ 	.word	0x0000ee80
        /*0b54*/ 	.word	0x00000000
        /*0b58*/ 	.word	0x00003838
        /*0b5c*/ 	.short	0x010a
        /*0b5e*/ 	.byte	0xff
	.zero		1


	//   ....[148]....
        /*0b60*/ 	.word	0x0000eee0
        /*0b64*/ 	.word	0x00000000
        /*0b68*/ 	.word	0x00003838
        /*0b6c*/ 	.short	0x010a
        /*0b6e*/ 	.byte	0xff
	.zero		1


	//   ....[149]....
        /*0b70*/ 	.word	0x0000ef40
        /*0b74*/ 	.word	0x00000000
        /*0b78*/ 	.word	0x00003838
        /*0b7c*/ 	.short	0x010a
        /*0b7e*/ 	.byte	0xff
	.zero		1


	//   ....[150]....
        /*0b80*/ 	.word	0x0000efa0
        /*0b84*/ 	.word	0x00000000
        /*0b88*/ 	.word	0x00003838
        /*0b8c*/ 	.short	0x010a
        /*0b8e*/ 	.byte	0xff
	.zero		1


	//   ....[151]....
        /*0b90*/ 	.word	0x0000f000
        /*0b94*/ 	.word	0x00000000
        /*0b98*/ 	.word	0x000038b0
        /*0b9c*/ 	.short	0x010a
        /*0b9e*/ 	.byte	0xff
	.zero		1


	//   ....[152]....
        /*0ba0*/ 	.word	0x0000f060
        /*0ba4*/ 	.word	0x00000000
        /*0ba8*/ 	.word	0x000038b8
        /*0bac*/ 	.short	0x010a
        /*0bae*/ 	.byte	0xff
	.zero		1


	//----- nvinfo : EIATTR_NUM_MBARRIERS
	.align		4
.L_64:
        /*0bb0*/ 	.byte	0x03, 0x38
        /*0bb2*/ 	.short	0x001c


	//----- nvinfo : EIATTR_EXIT_INSTR_OFFSETS
	.align		4
        /*0bb4*/ 	.byte	0x04, 0x1c
        /*0bb6*/ 	.short	(.L_66 - .L_65)


	//   ....[0]....
.L_65:
        /*0bb8*/ 	.word	0x000017c0


	//   ....[1]....
        /*0bbc*/ 	.word	0x00001a40


	//   ....[2]....
        /*0bc0*/ 	.word	0x00003260


	//   ....[3]....
        /*0bc4*/ 	.word	0x000032a0


	//   ....[4]....
        /*0bc8*/ 	.word	0x00003320


	//   ....[5]....
        /*0bcc*/ 	.word	0x00006410


	//   ....[6]....
        /*0bd0*/ 	.word	0x00008cf0


	//   ....[7]....
        /*0bd4*/ 	.word	0x00008d90


	//   ....[8]....
        /*0bd8*/ 	.word	0x0000b680


	//   ....[9]....
        /*0bdc*/ 	.word	0x0000b710


	//   ....[10]....
        /*0be0*/ 	.word	0x0000b7b0


	//   ....[11]....
        /*0be4*/ 	.word	0x0000c080


	//   ....[12]....
        /*0be8*/ 	.word	0x0000d1d0


	//   ....[13]....
        /*0bec*/ 	.word	0x0000d610


	//   ....[14]....
        /*0bf0*/ 	.word	0x0000d680


	//   ....[15]....
        /*0bf4*/ 	.word	0x0000dd40


	//----- nvinfo : EIATTR_INDIRECT_BRANCH_TARGETS
	.align		4
.L_66:
        /*0bf8*/ 	.byte	0x04, 0x34
        /*0bfa*/ 	.short	(.L_68 - .L_67)


	//   ....[0]....
.L_67:
        /*0bfc*/ 	.word	.L_x_422@srel
        /*0c00*/ 	.short	0x0
        /*0c02*/ 	.short	0x0
        /*0c04*/ 	.word	0x3
        /*0c08*/ 	.word	.L_x_423@srel
        /*0c0c*/ 	.word	.L_x_424@srel
        /*0c10*/ 	.word	.L_x_425@srel


	//----- nvinfo : EIATTR_MAX_THREADS
	.align		4
.L_68:
        /*0c14*/ 	.byte	0x04, 0x05
        /*0c16*/ 	.short	(.L_70 - .L_69)
.L_69:
        /*0c18*/ 	.word	0x00000200
        /*0c1c*/ 	.word	0x00000001
        /*0c20*/ 	.word	0x00000001


	//----- nvinfo : EIATTR_CRS_STACK_SIZE
	.align		4
.L_70:
        /*0c24*/ 	.byte	0x04, 0x1e
        /*0c26*/ 	.short	(.L_72 - .L_71)
.L_71:
        /*0c28*/ 	.word	0x00000000


	//----- nvinfo : EIATTR_CBANK_PARAM_SIZE
	.align		4
.L_72:
        /*0c2c*/ 	.byte	0x03, 0x19
        /*0c2e*/ 	.short	0x0600


	//----- nvinfo : EIATTR_PARAM_CBANK
	.align		4
        /*0c30*/ 	.byte	0x04, 0x0a
        /*0c32*/ 	.short	(.L_74 - .L_73)
	.align		4
.L_73:
        /*0c34*/ 	.word	index@(.nv.constant0._ZN7cutlass13device_kernelINS_4fmha6kernel36Sm100FmhaFwdKernelTmaWarpspecializedIN4cute5tupleIJiiiNS5_IJNS5_IJiiEEEiEEEEEENS1_10collective38Sm100FmhaFwdMainloopTmaWarpspecializedINS_10bfloat16_tEffNS5_IJNS4_1CILi256EEENSC_ILi64EEENSC_ILi16EEEEEENS5_IJiNSC_ILi1EEES7_EEENS5_IJiSH_NS5_IJNS5_IJNSC_ILi0EEEiEEEiEEEEEESM_NS9_6NoMaskENS5_IJNSC_ILi2EEESH_SH_EEENSC_ILb0EEEEENS9_38Sm100FmhaFwdEpilogueTmaWarpspecializedINS_6half_tEfNS5_IJNSC_ILi128EEESF_SE_EEESI_NS5_IJSH_S7_EEESQ_EENS2_23IndividualTileSchedulerENS2_41Sm100FmhaCtxKernelWarpspecializedScheduleEEEEEvNT_6ParamsE)
        /*0c38*/ 	.short	0x0380
        /*0c3a*/ 	.short	0x0600


	//----- nvinfo : EIATTR_SW_WAR
	.align		4
.L_74:
        /*0c3c*/ 	.byte	0x04, 0x36
        /*0c3e*/ 	.short	(.L_76 - .L_75)
.L_75:
        /*0c40*/ 	.word	0x00000008
.L_76:


//--------------------- .nv.callgraph             --------------------------
	.section	.nv.callgraph,"",@"SHT_CUDA_CALLGRAPH"
	.align	4
	.sectionentsize	8
	.align		4
        /*0000*/ 	.word	0x00000000
	.align		4
        /*0004*/ 	.word	0xffffffff
	.align		4
        /*0008*/ 	.word	index@(_ZN7cutlass13device_kernelINS_4fmha6kernel36Sm100FmhaFwdKernelTmaWarpspecializedIN4cute5tupleIJiiiNS5_IJNS5_IJiiEEEiEEEEEENS1_10collective38Sm100FmhaFwdMainloopTmaWarpspecializedINS_10bfloat16_tEffNS5_IJNS4_1CILi256EEENSC_ILi64EEENSC_ILi16EEEEEENS5_IJiNSC_ILi1EEES7_EEENS5_IJiSH_NS5_IJNS5_IJNSC_ILi0EEEiEEEiEEEEEESM_NS9_6NoMaskENS5_IJNSC_ILi2EEESH_SH_EEENSC_ILb0EEEEENS9_38Sm100FmhaFwdEpilogueTmaWarpspecializedINS_6half_tEfNS5_IJNSC_ILi128EEESF_SE_EEESI_NS5_IJSH_S7_EEESQ_EENS2_23IndividualTileSchedulerENS2_41Sm100FmhaCtxKernelWarpspecializedScheduleEEEEEvNT_6ParamsE)
	.align		4
        /*000c*/ 	.word	index@(__assertfail)
	.align		4
        /*0010*/ 	.word	index@(_ZN7cutlass13device_kernelINS_4fmha6kernel36Sm100FmhaFwdKernelTmaWarpspecializedIN4cute5tupleIJiiiNS5_IJNS5_IJiiEEEiEEEEEENS1_10collective38Sm100FmhaFwdMainloopTmaWarpspecializedINS_10bfloat16_tEffNS5_IJNS4_1CILi256EEENSC_ILi64EEENSC_ILi16EEEEEENS5_IJiNSC_ILi1EEES7_EEENS5_IJiSH_NS5_IJNS5_IJNSC_ILi0EEEiEEEiEEEEEESM_NS9_6NoMaskENS5_IJNSC_ILi2EEESH_SH_EEENSC_ILb0EEEEENS9_38Sm100FmhaFwdEpilogueTmaWarpspecializedINS_6half_tEfNS5_IJNSC_ILi128EEESF_SE_EEESI_NS5_IJSH_S7_EEESQ_EENS2_23IndividualTileSchedulerENS2_41Sm100FmhaCtxKernelWarpspecializedScheduleEEEEEvNT_6ParamsE)
	.align		4
        /*0014*/ 	.word	index@(vprintf)
	.align		4
        /*0018*/ 	.word	0x00000000
	.align		4
        /*001c*/ 	.word	0xfffffffe
	.align		4
        /*0020*/ 	.word	0x00000000
	.align		4
        /*0024*/ 	.word	0xfffffffd
	.align		4
        /*0028*/ 	.word	0x00000000
	.align		4
        /*002c*/ 	.word	0xfffffffc


//--------------------- .nv.constant4             --------------------------
	.section	.nv.constant4,"a",@progbits
	.align	8
	.align		8
.nv.constant4:
        /*0000*/ 	.dword	vprintf
	.align		8
        /*0008*/ 	.dword	__assertfail
	.align		8
        /*0010*/ 	.dword	__unnamed_1
	.align		8
        /*0018*/ 	.dword	__unnamed_2
	.align		8
        /*0020*/ 	.dword	__unnamed_3
	.align		8
        /*0028*/ 	.dword	__unnamed_4
	.align		8
        /*0030*/ 	.dword	__unnamed_5
	.align		8
        /*0038*/ 	.dword	__unnamed_6
	.align		8
        /*0040*/ 	.dword	__unnamed_7
	.align		8
        /*0048*/ 	.dword	_ZN39_INTERNAL_e5537034_4_k_cu_0f90bea2_34774cuda3std3__45__cpo5beginE
	.align		8
        /*0050*/ 	.dword	_ZN39_INTERNAL_e5537034_4_k_cu_0f90bea2_34774cuda3std3__45__cpo3endE
	.align		8
        /*0058*/ 	.dword	_ZN39_INTERNAL_e5537034_4_k_cu_0f90bea2_34774cuda3std3__45__cpo6cbeginE
	.align		8
        /*0060*/ 	.dword	_ZN39_INTERNAL_e5537034_4_k_cu_0f90bea2_34774cuda3std3__45__cpo4cendE
	.align		8
        /*0068*/ 	.dword	_ZN39_INTERNAL_e5537034_4_k_cu_0f90bea2_34774cuda3std3__441_GLOBAL__N__e5537034_4_k_cu_0f90bea2_34776ignoreE
	.align		8
        /*0070*/ 	.dword	_ZN39_INTERNAL_e5537034_4_k_cu_0f90bea2_34774cuda3std3__419piecewise_constructE
	.align		8
        /*0078*/ 	.dword	_ZN39_INTERNAL_e5537034_4_k_cu_0f90bea2_34774cuda3std3__48in_placeE
	.align		8
        /*0080*/ 	.dword	_ZN39_INTERNAL_e5537034_4_k_cu_0f90bea2_34774cuda3std6ranges3__45__cpo4swapE
	.align		8
        /*0088*/ 	.dword	_ZN39_INTERNAL_e5537034_4_k_cu_0f90bea2_34774cuda3std6ranges3__45__cpo9iter_moveE
	.align		8
        /*0090*/ 	.dword	_ZN39_INTERNAL_e5537034_4_k_cu_0f90bea2_34774cute7productE
	.align		8
        /*0098*/ 	.dword	_ZN39_INTERNAL_e5537034_4_k_cu_0f90bea2_34774cute1_E
	.align		8
        /*00a0*/ 	.dword	$str$22
	.align		8
        /*00a8*/ 	.dword	$str$23
	.align		8
        /*00b0*/ 	.dword	$str$26
	.align		8
        /*00b8*/ 	.dword	$str$27
	.align		8
        /*00c0*/ 	.dword	$str$28
	.align		8
        /*00c8*/ 	.dword	$str$29
	.align		8
        /*00d0*/ 	.dword	$str$30
	.align		8
        /*00d8*/ 	.dword	$str$31
	.align		8
        /*00e0*/ 	.dword	$str$32
	.align		8
        /*00e8*/ 	.dword	$str$33
	.align		8
        /*00f0*/ 	.dword	$str$34
	.align		8
        /*00f8*/ 	.dword	$str$35
	.align		8
        /*0100*/ 	.dword	$str$36
	.align		8
        /*0108*/ 	.dword	$str$37


//--------------------- .nv.constant2._ZN7cutlass13device_kernelINS_4fmha6kernel36Sm100FmhaFwdKernelTmaWarpspecializedIN4cute5tupleIJiiiNS5_IJNS5_IJiiEEEiEEEEEENS1_10collective38Sm100FmhaFwdMainloopTmaWarpspecializedINS_10bfloat16_tEffNS5_IJNS4_1CILi256EEENSC_ILi64EEENSC_ILi16EEEEEENS5_IJiNSC_ILi1EEES7_EEENS5_IJiSH_NS5_IJNS5_IJNSC_ILi0EEEiEEEiEEEEEESM_NS9_6NoMaskENS5_IJNSC_ILi2EEESH_SH_EEENSC_ILb0EEEEENS9_38Sm100FmhaFwdEpilogueTmaWarpspecializedINS_6half_tEfNS5_IJNSC_ILi128EEESF_SE_EEESI_NS5_IJSH_S7_EEESQ_EENS2_23IndividualTileSchedulerENS2_41Sm100FmhaCtxKernelWarpspecializedScheduleEEEEEvNT_6ParamsE --------------------------
	.section	.nv.constant2._ZN7cutlass13device_kernelINS_4fmha6kernel36Sm100FmhaFwdKernelTmaWarpspecializedIN4cute5tupleIJiiiNS5_IJNS5_IJiiEEEiEEEEEENS1_10collective38Sm100FmhaFwdMainloopTmaWarpspecializedINS_10bfloat16_tEffNS5_IJNS4_1CILi256EEENSC_ILi64EEENSC_ILi16EEEEEENS5_IJiNSC_ILi1EEES7_EEENS5_IJiSH_NS5_IJNS5_IJNSC_ILi0EEEiEEEiEEEEEESM_NS9_6NoMaskENS5_IJNSC_ILi2EEESH_SH_EEENSC_ILb0EEEEENS9_38Sm100FmhaFwdEpilogueTmaWarpspecializedINS_6half_tEfNS5_IJNSC_ILi128EEESF_SE_EEESI_NS5_IJSH_S7_EEESQ_EENS2_23IndividualTileSchedulerENS2_41Sm100FmhaCtxKernelWarpspecializedScheduleEEEEEvNT_6ParamsE,"a",@progbits
	.sectionflags	@""
	.align	4
.nv.constant2._ZN7cutlass13device_kernelINS_4fmha6kernel36Sm100FmhaFwdKernelTmaWarpspecializedIN4cute5tupleIJiiiNS5_IJNS5_IJiiEEEiEEEEEENS1_10collective38Sm100FmhaFwdMainloopTmaWarpspecializedINS_10bfloat16_tEffNS5_IJNS4_1CILi256EEENSC_ILi64EEENSC_ILi16EEEEEENS5_IJiNSC_ILi1EEES7_EEENS5_IJiSH_NS5_IJNS5_IJNSC_ILi0EEEiEEEiEEEEEESM_NS9_6NoMaskENS5_IJNSC_ILi2EEESH_SH_EEENSC_ILb0EEEEENS9_38Sm100FmhaFwdEpilogueTmaWarpspecializedINS_6half_tEfNS5_IJNSC_ILi128EEESF_SE_EEESI_NS5_IJSH_S7_EEESQ_EENS2_23IndividualTileSchedulerENS2_41Sm100FmhaCtxKernelWarpspecializedScheduleEEEEEvNT_6ParamsE:
        /*0000*/ 	.byte	0x20, 0xb7, 0x00, 0x00, 0x20, 0xd6, 0x00, 0x00, 0xf0, 0xb6, 0x00, 0x00


//--------------------- .text._ZN7cutlass13device_kernelINS_4fmha6kernel36Sm100FmhaFwdKernelTmaWarpspecializedIN4cute5tupleIJiiiNS5_IJNS5_IJiiEEEiEEEEEENS1_10collective38Sm100FmhaFwdMainloopTmaWarpspecializedINS_10bfloat16_tEffNS5_IJNS4_1CILi256EEENSC_ILi64EEENSC_ILi16EEEEEENS5_IJiNSC_ILi1EEES7_EEENS5_IJiSH_NS5_IJNS5_IJNSC_ILi0EEEiEEEiEEEEEESM_NS9_6NoMaskENS5_IJNSC_ILi2EEESH_SH_EEENSC_ILb0EEEEENS9_38Sm100FmhaFwdEpilogueTmaWarpspecializedINS_6half_tEfNS5_IJNSC_ILi128EEESF_SE_EEESI_NS5_IJSH_S7_EEESQ_EENS2_23IndividualTileSchedulerENS2_41Sm100FmhaCtxKernelWarpspecializedScheduleEEEEEvNT_6ParamsE --------------------------
	.section	.text._ZN7cutlass13device_kernelINS_4fmha6kernel36Sm100FmhaFwdKernelTmaWarpspecializedIN4cute5tupleIJiiiNS5_IJNS5_IJiiEEEiEEEEEENS1_10collective38Sm100FmhaFwdMainloopTmaWarpspecializedINS_10bfloat16_tEffNS5_IJNS4_1CILi256EEENSC_ILi64EEENSC_ILi16EEEEEENS5_IJiNSC_ILi1EEES7_EEENS5_IJiSH_NS5_IJNS5_IJNSC_ILi0EEEiEEEiEEEEEESM_NS9_6NoMaskENS5_IJNSC_ILi2EEESH_SH_EEENSC_ILb0EEEEENS9_38Sm100FmhaFwdEpilogueTmaWarpspecializedINS_6half_tEfNS5_IJNSC_ILi128EEESF_SE_EEESI_NS5_IJSH_S7_EEESQ_EENS2_23IndividualTileSchedulerENS2_41Sm100FmhaCtxKernelWarpspecializedScheduleEEEEEvNT_6ParamsE,"ax",@progbits
	.align	128
.text._ZN7cutlass13device_kernelINS_4fmha6kernel36Sm100FmhaFwdKernelTmaWarpspecializedIN4cute5tupleIJiiiNS5_IJNS5_IJiiEEEiEEEEEENS1_10collective38Sm100FmhaFwdMainloopTmaWarpspecializedINS_10bfloat16_tEffNS5_IJNS4_1CILi256EEENSC_ILi64EEENSC_ILi16EEEEEENS5_IJiNSC_ILi1EEES7_EEENS5_IJiSH_NS5_IJNS5_IJNSC_ILi0EEEiEEEiEEEEEESM_NS9_6NoMaskENS5_IJNSC_ILi2EEESH_SH_EEENSC_ILb0EEEEENS9_38Sm100FmhaFwdEpilogueTmaWarpspecializedINS_6half_tEfNS5_IJNSC_ILi128EEESF_SE_EEESI_NS5_IJSH_S7_EEESQ_EENS2_23IndividualTileSchedulerENS2_41Sm100FmhaCtxKernelWarpspecializedScheduleEEEEEvNT_6ParamsE:
        .type           _ZN7cutlass13device_kernelINS_4fmha6kernel36Sm100FmhaFwdKernelTmaWarpspecializedIN4cute5tupleIJiiiNS5_IJNS5_IJiiEEEiEEEEEENS1_10collective38Sm100FmhaFwdMainloopTmaWarpspecializedINS_10bfloat16_tEffNS5_IJNS4_1CILi256EEENSC_ILi64EEENSC_ILi16EEEEEENS5_IJiNSC_ILi1EEES7_EEENS5_IJiSH_NS5_IJNS5_IJNSC_ILi0EEEiEEEiEEEEEESM_NS9_6NoMaskENS5_IJNSC_ILi2EEESH_SH_EEENSC_ILb0EEEEENS9_38Sm100FmhaFwdEpilogueTmaWarpspecializedINS_6half_tEfNS5_IJNSC_ILi128EEESF_SE_EEESI_NS5_IJSH_S7_EEESQ_EENS2_23IndividualTileSchedulerENS2_41Sm100FmhaCtxKernelWarpspecializedScheduleEEEEEvNT_6ParamsE,@function
        .size           _ZN7cutlass13device_kernelINS_4fmha6kernel36Sm100FmhaFwdKernelTmaWarpspecializedIN4cute5tupleIJiiiNS5_IJNS5_IJiiEEEiEEEEEENS1_10collective38Sm100FmhaFwdMainloopTmaWarpspecializedINS_10bfloat16_tEffNS5_IJNS4_1CILi256EEENSC_ILi64EEENSC_ILi16EEEEEENS5_IJiNSC_ILi1EEES7_EEENS5_IJiSH_NS5_IJNS5_IJNSC_ILi0EEEiEEEiEEEEEESM_NS9_6NoMaskENS5_IJNSC_ILi2EEESH_SH_EEENSC_ILb0EEEEENS9_38Sm100FmhaFwdEpilogueTmaWarpspecializedINS_6half_tEfNS5_IJNSC_ILi128EEESF_SE_EEESI_NS5_IJSH_S7_EEESQ_EENS2_23IndividualTileSchedulerENS2_41Sm100FmhaCtxKernelWarpspecializedScheduleEEEEEvNT_6ParamsE,(.L_x_426 - _ZN7cutlass13device_kernelINS_4fmha6kernel36Sm100FmhaFwdKernelTmaWarpspecializedIN4cute5tupleIJiiiNS5_IJNS5_IJiiEEEiEEEEEENS1_10collective38Sm100FmhaFwdMainloopTmaWarpspecializedINS_10bfloat16_tEffNS5_IJNS4_1CILi256EEENSC_ILi64EEENSC_ILi16EEEEEENS5_IJiNSC_ILi1EEES7_EEENS5_IJiSH_NS5_IJNS5_IJNSC_ILi0EEEiEEEiEEEEEESM_NS9_6NoMaskENS5_IJNSC_ILi2EEESH_SH_EEENSC_ILb0EEEEENS9_38Sm100FmhaFwdEpilogueTmaWarpspecializedINS_6half_tEfNS5_IJNSC_ILi128EEESF_SE_EEESI_NS5_IJSH_S7_EEESQ_EENS2_23IndividualTileSchedulerENS2_41Sm100FmhaCtxKernelWarpspecializedScheduleEEEEEvNT_6ParamsE)
        .other          _ZN7cutlass13device_kernelINS_4fmha6kernel36Sm100FmhaFwdKernelTmaWarpspecializedIN4cute5tupleIJiiiNS5_IJNS5_IJiiEEEiEEEEEENS1_10collective38Sm100FmhaFwdMainloopTmaWarpspecializedINS_10bfloat16_tEffNS5_IJNS4_1CILi256EEENSC_ILi64EEENSC_ILi16EEEEEENS5_IJiNSC_ILi1EEES7_EEENS5_IJiSH_NS5_IJNS5_IJNSC_ILi0EEEiEEEiEEEEEESM_NS9_6NoMaskENS5_IJNSC_ILi2EEESH_SH_EEENSC_ILb0EEEEENS9_38Sm100FmhaFwdEpilogueTmaWarpspecializedINS_6half_tEfNS5_IJNSC_ILi128EEESF_SE_EEESI_NS5_IJSH_S7_EEESQ_EENS2_23IndividualTileSchedulerENS2_41Sm100FmhaCtxKernelWarpspecializedScheduleEEEEEvNT_6ParamsE,@"STO_CUDA_ENTRY STV_DEFAULT"
_ZN7cutlass13device_kernelINS_4fmha6kernel36Sm100FmhaFwdKernelTmaWarpspecializedIN4cute5tupleIJiiiNS5_IJNS5_IJiiEEEiEEEEEENS1_10collective38Sm100FmhaFwdMainloopTmaWarpspecializedINS_10bfloat16_tEffNS5_IJNS4_1CILi256EEENSC_ILi64EEENSC_ILi16EEEEEENS5_IJiNSC_ILi1EEES7_EEENS5_IJiSH_NS5_IJNS5_IJNSC_ILi0EEEiEEEiEEEEEESM_NS9_6NoMaskENS5_IJNSC_ILi2EEESH_SH_EEENSC_ILb0EEEEENS9_38Sm100FmhaFwdEpilogueTmaWarpspecializedINS_6half_tEfNS5_IJNSC_ILi128EEESF_SE_EEESI_NS5_IJSH_S7_EEESQ_EENS2_23IndividualTileSchedulerENS2_41Sm100FmhaCtxKernelWarpspecializedScheduleEEEEEvNT_6ParamsE:
[----:B------:R-:W1:Y:S02]  /*0000*/  LDC R1, c[0x0][0x37c] ;  /* 0x0000df00ff017b82 */ /* 0x000e640000000800 */
[----:B-1----:R-:W-:-:S04]  /*0010*/  IADD3 R1, PT, PT, R1, -0x18, RZ ;  /* 0xffffffe801017810 */ /* 0x002fc80007ffe0ff */
[----:B------:R-:W-:Y:S01]  /*0020*/  R2UR UR40, R1 ;  /* 0x00000000012872ca */ /* 0x000fe200000e0000 */
[----:B------:R-:W1:Y:S01]  /*0030*/  S2R R16, SR_TID.X ;  /* 0x0000000000107919 */ /* 0x000e620000002100 */
[----:B------:R-:W2:Y:S01]  /*0040*/  LDCU UR4, c[0x0][0x2f8] ;  /* 0x00005f00ff0477ac */ /* 0x000ea20008000800 */
[----:B------:R-:W3:Y:S01]  /*0050*/  LDCU UR39, c[0x0][0x2fc] ;  /* 0x00005f80ff2777ac */ /* 0x000ee20008000800 */
[----:B------:R-:W-:Y:S02]  /*0060*/  UPLOP3.LUT UP3, UPT, UPT, UPT, UPT, 0x40, 0x4 ;  /* 0x000000000004789c */ /* 0x000fe40003f6e870 */
[----:B------:R-:W-:Y:S02]  /*0070*/  UPLOP3.LUT UP1, UPT, UPT, UPT, UPT, 0x80, 0x8 ;  /* 0x000000000008789c */ /* 0x000fe40003f2f070 */
[----:B------:R-:W-:Y:S02]  /*0080*/  UPLOP3.LUT UP0, UPT, UPT, UPT, UPT, 0x40, 0x4 ;  /* 0x000000000004789c */ /* 0x000fe40003f0e870 */
[----:B------:R-:W-:-:S02]  /*0090*/  UPLOP3.LUT UP6, UPT, UPT, UPT, UPT, 0x40, 0x4 ;  /* 0x000000000004789c */ /* 0x000fc40003fce870 */
[----:B------:R-:W-:Y:S02]  /*00a0*/  UPLOP3.LUT UP5, UPT, UPT, UPT, UPT, 0x40, 0x4 ;  /* 0x000000000004789c */ /* 0x000fe40003fae870 */
[----:B--2---:R-:W-:Y:S02]  /*00b0*/  UIADD3 UR40, UP2, UPT, UR40, UR4, URZ ;  /* 0x0000000428287290 */ /* 0x004fe4000ff5e0ff */
[----:B------:R-:W-:Y:S02]  /*00c0*/  UP2UR UR38, UPR, URZ, 0x8 ;  /* 0x00000008ff267883 */ /* 0x000fe40008000000 */
[----:B---3--:R-:W-:Y:S02]  /*00d0*/  UIADD3.X UR39, UPT, UPT, URZ, UR39, URZ, UP2, !UPT ;  /* 0x00000027ff277290 */ /* 0x008fe400097fe4ff */
[----:B------:R-:W-:Y:S02]  /*00e0*/  UPLOP3.LUT UP2, UPT, UPT, UPT, UPT, 0x80, 0x8 ;  /* 0x000000000008789c */ /* 0x000fe40003f4f070 */
[----:B------:R-:W-:-:S02]  /*00f0*/  UPLOP3.LUT UP4, UPT, UPT, UPT, UPT, 0x40, 0x4 ;  /* 0x000000000004789c */ /* 0x000fc40003f8e870 */
[----:B------:R-:W-:Y:S01]  /*0100*/  UP2UR UR57, UPR, URZ, 0x4 ;  /* 0x00000004ff397883 */ /* 0x000fe20008000000 */
[----:B-1----:R-:W-:-:S05]  /*0110*/  SHF.R.U32.HI R18, RZ, 0x5, R16 ;  /* 0x00000005ff127819 */ /* 0x002fca0000011610 */
[----:B------:R-:W1:Y:S02]  /*0120*/  SHFL.IDX PT, R0, R18, RZ, 0x1f ;  /* 0x00001fff12007589 */ /* 0x000e6400000e0000 */
[----:B-1----:R-:W-:-:S04]  /*0130*/  SHF.R.S32.HI R3, RZ, 0x1f, R0 ;  /* 0x0000001fff037819 */ /* 0x002fc80000011400 */
[----:B------:R-:W-:-:S04]  /*0140*/  LEA.HI R2, R3, R0, RZ, 0x2 ;  /* 0x0000000003027211 */ /* 0x000fc800078f10ff */
[----:B------:R-:W-:-:S04]  /*0150*/  SHF.R.S32.HI R2, RZ, 0x2, R2 ;  /* 0x00000002ff027819 */ /* 0x000fc80000011402 */
[----:B------:R-:W-:-:S13]  /*0160*/  ISETP.NE.AND P0, PT, R2, RZ, PT ;  /* 0x000000ff0200720c */ /* 0x000fda0003f05270 */
[----:B------:R-:W-:Y:S05]  /*0170*/  @!P0 BRA `(.L_x_0) ;  /* 0x0000000400248947 */ /* 0x000fea0003800000 */
[----:B------:R-:W-:-:S13]  /*0180*/  ISETP.NE.AND P0, PT, R2, 0x2, PT ;  /* 0x000000020200780c */ /* 0x000fda0003f05270 */
[----:B------:R-:W-:Y:S05]  /*0190*/  @!P0 BRA `(.L_x_1) ;  /* 0x0000000000f48947 */ /* 0x000fea0003800000 */
[----:B------:R-:W-:-:S13]  /*01a0*/  ISETP.NE.AND P0, PT, R2, 0x1, PT ;  /* 0x000000010200780c */ /* 0x000fda0003f05270 */
[----:B------:R-:W-:Y:S05]  /*01b0*/  @P0 BRA `(.L_x_2) ;  /* 0x00000000002c0947 */ /* 0x000fea0003800000 */
[----:B------:R-:W-:Y:S01]  /*01c0*/  HFMA2 R2, -RZ, RZ, 0, 5.9604644775390625e-08 ;  /* 0x00000001ff027431 */ /* 0x000fe200000001ff */
[----:B------:R-:W-:Y:S02]  /*01d0*/  UPLOP3.LUT UP3, UPT, UPT, UPT, UPT, 0x40, 0x4 ;  /* 0x000000000004789c */ /* 0x000fe40003f6e870 */
[----:B------:R-:W-:Y:S02]  /*01e0*/  UPLOP3.LUT UP2, UPT, UPT, UPT, UPT, 0x40, 0x4 ;  /* 0x000000000004789c */ /* 0x000fe40003f4e870 */
[----:B------:R-:W-:Y:S02]  /*01f0*/  UPLOP3.LUT UP1, UPT, UPT, UPT, UPT, 0x80, 0x8 ;  /* 0x000000000008789c */ /* 0x000fe40003f2f070 */
[----:B------:R-:W-:Y:S02]  /*0200*/  UPLOP3.LUT UP0, UPT, UPT, UPT, UPT, 0x40, 0x4 ;  /* 0x000000000004789c */ /* 0x000fe40003f0e870 */
[----:B------:R-:W-:Y:S02]  /*0210*/  UPLOP3.LUT UP6, UPT, UPT, UPT, UPT, 0x40, 0x4 ;  /* 0x000000000004789c */ /* 0x000fe40003fce870 */
[----:B------:R-:W-:-:S02]  /*0220*/  UPLOP3.LUT UP5, UPT, UPT, UPT, UPT, 0x40, 0x4 ;  /* 0x000000000004789c */ /* 0x000fc40003fae870 */
[----:B------:R-:W-:Y:S02]  /*0230*/  UPLOP3.LUT UP4, UPT, UPT, UPT, UPT, 0x80, 0x8 ;  /* 0x000000000008789c */ /* 0x000fe40003f8f070 */
[----:B------:R-:W-:Y:S02]  /*0240*/  UP2UR UR38, UPR, URZ, 0x8 ;  /* 0x00000008ff267883 */ /* 0x000fe40008000000 */
[----:B------:R-:W-:Y:S01]  /*0250*/  UP2UR UR57, UPR, URZ, 0x4 ;  /* 0x00000004ff397883 */ /* 0x000fe20008000000 */
[----:B------:R-:W-:Y:S11]  /*0260*/  BRA `(.L_x_0) ;  /* 0x0000000000e87947 */ /* 0x000ff60003800000 */
.L_x_2:
[----:B------:R-:W-:Y:S01]  /*0270*/  ISETP.NE.AND P0, PT, R0, 0xc, PT ;  /* 0x0000000c0000780c */ /* 0x000fe20003f05270 */
[----:B------:R-:W-:Y:S01]  /*0280*/  UPLOP3.LUT UP2, UPT, UPT, UPT, UPT, 0x40, 0x4 ;  /* 0x000000000004789c */ /* 0x000fe20003f4e870 */
[----:B------:R-:W-:Y:S01]  /*0290*/  HFMA2 R2, -RZ, RZ, 0, 1.78813934326171875e-07 ;  /* 0x00000003ff027431 */ /* 0x000fe200000001ff */
[----:B------:R-:W-:Y:S02]  /*02a0*/  UPLOP3.LUT UP1, UPT, UPT, UPT, UPT, 0x80, 0x8 ;  /* 0x000000000008789c */ /* 0x000fe40003f2f070 */
[----:B------:R-:W-:Y:S02]  /*02b0*/  UP2UR UR38, UPR, URZ, 0x4 ;  /* 0x00000004ff267883 */ /* 0x000fe40008000000 */
[----:B------:R-:W-:Y:S02]  /*02c0*/  UPLOP3.LUT UP2, UPT, UPT, UPT, UPT, 0x40, 0x4 ;  /* 0x000000000004789c */ /* 0x000fe40003f4e870 */
[----:B------:R-:W-:Y:S02]  /*02d0*/  UPLOP3.LUT UP0, UPT, UPT, UPT, UPT, 0x40, 0x4 ;  /* 0x000000000004789c */ /* 0x000fe40003f0e870 */
[----:B------:R-:W-:-:S02]  /*02e0*/  UPLOP3.LUT UP6, UPT, UPT, UPT, UPT, 0x40, 0x4 ;  /* 0x000000000004789c */ /* 0x000fc40003fce870 */
[----:B------:R-:W-:Y:S02]  /*02f0*/  UPLOP3.LUT UP5, UPT, UPT, UPT, UPT, 0x80, 0x8 ;  /* 0x000000000008789c */ /* 0x000fe40003faf070 */
[----:B------:R-:W-:Y:S02]  /*0300*/  UPLOP3.LUT UP4, UPT, UPT, UPT, UPT, 0x40, 0x4 ;  /* 0x000000000004789c */ /* 0x000fe40003f8e870 */
[----:B------:R-:W-:Y:S01]  /*0310*/  UP2UR UR57, UPR, URZ, 0x4 ;  /* 0x00000004ff397883 */ /* 0x000fe20008000000 */
[----:B------:R-:W-:Y:S11]  /*0320*/  @!P0 BRA `(.L_x_0) ;  /* 0x0000000000b88947 */ /* 0x000ff60003800000 */
[----:B------:R-:W-:-:S13]  /*0330*/  ISETP.NE.AND P0, PT, R0, 0xe, PT ;  /* 0x0000000e0000780c */ /* 0x000fda0003f05270 */
[----:B------:R-:W-:Y:S05]  /*0340*/  @!P0 BRA `(.L_x_3) ;  /* 0x00000000005c8947 */ /* 0x000fea0003800000 */
[----:B------:R-:W-:-:S13]  /*0350*/  ISETP.NE.AND P0, PT, R0, 0xd, PT ;  /* 0x0000000d0000780c */ /* 0x000fda0003f05270 */
[----:B------:R-:W-:Y:S05]  /*0360*/  @P0 BRA `(.L_x_4) ;  /* 0x00000000002c0947 */ /* 0x000fea0003800000 */
[----:B------:R-:W-:Y:S01]  /*0370*/  HFMA2 R2, -RZ, RZ, 0, 2.384185791015625e-07 ;  /* 0x00000004ff027431 */ /* 0x000fe200000001ff */
        /* <DEDUP_REMOVED lines=10> */
.L_x_4:
[----:B------:R-:W-:Y:S01]  /*0420*/  HFMA2 R2, -RZ, RZ, 0, 3.5762786865234375e-07 ;  /* 0x00000006ff027431 */ /* 0x000fe200000001ff */
[----:B------:R-:W-:Y:S02]  /*0430*/  UPLOP3.LUT UP3, UPT, UPT, UPT, UPT, 0x40, 0x4 ;  /* 0x000000000004789c */ /* 0x000fe40003f6e870 */
[----:B------:R-:W-:Y:S02]  /*0440*/  UPLOP3.LUT UP2, UPT, UPT, UPT, UPT, 0x40, 0x4 ;  /* 0x000000000004789c */ /* 0x000fe40003f4e870 */
[----:B------:R-:W-:Y:S02]  /*0450*/  UPLOP3.LUT UP0, UPT, UPT, UPT, UPT, 0x40, 0x4 ;  /* 0x000000000004789c */ /* 0x000fe40003f0e870 */
[----:B------:R-:W-:Y:S02]  /*0460*/  UPLOP3.LUT UP6, UPT, UPT, UPT, UPT, 0x40, 0x4 ;  /* 0x000000000004789c */ /* 0x000fe40003fce870 */
[----:B------:R-:W-:Y:S02]  /*0470*/  UPLOP3.LUT UP5, UPT, UPT, UPT, UPT, 0x40, 0x4 ;  /* 0x000000000004789c */ /* 0x000fe40003fae870 */
[----:B------:R-:W-:-:S02]  /*0480*/  UPLOP3.LUT UP4, UPT, UPT, UPT, UPT, 0x40, 0x4 ;  /* 0x000000000004789c */ /* 0x000fc40003f8e870 */
[----:B------:R-:W-:Y:S02]  /*0490*/  UP2UR UR38, UPR, URZ, 0x8 ;  /* 0x00000008ff267883 */ /* 0x000fe40008000000 */
[----:B------:R-:W-:Y:S01]  /*04a0*/  UP2UR UR57, UPR, URZ, 0x4 ;  /* 0x00000004ff397883 */ /* 0x000fe20008000000 */
[----:B------:R-:W-:Y:S11]  /*04b0*/  BRA `(.L_x_0) ;  /* 0x0000000000547947 */ /* 0x000ff60003800000 */
.L_x_3:
[----:B------:R-:W-:Y:S01]  /*04c0*/  HFMA2 R2, -RZ, RZ, 0, 2.98023223876953125e-07 ;  /* 0x00000005ff027431 */ /* 0x000fe200000001ff */
        /* <DEDUP_REMOVED lines=10> */
.L_x_1:
[----:B------:R-:W-:Y:S01]  /*0570*/  HFMA2 R2, -RZ, RZ, 0, 1.1920928955078125e-07 ;  /* 0x00000002ff027431 */ /* 0x000fe200000001ff */
        /* <DEDUP_REMOVED lines=8> */
[----:B------:R-:W-:-:S12]  /*0600*/  UP2UR UR57, UPR, URZ, 0x4 ;  /* 0x00000004ff397883 */ /* 0x000fd80008000000 */
.L_x_0:
[----:B------:R-:W-:Y:S01]  /*0610*/  ELECT P0, URZ, PT ;  /* 0x0000000000ff782f */ /* 0x000fe20003800000 */
[----:B------:R-:W-:Y:S03]  /*0620*/  BSSY.RECONVERGENT B0, `(.L_x_5) ;  /* 0x000000f000007945 */ /* 0x000fe60003800200 */
[----:B------:R-:W-:Y:S02]  /*0630*/  PLOP3.LUT P2, PT, P0, PT, UP0, 0x5d, 0xd5 ;  /* 0x0000000000d5781c */ /* 0x000fe4000074eb0d */
[----:B------:R-:W-:-:S11]  /*0640*/  PLOP3.LUT P1, PT, P0, PT, UP6, 0x5d, 0xd5 ;  /* 0x0000000000d5781c */ /* 0x000fd6000072eb6d */
[----:B------:R-:W-:Y:S05]  /*0650*/  @P2 BRA `(.L_x_6) ;  /* 0x00000000002c2947 */ /* 0x000fea0003800000 */
[----:B------:R-:W1:Y:S02]  /*0660*/  LDCU.64 UR4, c[0x0][0x348] ;  /* 0x00006900ff0477ac */ /* 0x000e640008000a00 */
[----:B-1----:R-:W-:-:S04]  /*0670*/  UIADD3 UR8, UP0, UPT, UR4, 0x80, URZ ;  /* 0x0000008004087890 */ /* 0x002fc8000ff1e0ff */
[----:B------:R-:W-:Y:S02]  /*0680*/  UIADD3.X UR9, UPT, UPT, URZ, UR5, URZ, UP0, !UPT ;  /* 0x00000005ff097290 */ /* 0x000fe400087fe4ff */
[----:B------:R-:W-:-:S04]  /*0690*/  UIADD3 UR6, UP0, UPT, UR4, 0x180, URZ ;  /* 0x0000018004067890 */ /* 0x000fc8000ff1e0ff */
[----:B------:R-:W-:Y:S02]  /*06a0*/  UIADD3.X UR7, UPT, UPT, URZ, UR5, URZ, UP0, !UPT ;  /* 0x00000005ff077290 */ /* 0x000fe400087fe4ff */
[----:B------:R-:W-:Y:S01]  /*06b0*/  UIADD3 UR4, UP0, UPT, UR4, 0x280, URZ ;  /* 0x0000028004047890 */ /* 0x000fe2000ff1e0ff */
[----:B------:R1:W-:Y:S03]  /*06c0*/  UTMACCTL.PF [UR8] ;  /* 0x00000000080079b9 */ /* 0x0003e60008040000 */
[----:B------:R-:W-:-:S03]  /*06d0*/  UIADD3.X UR5, UPT, UPT, URZ, UR5, URZ, UP0, !UPT ;  /* 0x00000005ff057290 */ /* 0x000fc600087fe4ff */
[----:B------:R1:W-:Y:S06]  /*06e0*/  UTMACCTL.PF [UR6] ;  /* 0x00000000060079b9 */ /* 0x0003ec0008040000 */
[----:B------:R1:W-:Y:S02]  /*06f0*/  UTMACCTL.PF [UR4] ;  /* 0x00000000040079b9 */ /* 0x0003e40008040000 */
[----:B-1----:R-:W-:Y:S01]  /*0700*/  NOP ;  /* 0x0000000000007918 */ /* 0x002fe20000000000 */
.L_x_6:
[----:B------:R-:W-:Y:S05]  /*0710*/  BSYNC.RECONVERGENT B0 ;  /* 0x0000000000007941 */ /* 0x000fea0003800200 */
.L_x_5:
[----:B------:R-:W-:Y:S04]  /*0720*/  BSSY.RECONVERGENT B0, `(.L_x_7) ;  /* 0x000001b000007945 */ /* 0x000fe80003800200 */
[----:B------:R-:W-:Y:S05]  /*0730*/  @P1 BRA `(.L_x_8) ;  /* 0x0000000000241947 */ /* 0x000fea0003800000 */
[----:B------:R-:W1:Y:S01]  /*0740*/  LDCU.64 UR4, c[0x0][0x348] ;  /* 0x00006900ff0477ac */ /* 0x000e620008000a00 */
[----:B------:R-:W-:Y:S02]  /*0750*/  PLOP3.LUT P6, PT, PT, PT, PT, 0x80, 0x8 ;  /* 0x000000000008781c */ /* 0x000fe40003fcf070 */
[----:B------:R-:W-:Y:S02]  /*0760*/  PLOP3.LUT P5, PT, PT, PT, PT, 0x8, 0x80 ;  /* 0x000000000080781c */ /* 0x000fe40003fae170 */
[----:B------:R-:W-:Y:S02]  /*0770*/  PLOP3.LUT P4, PT, PT, PT, PT, 0x80, 0x8 ;  /* 0x000000000008781c */ /* 0x000fe40003f8f070 */
[----:B------:R-:W-:Y:S01]  /*0780*/  PLOP3.LUT P3, PT, PT, PT, PT, 0x80, 0x8 ;  /* 0x000000000008781c */ /* 0x000fe20003f6f070 */
[----:B-1----:R-:W-:-:S04]  /*0790*/  UIADD3 UR4, UP0, UPT, UR4, 0x400, URZ ;  /* 0x0000040004047890 */ /* 0x002fc8000ff1e0ff */
[----:B------:R-:W-:-:S09]  /*07a0*/  UIADD3.X UR5, UPT, UPT, URZ, UR5, URZ, UP0, !UPT ;  /* 0x00000005ff057290 */ /* 0x000fd200087fe4ff */
[----:B------:R1:W-:Y:S02]  /*07b0*/  UTMACCTL.PF [UR4] ;  /* 0x00000000040079b9 */ /* 0x0003e40008040000 */
[----:B-1----:R-:W-:Y:S05]  /*07c0*/  BRA `(.L_x_9) ;  /* 0x0000000000407947 */ /* 0x002fea0003800000 */
.L_x_8:
[----:B------:R-:W-:-:S13]  /*07d0*/  ISETP.NE.AND P1, PT, R2, 0x3, PT ;  /* 0x000000030200780c */ /* 0x000fda0003f25270 */
[----:B------:R-:W-:Y:S05]  /*07e0*/  @!P1 BRA `(.L_x_10) ;  /* 0x0000000000289947 */ /* 0x000fea0003800000 */
[----:B------:R-:W-:Y:S02]  /*07f0*/  ISETP.NE.AND P1, PT, R2, 0x4, PT ;  /* 0x000000040200780c */ /* 0x000fe40003f25270 */
[----:B------:R-:W-:Y:S02]  /*0800*/  PLOP3.LUT P4, PT, PT, PT, PT, 0x80, 0x8 ;  /* 0x000000000008781c */ /* 0x000fe40003f8f070 */
[----:B------:R-:W-:Y:S02]  /*0810*/  PLOP3.LUT P5, PT, PT, PT, PT, 0x8, 0x80 ;  /* 0x000000000080781c */ /* 0x000fe40003fae170 */
[----:B------:R-:W-:Y:S02]  /*0820*/  PLOP3.LUT P6, PT, PT, PT, PT, 0x80, 0x8 ;  /* 0x000000000008781c */ /* 0x000fe40003fcf070 */
[----:B------:R-:W-:-:S05]  /*0830*/  PLOP3.LUT P3, PT, PT, PT, PT, 0x80, 0x8 ;  /* 0x000000000008781c */ /* 0x000fca0003f6f070 */
[----:B------:R-:W-:Y:S08]  /*0840*/  @P1 BRA `(.L_x_9) ;  /* 0x0000000000201947 */ /* 0x000ff00003800000 */
[----:B------:R-:W-:Y:S02]  /*0850*/  PLOP3.LUT P5, PT, PT, PT, PT, 0x8, 0x80 ;  /* 0x000000000080781c */ /* 0x000fe40003fae170 */
[----:B------:R-:W-:Y:S02]  /*0860*/  PLOP3.LUT P6, PT, PT, PT, PT, 0x8, 0x80 ;  /* 0x000000000080781c */ /* 0x000fe40003fce170 */
[----:B------:R-:W-:Y:S01]  /*0870*/  PLOP3.LUT P3, PT, PT, PT, PT, 0x8, 0x80 ;  /* 0x000000000080781c */ /* 0x000fe20003f6e170 */
[----:B------:R-:W-:-:S12]  /*0880*/  BRA `(.L_x_9) ;  /* 0x0000000000107947 */ /* 0x000fd80003800000 */
.L_x_10:
[----:B------:R-:W-:Y:S02]  /*0890*/  PLOP3.LUT P6, PT, PT, PT, PT, 0x8, 0x80 ;  /* 0x000000000080781c */ /* 0x000fe40003fce170 */
[----:B------:R-:W-:Y:S02]  /*08a0*/  PLOP3.LUT P5, PT, PT, PT, PT, 0x80, 0x8 ;  /* 0x000000000008781c */ /* 0x000fe40003faf070 */
[----:B------:R-:W-:Y:S02]  /*08b0*/  PLOP3.LUT P4, PT, PT, PT, PT, 0x8, 0x80 ;  /* 0x000000000080781c */ /* 0x000fe40003f8e170 */
[----:B------:R-:W-:-:S13]  /*08c0*/  PLOP3.LUT P3, PT, PT, PT, PT, 0x80, 0x8 ;  /* 0x000000000008781c */ /* 0x000fda0003f6f070 */
.L_x_9:
[----:B------:R-:W-:Y:S05]  /*08d0*/  BSYNC.RECONVERGENT B0 ;  /* 0x0000000000007941 */ /* 0x000fea0003800200 */
.L_x_7:
[----:B------:R-:W1:Y:S01]  /*08e0*/  SHFL.IDX PT, R0, R18, RZ, 0x1f ;  /* 0x00001fff12007589 */ /* 0x000e6200000e0000 */
[----:B------:R-:W-:Y:S02]  /*08f0*/  ISETP.NE.AND P1, PT, R2, 0x3, PT ;  /* 0x000000030200780c */ /* 0x000fe40003f25270 */
[----:B------:R-:W-:Y:S02]  /*0900*/  PLOP3.LUT P0, PT, P0, PT, UP1, 0xae, 0xea ;  /* 0x0000000000ea781c */ /* 0x000fe4000070f51e */
[----:B-1----:R-:W-:-:S13]  /*0910*/  ISETP.NE.AND P2, PT, R0, RZ, PT ;  /* 0x000000ff0000720c */ /* 0x002fda0003f45270 */
[----:B------:R-:W-:Y:S05]  /*0920*/  @P2 BRA `(.L_x_11) ;  /* 0x0000000000382947 */ /* 0x000fea0003800000 */
[----:B------:R-:W1:Y:S01]  /*0930*/  S2UR UR5, SR_CgaCtaId ;  /* 0x00000000000579c3 */ /* 0x000e620000008800 */
[----:B------:R-:W-:Y:S01]  /*0940*/  UMOV UR6, 0x400 ;  /* 0x0000040000067882 */ /* 0x000fe20000000000 */
[----:B------:R-:W-:Y:S01]  /*0950*/  UMOV UR4, 0x1 ;  /* 0x0000000100047882 */ /* 0x000fe20000000000 */
[----:B------:R-:W-:Y:S01]  /*0960*/  ELECT P2, URZ, PT ;  /* 0x0000000000ff782f */ /* 0x000fe20003840000 */
[----:B-1----:R-:W-:Y:S02]  /*0970*/  ULEA UR5, UR5, UR6, 0x18 ;  /* 0x0000000605057291 */ /* 0x002fe4000f8ec0ff */
[----:B------:R-:W-:-:S04]  /*0980*/  UIADD3 UR6, UPT, UPT, -UR4, 0x100000, URZ ;  /* 0x0010000004067890 */ /* 0x000fc8000fffe1ff */
[----:B------:R-:W-:Y:S02]  /*0990*/  USHF.L.U32 UR7, UR6, 0xb, URZ ;  /* 0x0000000b06077899 */ /* 0x000fe400080006ff */
[----:B------:R-:W-:Y:S01]  /*09a0*/  USHF.L.U32 UR6, UR6, 0x1, URZ ;  /* 0x0000000106067899 */ /* 0x000fe200080006ff */
[----:B------:R-:W1:Y:S11]  /*09b0*/  FENCE.VIEW.ASYNC.S ;  /* 0x00000000000073c6 */ /* 0x000e760000000000 */
[----:B-1----:R1:W2:Y:S01]  /*09c0*/  SYNCS.EXCH.64 URZ, [UR5+0x3800], UR6 ;  /* 0x0038000605ff75b2 */ /* 0x0022a20008000100 */
[----:B------:R1:W3:Y:S01]  /*09d0*/  SYNCS.EXCH.64 URZ, [UR5+0x3810], UR6 ;  /* 0x0038100605ff75b2 */ /* 0x0002e20008000100 */
[----:B------:R1:W4:Y:S01]  /*09e0*/  SYNCS.EXCH.64 URZ, [UR5+0x3808], UR6 ;  /* 0x0038080605ff75b2 */ /* 0x0003220008000100 */
[----:B------:R1:W5:Y:S01]  /*09f0*/  SYNCS.EXCH.64 URZ, [UR5+0x3818], UR6 ;  /* 0x0038180605ff75b2 */ /* 0x0003620008000100 */
[----:B------:R-:W-:Y:S01]  /*0a00*/  NOP ;  /* 0x0000000000007918 */ /* 0x000fe20000000000 */
.L_x_11:
[----:B------:R-:W-:Y:S01]  /*0a10*/  NOP ;  /* 0x0000000000007918 */ /* 0x000fe20000000000 */
[----:B------:R-:W-:Y:S05]  /*0a20*/  @!P1 BRA `(.L_x_12) ;  /* 0x0000000000289947 */ /* 0x000fea0003800000 */
[----:B------:R-:W-:Y:S01]  /*0a30*/  ISETP.NE.AND P1, PT, R2, 0x4, PT ;  /* 0x000000040200780c */ /* 0x000fe20003f25270 */
[----:B------:R-:W-:Y:S02]  /*0a40*/  UPLOP3.LUT UP3, UPT, UPT, UPT, UPT, 0x80, 0x8 ;  /* 0x000000000008789c */ /* 0x000fe40003f6f070 */
[----:B------:R-:W-:Y:S02]  /*0a50*/  UPLOP3.LUT UP2, UPT, UPT, UPT, UPT, 0x40, 0x4 ;  /* 0x000000000004789c */ /* 0x000fe40003f4e870 */
[----:B------:R-:W-:Y:S02]  /*0a60*/  UPLOP3.LUT UP1, UPT, UPT, UPT, UPT, 0x80, 0x8 ;  /* 0x000000000008789c */ /* 0x000fe40003f2f070 */
[----:B------:R-:W-:-:S06]  /*0a70*/  UPLOP3.LUT UP0, UPT, UPT, UPT, UPT, 0x80, 0x8 ;  /* 0x000000000008789c */ /* 0x000fcc0003f0f070 */
[----:B------:R-:W-:Y:S05]  /*0a80*/  @P1 BRA `(.L_x_13) ;  /* 0x0000000000201947 */ /* 0x000fea0003800000 */
[----:B------:R-:W-:Y:S02]  /*0a90*/  UPLOP3.LUT UP2, UPT, UPT, UPT, UPT, 0x40, 0x4 ;  /* 0x000000000004789c */ /* 0x000fe40003f4e870 */
[----:B------:R-:W-:Y:S02]  /*0aa0*/  UPLOP3.LUT UP3, UPT, UPT, UPT, UPT, 0x40, 0x4 ;  /* 0x000000000004789c */ /* 0x000fe40003f6e870 */
[----:B------:R-:W-:Y:S01]  /*0ab0*/  UPLOP3.LUT UP0, UPT, UPT, UPT, UPT, 0x40, 0x4 ;  /* 0x000000000004789c */ /* 0x000fe20003f0e870 */
[----:B------:R-:W-:Y:S05]  /*0ac0*/  BRA `(.L_x_13) ;  /* 0x0000000000107947 */ /* 0x000fea0003800000 */
.L_x_12:
[----:B------:R-:W-:Y:S02]  /*0ad0*/  UPLOP3.LUT UP3, UPT, UPT, UPT, UPT, 0x40, 0x4 ;  /* 0x000000000004789c */ /* 0x000fe40003f6e870 */
[----:B------:R-:W-:Y:S02]  /*0ae0*/  UPLOP3.LUT UP2, UPT, UPT, UPT, UPT, 0x80, 0x8 ;  /* 0x000000000008789c */ /* 0x000fe40003f4f070 */
[----:B------:R-:W-:Y:S02]  /*0af0*/  UPLOP3.LUT UP1, UPT, UPT, UPT, UPT, 0x40, 0x4 ;  /* 0x000000000004789c */ /* 0x000fe40003f2e870 */
[----:B------:R-:W-:Y:S02]  /*0b00*/  UPLOP3.LUT UP0, UPT, UPT, UPT, UPT, 0x80, 0x8 ;  /* 0x000000000008789c */ /* 0x000fe40003f0f070 */
.L_x_13:
[----:B------:R-:W1:Y:S02]  /*0b10*/  SHFL.IDX PT, R0, R18, RZ, 0x1f ;  /* 0x00001fff12007589 */ /* 0x000e6400000e0000 */
        /* <DEDUP_REMOVED lines=11> */
[----:B-1----:R1:W1:Y:S01]  /*0bd0*/  SYNCS.EXCH.64 URZ, [UR5+0x3820], UR6 ;  /* 0x0038200605ff75b2 */ /* 0x0022620008000100 */
[----:B------:R1:W1:Y:S01]  /*0be0*/  SYNCS.EXCH.64 URZ, [UR5+0x3838], UR6 ;  /* 0x0038380605ff75b2 */ /* 0x0002620008000100 */
[----:B------:R1:W1:Y:S01]  /*0bf0*/  SYNCS.EXCH.64 URZ, [UR5+0x3828], UR6 ;  /* 0x0038280605ff75b2 */ /* 0x0002620008000100 */
[----:B------:R1:W1:Y:S01]  /*0c00*/  SYNCS.EXCH.64 URZ, [UR5+0x3840], UR6 ;  /* 0x0038400605ff75b2 */ /* 0x0002620008000100 */
[----:B------:R1:W1:Y:S01]  /*0c10*/  SYNCS.EXCH.64 URZ, [UR5+0x3830], UR6 ;  /* 0x0038300605ff75b2 */ /* 0x0002620008000100 */
[----:B------:R1:W1:Y:S01]  /*0c20*/  SYNCS.EXCH.64 URZ, [UR5+0x3848], UR6 ;  /* 0x0038480605ff75b2 */ /* 0x0002620008000100 */
[----:B------:R-:W-:Y:S01]  /*0c30*/  NOP ;  /* 0x0000000000007918 */ /* 0x000fe20000000000 */
.L_x_14:
[----:B------:R-:W2:Y:S01]  /*0c40*/  SHFL.IDX PT, R0, R18, RZ, 0x1f ;  /* 0x00001fff12007589 */ /* 0x000ea200000e0000 */
[----:B------:R-:W-:Y:S01]  /*0c50*/  NOP ;  /* 0x0000000000007918 */ /* 0x000fe20000000000 */
[----:B--2---:R-:W-:-:S13]  /*0c60*/  ISETP.NE.AND P1, PT, R0, RZ, PT ;  /* 0x000000ff0000720c */ /* 0x004fda0003f25270 */
[----:B------:R-:W-:Y:S05]  /*0c70*/  @P1 BRA `(.L_x_15) ;  /* 0x0000000000401947 */ /* 0x000fea0003800000 */
[----:B-1----:R-:W1:Y:S01]  /*0c80*/  S2UR UR6, SR_CgaCtaId ;  /* 0x00000000000679c3 */ /* 0x002e620000008800 */
[----:B------:R-:W-:Y:S01]  /*0c90*/  UMOV UR7, 0x400 ;  /* 0x0000040000077882 */ /* 0x000fe20000000000 */
[----:B------:R-:W-:Y:S01]  /*0ca0*/  UMOV UR5, 0x1 ;  /* 0x0000000100057882 */ /* 0x000fe20000000000 */
[----:B------:R-:W-:Y:S01]  /*0cb0*/  UMOV UR4, 0x80 ;  /* 0x0000008000047882 */ /* 0x000fe20000000000 */
[----:B------:R-:W-:-:S04]  /*0cc0*/  UIADD3 UR8, UPT, UPT, -UR5, 0x100000, URZ ;  /* 0x0010000005087890 */ /* 0x000fc8000fffe1ff */
[----:B------:R-:W-:Y:S02]  /*0cd0*/  USHF.L.U32 UR9, UR8, 0xb, URZ ;  /* 0x0000000b08097899 */ /* 0x000fe400080006ff */
[----:B------:R-:W-:Y:S02]  /*0ce0*/  USHF.L.U32 UR8, UR8, 0x1, URZ ;  /* 0x0000000108087899 */ /* 0x000fe400080006ff */
[----:B------:R-:W-:-:S04]  /*0cf0*/  UIADD3 UR4, UPT, UPT, -UR4, 0x100000, URZ ;  /* 0x0010000004047890 */ /* 0x000fc8000fffe1ff */
[----:B------:R-:W-:Y:S02]  /*0d00*/  USHF.L.U32 UR5, UR4, 0xb, URZ ;  /* 0x0000000b04057899 */ /* 0x000fe400080006ff */
[----:B------:R-:W-:Y:S01]  /*0d10*/  USHF.L.U32 UR4, UR4, 0x1, URZ ;  /* 0x0000000104047899 */ /* 0x000fe200080006ff */
[----:B------:R-:W-:Y:S01]  /*0d20*/  ELECT P1, URZ, PT ;  /* 0x0000000000ff782f */ /* 0x000fe20003820000 */
[----:B-1----:R-:W-:Y:S01]  /*0d30*/  ULEA UR6, UR6, UR7, 0x18 ;  /* 0x0000000706067291 */ /* 0x002fe2000f8ec0ff */
[----:B------:R-:W1:Y:S11]  /*0d40*/  FENCE.VIEW.ASYNC.S ;  /* 0x00000000000073c6 */ /* 0x000e760000000000 */
[----:B-1----:R2:W1:Y:S01]  /*0d50*/  SYNCS.EXCH.64 URZ, [UR6+0x3850], UR8 ;  /* 0x0038500806ff75b2 */ /* 0x0024620008000100 */
[----:B------:R2:W1:Y:S02]  /*0d60*/  SYNCS.EXCH.64 URZ, [UR6+0x3858], UR4 ;  /* 0x0038580406ff75b2 */ /* 0x0004640008000100 */
[----:B--2---:R-:W-:Y:S01]  /*0d70*/  NOP ;  /* 0x0000000000007918 */ /* 0x004fe20000000000 */
.L_x_15:
[----:B------:R-:W2:Y:S01]  /*0d80*/  SHFL.IDX PT, R0, R18, RZ, 0x1f ;  /* 0x00001fff12007589 */ /* 0x000ea200000e0000 */
[----:B------:R-:W-:Y:S01]  /*0d90*/  UP2UR UR4, UPR, URZ, 0x1 ;  /* 0x00000001ff047883 */ /* 0x000fe20008000000 */
[----:B------:R-:W-:Y:S01]  /*0da0*/  ISETP.NE.AND P2, PT, R2, 0x2, PT ;  /* 0x000000020200780c */ /* 0x000fe20003f45270 */
[----:B------:R-:W-:Y:S01]  /*0db0*/  UISETP.NE.AND UP0, UPT, UR57, URZ, UPT ;  /* 0x000000ff3900728c */ /* 0x000fe2000bf05270 */
[----:B------:R-:W-:Y:S01]  /*0dc0*/  NOP ;  /* 0x0000000000007918 */ /* 0x000fe20000000000 */
[----:B------:R-:W-:Y:S02]  /*0dd0*/  USEL UR47, URZ, 0x2, !UP4 ;  /* 0x00000002ff2f7887 */ /* 0x000fe4000e000000 */
[----:B------:R-:W-:Y:S02]  /*0de0*/  USEL UR48, URZ, 0x2, !UP0 ;  /* 0x00000002ff307887 */ /* 0x000fe4000c000000 */
[----:B------:R-:W-:Y:S02]  /*0df0*/  UISETP.NE.AND UP0, UPT, UR4, URZ, UPT ;  /* 0x000000ff0400728c */ /* 0x000fe4000bf05270 */
[----:B------:R-:W-:-:S02]  /*0e00*/  USEL UR48, UR48, 0x1, !UP5 ;  /* 0x0000000130307887 */ /* 0x000fc4000e800000 */
[----:B------:R-:W-:Y:S01]  /*0e10*/  USEL UR47, UR47, 0x1, !UP5 ;  /* 0x000000012f2f7887 */ /* 0x000fe2000e800000 */
        /* <DEDUP_REMOVED lines=18> */
.L_x_16:
[----:B------:R-:W-:Y:S01]  /*0f40*/  NOP ;  /* 0x0000000000007918 */ /* 0x000fe20000000000 */
[----:B------:R-:W-:Y:S05]  /*0f50*/  @!P2 BRA `(.L_x_17) ;  /* 0x000000000024a947 */ /* 0x000fea0003800000 */
[----:B------:R-:W-:Y:S01]  /*0f60*/  ISETP.NE.AND P1, PT, R2, RZ, PT ;  /* 0x000000ff0200720c */ /* 0x000fe20003f25270 */
[----:B------:R-:W-:Y:S02]  /*0f70*/  UP2UR UR4, UPR, URZ, 0x1 ;  /* 0x00000001ff047883 */ /* 0x000fe40008000000 */
[----:B------:R-:W-:Y:S01]  /*0f80*/  UPLOP3.LUT UP0, UPT, UPT, UPT, UPT, 0x80, 0x8 ;  /* 0x000000000008789c */ /* 0x000fe20003f0f070 */
[----:B-1----:R-:W-:-:S03]  /*0f90*/  UMOV UR7, URZ ;  /* 0x000000ff00077c82 */ /* 0x002fc60008000000 */
[----:B------:R-:W-:Y:S02]  /*0fa0*/  UP2UR UR37, UPR, URZ, 0x1 ;  /* 0x00000001ff257883 */ /* 0x000fe40008000000 */
[----:B------:R-:W-:-:S04]  /*0fb0*/  UISETP.NE.AND UP0, UPT, UR4, URZ, UPT ;  /* 0x000000ff0400728c */ /* 0x000fc8000bf05270 */
[----:B------:R-:W-:Y:S07]  /*0fc0*/  @P1 BRA `(.L_x_18) ;  /* 0x00000000001c1947 */ /* 0x000fee0003800000 */
[----:B------:R-:W-:Y:S01]  /*0fd0*/  UMOV UR7, 0x1 ;  /* 0x0000000100077882 */ /* 0x000fe20000000000 */
[----:B------:R-:W-:Y:S05]  /*0fe0*/  BRA `(.L_x_18) ;  /* 0x0000000000147947 */ /* 0x000fea0003800000 */
.L_x_17:
[----:B------:R-:W-:Y:S02]  /*0ff0*/  UP2UR UR4, UPR, URZ, 0x1 ;  /* 0x00000001ff047883 */ /* 0x000fe40008000000 */
[----:B------:R-:W-:Y:S01]  /*1000*/  UPLOP3.LUT UP0, UPT, UPT, UPT, UPT, 0x40, 0x4 ;  /* 0x000000000004789c */ /* 0x000fe20003f0e870 */
[----:B-1----:R-:W-:-:S03]  /*1010*/  UMOV UR7, 0x2 ;  /* 0x0000000200077882 */ /* 0x002fc60000000000 */
[----:B------:R-:W-:Y:S02]  /*1020*/  UP2UR UR37, UPR, URZ, 0x1 ;  /* 0x00000001ff257883 */ /* 0x000fe40008000000 */
[----:B------:R-:W-:Y:S02]  /*1030*/  UISETP.NE.AND UP0, UPT, UR4, URZ, UPT ;  /* 0x000000ff0400728c */ /* 0x000fe4000bf05270 */
.L_x_18:
[----:B------:R-:W1:Y:S02]  /*1040*/  SHFL.IDX PT, R0, R18, RZ, 0x1f ;  /* 0x00001fff12007589 */ /* 0x000e6400000e0000 */
[----:B-1----:R-:W-:-:S13]  /*1050*/  ISETP.NE.AND P1, PT, R0, RZ, PT ;  /* 0x000000ff0000720c */ /* 0x002fda0003f25270 */
[----:B------:R-:W-:Y:S05]  /*1060*/  @P1 BRA `(.L_x_19) ;  /* 0x0000000000301947 */ /* 0x000fea0003800000 */
[----:B------:R-:W1:Y:S01]  /*1070*/  S2UR UR5, SR_CgaCtaId ;  /* 0x00000000000579c3 */ /* 0x000e620000008800 */
[----:B------:R-:W-:Y:S01]  /*1080*/  UMOV UR6, 0x400 ;  /* 0x0000040000067882 */ /* 0x000fe20000000000 */
[----:B------:R-:W-:Y:S01]  /*1090*/  UMOV UR4, 0x80 ;  /* 0x0000008000047882 */ /* 0x000fe20000000000 */
[----:B------:R-:W-:Y:S01]  /*10a0*/  ELECT P1, URZ, PT ;  /* 0x0000000000ff782f */ /* 0x000fe20003820000 */
[----:B------:R-:W-:-:S04]  /*10b0*/  UIADD3 UR8, UPT, UPT, -UR4, 0x100000, URZ ;  /* 0x0010000004087890 */ /* 0x000fc8000fffe1ff */
[----:B------:R-:W-:Y:S02]  /*10c0*/  USHF.L.U32 UR9, UR8, 0xb, URZ ;  /* 0x0000000b08097899 */ /* 0x000fe400080006ff */
[----:B------:R-:W-:Y:S02]  /*10d0*/  USHF.L.U32 UR8, UR8, 0x1, URZ ;  /* 0x0000000108087899 */ /* 0x000fe400080006ff */
[----:B-1----:R-:W-:Y:S01]  /*10e0*/  ULEA UR5, UR5, UR6, 0x18 ;  /* 0x0000000605057291 */ /* 0x002fe2000f8ec0ff */
[----:B------:R-:W1:Y:S11]  /*10f0*/  FENCE.VIEW.ASYNC.S ;  /* 0x00000000000073c6 */ /* 0x000e760000000000 */
[----:B-1----:R1:W2:Y:S01]  /*1100*/  SYNCS.EXCH.64 URZ, [UR5+0x3870], UR8 ;  /* 0x0038700805ff75b2 */ /* 0x0022a20008000100 */
[----:B------:R1:W1:Y:S01]  /*1110*/  SYNCS.EXCH.64 URZ, [UR5+0x3878], UR8 ;  /* 0x0038780805ff75b2 */ /* 0x0002620008000100 */
[----:B------:R-:W-:Y:S01]  /*1120*/  NOP ;  /* 0x0000000000007918 */ /* 0x000fe20000000000 */
.L_x_19:
[----:B------:R-:W-:Y:S01]  /*1130*/  NOP ;  /* 0x0000000000007918 */ /* 0x000fe20000000000 */
[----:B------:R-:W-:Y:S05]  /*1140*/  @!P2 BRA `(.L_x_20) ;  /* 0x000000000024a947 */ /* 0x000fea0003800000 */
[----:B------:R-:W-:Y:S01]  /*1150*/  ISETP.NE.AND P1, PT, R2, 0x1, PT ;  /* 0x000000010200780c */ /* 0x000fe20003f25270 */
[----:B------:R-:W-:Y:S02]  /*1160*/  UP2UR UR4, UPR, URZ, 0x1 ;  /* 0x00000001ff047883 */ /* 0x000fe40008000000 */
[----:B------:R-:W-:Y:S01]  /*1170*/  UPLOP3.LUT UP0, UPT, UPT, UPT, UPT, 0x80, 0x8 ;  /* 0x000000000008789c */ /* 0x000fe20003f0f070 */
[----:B------:R-:W-:-:S03]  /*1180*/  UMOV UR6, URZ ;  /* 0x000000ff00067c82 */ /* 0x000fc60008000000 */
[----:B------:R-:W-:Y:S02]  /*1190*/  UP2UR UR36, UPR, URZ, 0x1 ;  /* 0x00000001ff247883 */ /* 0x000fe40008000000 */
[----:B------:R-:W-:-:S04]  /*11a0*/  UISETP.NE.AND UP0, UPT, UR4, URZ, UPT ;  /* 0x000000ff0400728c */ /* 0x000fc8000bf05270 */
[----:B------:R-:W-:Y:S07]  /*11b0*/  @P1 BRA `(.L_x_21) ;  /* 0x00000000001c1947 */ /* 0x000fee0003800000 */
[----:B------:R-:W-:Y:S01]  /*11c0*/  UMOV UR6, 0x1 ;  /* 0x0000000100067882 */ /* 0x000fe20000000000 */
[----:B------:R-:W-:Y:S05]  /*11d0*/  BRA `(.L_x_21) ;  /* 0x0000000000147947 */ /* 0x000fea0003800000 */
.L_x_20:
[----:B------:R-:W-:Y:S02]  /*11e0*/  UP2UR UR4, UPR, URZ, 0x1 ;  /* 0x00000001ff047883 */ /* 0x000fe40008000000 */
[----:B------:R-:W-:Y:S01]  /*11f0*/  UPLOP3.LUT UP0, UPT, UPT, UPT, UPT, 0x40, 0x4 ;  /* 0x000000000004789c */ /* 0x000fe20003f0e870 */
[----:B------:R-:W-:-:S03]  /*1200*/  UMOV UR6, 0x2 ;  /* 0x0000000200067882 */ /* 0x000fc60000000000 */
[----:B------:R-:W-:Y:S02]  /*1210*/  UP2UR UR36, UPR, URZ, 0x1 ;  /* 0x00000001ff247883 */ /* 0x000fe40008000000 */
[----:B------:R-:W-:Y:S02]  /*1220*/  UISETP.NE.AND UP0, UPT, UR4, URZ, UPT ;  /* 0x000000ff0400728c */ /* 0x000fe4000bf05270 */
.L_x_21:
[----:B------:R-:W3:Y:S02]  /*1230*/  SHFL.IDX PT, R0, R18, RZ, 0x1f ;  /* 0x00001fff12007589 */ /* 0x000ee400000e0000 */
[----:B---3--:R-:W-:-:S13]  /*1240*/  ISETP.NE.AND P1, PT, R0, RZ, PT ;  /* 0x000000ff0000720c */ /* 0x008fda0003f25270 */
[----:B------:R-:W-:Y:S05]  /*1250*/  @P1 BRA `(.L_x_22) ;  /* 0x0000000000301947 */ /* 0x000fea0003800000 */
[----:B-1----:R-:W1:Y:S01]  /*1260*/  S2UR UR5, SR_CgaCtaId ;  /* 0x00000000000579c3 */ /* 0x002e620000008800 */
        /* <DEDUP_REMOVED lines=9> */
[----:B------:R3:W1:Y:S02]  /*1300*/  SYNCS.EXCH.64 URZ, [UR5+0x3888], UR8 ;  /* 0x0038880805ff75b2 */ /* 0x0006640008000100 */
[----:B---3--:R-:W-:Y:S01]  /*1310*/  NOP ;  /* 0x0000000000007918 */ /* 0x008fe20000000000 */
.L_x_22:
[----:B------:R-:W3:Y:S01]  /*1320*/  SHFL.IDX PT, R0, R18, RZ, 0x1f ;  /* 0x00001fff12007589 */ /* 0x000ee200000e0000 */
[----:B------:R-:W-:Y:S01]  /*1330*/  NOP ;  /* 0x0000000000007918 */ /* 0x000fe20000000000 */
[----:B---3--:R-:W-:-:S13]  /*1340*/  ISETP.NE.AND P1, PT, R0, RZ, PT ;  /* 0x000000ff0000720c */ /* 0x008fda0003f25270 */
        /* <DEDUP_REMOVED lines=15> */
[----:B------:R3:W1:Y:S01]  /*1440*/  SYNCS.EXCH.64 URZ, [UR8+0x38a0], UR4 ;  /* 0x0038a00408ff75b2 */ /* 0x0006620008000100 */
[----:B------:R3:W1:Y:S01]  /*1450*/  SYNCS.EXCH.64 URZ, [UR8+0x3898], UR10 ;  /* 0x0038980a08ff75b2 */ /* 0x0006620008000100 */
[----:B------:R3:W1:Y:S02]  /*1460*/  SYNCS.EXCH.64 URZ, [UR8+0x38a8], UR4 ;  /* 0x0038a80408ff75b2 */ /* 0x0006640008000100 */
[----:B---3--:R-:W-:Y:S01]  /*1470*/  NOP ;  /* 0x0000000000007918 */ /* 0x008fe20000000000 */
.L_x_23:
        /* <DEDUP_REMOVED lines=22> */
.L_x_24:
[----:B------:R-:W3:Y:S01]  /*15e0*/  SHFL.IDX PT, R0, R18, RZ, 0x1f ;  /* 0x00001fff12007589 */ /* 0x000ee200000e0000 */
[----:B------:R-:W-:Y:S01]  /*15f0*/  NOP ;  /* 0x0000000000007918 */ /* 0x000fe20000000000 */
        /* <DEDUP_REMOVED lines=14> */
.L_x_25:
[----:B------:R-:W-:Y:S01]  /*16e0*/  ISETP.GT.AND P1, PT, R2, 0x3, PT ;  /* 0x000000030200780c */ /* 0x000fe20003f24270 */
[----:B------:R-:W-:Y:S01]  /*16f0*/  NOP ;  /* 0x0000000000007918 */ /* 0x000fe20000000000 */
[----:B------:R-:W-:Y:S01]  /*1700*/  USEL UR56, URZ, 0x1, UP4 ;  /* 0x00000001ff387887 */ /* 0x000fe2000a000000 */
[----:B-12-45:R-:W-:Y:S10]  /*1710*/  BAR.SYNC.DEFER_BLOCKING 0x0 ;  /* 0x0000000000007b1d */ /* 0x036ff40000010000 */
[----:B------:R-:W-:Y:S05]  /*1720*/  @P1 BRA `(.L_x_26) ;  /* 0x0000009c00d81947 */ /* 0x000fea0003800000 */
[----:B------:R-:W-:-:S13]  /*1730*/  ISETP.GE.U32.AND P0, PT, R2, 0x2, PT ;  /* 0x000000020200780c */ /* 0x000fda0003f06070 */
[----:B------:R-:W-:Y:S05]  /*1740*/  @!P0 BRA `(.L_x_27) ;  /* 0x00000074006c8947 */ /* 0x000fea0003800000 */
[----:B------:R-:W-:Y:S05]  /*1750*/  @!P2 BRA `(.L_x_28) ;  /* 0x0000001800d4a947 */ /* 0x000fea0003800000 */
[----:B------:R-:W-:-:S08]  /*1760*/  NOP ;  /* 0x0000000000007918 */ /* 0x000fd00000000000 */
[----:B------:R-:W1:-:S00]  /*1770*/  USETMAXREG.DEALLOC.CTAPOOL 0x20 ;  /* 0x00000020000079c8 */ /* 0x000e4000080e0500 */
[----:B------:R-:W2:Y:S08]  /*1780*/  S2UR UR4, SR_CTAID.X ;  /* 0x00000000000479c3 */ /* 0x000eb00000002500 */
[----:B-1----:R-:W1:Y:S01]  /*1790*/  LDC R0, c[0x0][0x380] ;  /* 0x0000e000ff007b82 */ /* 0x002e620000000800 */
[----:B--2---:R-:W-:-:S06]  /*17a0*/  USHF.L.U32 UR4, UR4, 0x8, URZ ;  /* 0x0000000804047899 */ /* 0x004fcc00080006ff */
[----:B-1----:R-:W-:-:S13]  /*17b0*/  ISETP.LE.U32.AND P0, PT, R0, UR4, PT ;  /* 0x0000000400007c0c */ /* 0x002fda000bf03070 */
[----:B------:R-:W-:Y:S05]  /*17c0*/  @P0 EXIT ;  /* 0x000000000000094d */ /* 0x000fea0003800000 */
[----:B------:R-:W1:Y:S01]  /*17d0*/  S2UR UR4, SR_CgaCtaId ;  /* 0x00000000000479c3 */ /* 0x000e620000008800 */
[----:B------:R-:W-:Y:S01]  /*17e0*/  UMOV UR6, 0x40 ;  /* 0x0000004000067882 */ /* 0x000fe20000000000 */
[----:B------:R-:W-:Y:S01]  /*17f0*/  NOP ;  /* 0x0000000000007918 */ /* 0x000fe20000000000 */
[----:B------:R-:W-:Y:S01]  /*1800*/  UMOV UR5, 0x400 ;  /* 0x0000040000057882 */ /* 0x000fe20000000000 */
[----:B-1----:R-:W-:Y:S02]  /*1810*/  ULEA UR6, UR4, UR6, 0x18 ;  /* 0x0000000604067291 */ /* 0x002fe4000f8ec0ff */
[----:B------:R-:W-:-:S07]  /*1820*/  ULEA UR4, UR4, UR5, 0x18 ;  /* 0x0000000504047291 */ /* 0x000fce000f8ec0ff */
[----:B------:R-:W1:Y:S02]  /*1830*/  LDS.U8 R0, [UR6+0x1c] ;  /* 0x00001c06ff007984 */ /* 0x000e640008000000 */
[----:B-1----:R-:W-:-:S13]  /*1840*/  ISETP.NE.AND P0, PT, R0, RZ, PT ;  /* 0x000000ff0000720c */ /* 0x002fda0003f05270 */
[----:B------:R-:W-:Y:S05]  /*1850*/  @P0 BRA `(.L_x_29) ;  /* 0x0000000000580947 */ /* 0x000fea0003800000 */
[----:B------:R-:W-:-:S13]  /*1860*/  ELECT P0, URZ, PT ;  /* 0x0000000000ff782f */ /* 0x000fda0003800000 */
[----:B------:R-:W-:Y:S05]  /*1870*/  @!P0 BRA `(.L_x_30) ;  /* 0x0000000000608947 */ /* 0x000fea0003800000 */
[----:B------:R-:W-:-:S05]  /*1880*/  UMOV UR5, 0x10 ;  /* 0x0000001000057882 */ /* 0x000fca0000000000 */
[----:B------:R-:W-:Y:S04]  /*1890*/  DEPBAR.LE SB1, 0x36 ;  /* 0x00009d800000791a */ /* 0x000fe80000000000 */
[----:B------:R-:W1:Y:S02]  /*18a0*/  UTCATOMSWS.FIND_AND_SET.ALIGN UP0, UR5, UR5 ;  /* 0x00000005000575e3 */ /* 0x000e640008000800 */
[----:B-1----:R-:W-:Y:S01]  /*18b0*/  MOV R3, UR5 ;  /* 0x0000000500037c02 */ /* 0x002fe20008000f00 */
[----:B------:R-:W-:Y:S06]  /*18c0*/  BRA.U UP0, `(.L_x_31) ;  /* 0x0000000100187547 */ /* 0x000fec000b800000 */
.L_x_32:
[----:B------:R-:W-:Y:S05]  /*18d0*/  NANOSLEEP 0x64 ;  /* 0x000000640000795d */ /* 0x000fea0003800000 */
[----:B------:R-:W-:-:S05]  /*18e0*/  UMOV UR5, 0x10 ;  /* 0x0000001000057882 */ /* 0x000fca0000000000 */
[----:B------:R-:W-:Y:S04]  /*18f0*/  DEPBAR.LE SB1, 0x36 ;  /* 0x00009d800000791a */ /* 0x000fe80000000000 */
[----:B------:R-:W1:Y:S02]  /*1900*/  UTCATOMSWS.FIND_AND_SET.ALIGN UP0, UR5, UR5 ;  /* 0x00000005000575e3 */ /* 0x000e640008000800 */
[----:B-1----:R-:W-:Y:S01]  /*1910*/  MOV R3, UR5 ;  /* 0x0000000500037c02 */ /* 0x002fe20008000f00 */
[----:B------:R-:W-:Y:S05]  /*1920*/  BRA.U !UP0, `(.L_x_32) ;  /* 0xfffffffd08e87547 */ /* 0x000fea000b83ffff */
.L_x_31:
[----:B------:R-:W-:-:S05]  /*1930*/  IMAD.MOV.U32 R0, RZ, RZ, 0xffff ;  /* 0x0000ffffff007424 */ /* 0x000fca00078e00ff */
[----:B------:R-:W-:Y:S01]  /*1940*/  SHF.L.U32 R2, R0, R3, RZ ;  /* 0x0000000300027219 */ /* 0x000fe200000006ff */
[----:B------:R-:W-:-:S04]  /*1950*/  HFMA2 R0, -RZ, RZ, 0, 5.9604644775390625e-08 ;  /* 0x00000001ff007431 */ /* 0x000fc800000001ff */
[----:B------:R1:W-:Y:S01]  /*1960*/  ATOMS.OR RZ, [UR6+0x14], R2 ;  /* 0x00001402ffff798c */ /* 0x0003e2000b000006 */
[----:B------:R-:W-:Y:S01]  /*1970*/  SHF.L.U32 R0, R0, R3, RZ ;  /* 0x0000000300007219 */ /* 0x000fe200000006ff */
[----:B------:R-:W-:-:S04]  /*1980*/  IMAD.SHL.U32 R3, R3, 0x20, RZ ;  /* 0x0000002003037824 */ /* 0x000fc800078e00ff */
[----:B------:R1:W-:Y:S04]  /*1990*/  ATOMS.OR RZ, [UR6+0x18], R0 ;  /* 0x00001800ffff798c */ /* 0x0003e8000b000006 */
[----:B------:R1:W-:Y:S01]  /*19a0*/  STS [UR4+0x38e0], R3 ;  /* 0x0038e003ff007988 */ /* 0x0003e20008000804 */
[----:B------:R-:W-:Y:S05]  /*19b0*/  BRA `(.L_x_30) ;  /* 0x0000000000107947 */ /* 0x000fea0003800000 */
.L_x_29:
[----:B------:R-:W-:Y:S02]  /*19c0*/  MOV R0, 0xffffffff ;  /* 0xffffffff00007802 */ /* 0x000fe40000000f00 */
[----:B------:R-:W-:-:S03]  /*19d0*/  MOV R2, 0x1a00 ;  /* 0x00001a0000027802 */ /* 0x000fc60000000f00 */
[----:B------:R1:W-:Y:S04]  /*19e0*/  STS [UR4+0x38e0], R0 ;  /* 0x0038e000ff007988 */ /* 0x0003e80008000804 */
[----:B-1----:R-:W-:Y:S05]  /*19f0*/  CALL.REL.NOINC `($__internal_1_$__cuda_sm10x_tcgen05_guardrail_trap_phase_invalid_during_alloc) ;  /* 0x000000d400b87944 */ /* 0x002fea0003c00000 */
.L_x_30:
[----:B------:R-:W-:Y:S05]  /*1a00*/  WARPSYNC.ALL ;  /* 0x0000000000007948 */ /* 0x000fea0003800000 */
[----:B------:R-:W2:Y:S02]  /*1a10*/  LDCU UR9, c[0x0][0x384] ;  /* 0x00007080ff0977ac */ /* 0x000ea40008000800 */
[----:B--2---:R-:W-:Y:S01]  /*1a20*/  ISETP.NE.AND P0, PT, RZ, UR9, PT ;  /* 0x00000009ff007c0c */ /* 0x004fe2000bf05270 */
[----:B------:R-:W-:-:S12]  /*1a30*/  NOP ;  /* 0x0000000000007918 */ /* 0x000fd80000000000 */
[----:B------:R-:W-:Y:S05]  /*1a40*/  @!P0 EXIT ;  /* 0x000000000000894d */ /* 0x000fea0003800000 */
[----:B------:R-:W-:Y:S01]  /*1a50*/  UIADD3 UR5, UPT, UPT, UR4, 0x2000, URZ ;  /* 0x0000200004057890 */ /* 0x000fe2000fffe0ff */
[----:B------:R-:W-:Y:S01]  /*1a60*/  BSSY.RECONVERGENT B0, `(.L_x_33) ;  /* 0x000000b000007945 */ /* 0x000fe20003800200 */
[----:B------:R-:W-:Y:S02]  /*1a70*/  USHF.R.U32.HI UR20, URZ, 0x4, UR4 ;  /* 0x00000004ff147899 */ /* 0x000fe40008011604 */
[----:B------:R-:W-:Y:S02]  /*1a80*/  USHF.R.U32.HI UR5, URZ, 0x4, UR5 ;  /* 0x00000004ff057899 */ /* 0x000fe40008011605 */
[----:B------:R-:W-:Y:S02]  /*1a90*/  ULOP3.LUT UR20, UR20, 0x3fff, URZ, 0xc0, !UPT ;  /* 0x00003fff14147892 */ /* 0x000fe4000f8ec0ff */
[----:B------:R-:W-:Y:S02]  /*1aa0*/  ULOP3.LUT UR5, UR5, 0x3fff, URZ, 0xc0, !UPT ;  /* 0x00003fff05057892 */ /* 0x000fe4000f8ec0ff */
[----:B------:R-:W-:-:S02]  /*1ab0*/  ULOP3.LUT UR20, UR20, 0x10000, URZ, 0xfc, !UPT ;  /* 0x0001000014147892 */ /* 0x000fc4000f8efcff */
[----:B------:R-:W-:Y:S01]  /*1ac0*/  ULOP3.LUT UR6, UR5, 0x10000, URZ, 0xfc, !UPT ;  /* 0x0001000005067892 */ /* 0x000fe2000f8efcff */
[----:B------:R-:W-:Y:S01]  /*1ad0*/  UMOV UR21, 0xc0004010 ;  /* 0xc000401000157882 */ /* 0x000fe20000000000 */
[----:B------:R-:W-:Y:S01]  /*1ae0*/  UMOV UR7, 0xc0004010 ;  /* 0xc000401000077882 */ /* 0x000fe20000000000 */
[----:B------:R-:W-:Y:S06]  /*1af0*/  @!P4 BRA `(.L_x_34) ;  /* 0x000000000004c947 */ /* 0x000fec0003800000 */
[----:B------:R-:W-:Y:S05]  /*1b00*/  BPT.TRAP 0x1 ;  /* 0x000000040000795c */ /* 0x000fea0000300000 */
.L_x_34:
[----:B------:R-:W-:Y:S05]  /*1b10*/  BSYNC.RECONVERGENT B0 ;  /* 0x0000000000007941 */ /* 0x000fea0003800200 */
.L_x_33:
[----:B-1----:R-:W-:-:S04]  /*1b20*/  SHF.L.U32 R3, RZ, 0x1f, RZ ;  /* 0x0000001fff037819 */ /* 0x002fc800000006ff */
[----:B------:R-:W1:Y:S02]  /*1b30*/  SYNCS.PHASECHK.TRANS64.TRYWAIT P0, [UR4+0x3800], R3 ;  /* 0x00380003ff0075a7 */ /* 0x000e640008001104 */
[----:B-1----:R-:W-:Y:S05]  /*1b40*/  @!P0 BRA `(.L_x_35) ;  /* 0x000000c000808947 */ /* 0x002fea0003800000 */
.L_x_327:
[----:B------:R-:W-:Y:S05]  /*1b50*/  BRA.U !UP1, `(.L_x_36) ;  /* 0x0000000109047547 */ /* 0x000fea000b800000 */
[----:B------:R-:W-:Y:S05]  /*1b60*/  BPT.TRAP 0x1 ;  /* 0x000000040000795c */ /* 0x000fea0000300000 */
.L_x_36:
[----:B------:R-:W2:Y:S01]  /*1b70*/  SYNCS.PHASECHK.TRANS64.TRYWAIT P0, [UR4+0x3820], R3 ;  /* 0x00382003ff0075a7 */ /* 0x000ea20008001104 */
[----:B------:R-:W-:Y:S01]  /*1b80*/  ULOP3.LUT UR48, UR48, 0x1, URZ, 0xc0, !UPT ;  /* 0x0000000130307892 */ /* 0x000fe2000f8ec0ff */
[----:B--2---:R-:W-:Y:S11]  /*1b90*/  @!P0 BRA `(.L_x_37) ;  /* 0x000000c000848947 */ /* 0x004ff60003800000 */
.L_x_329:
[----:B------:R-:W-:-:S09]  /*1ba0*/  UISETP.NE.U32.AND UP0, UPT, UR48, 0x1, UPT ;  /* 0x000000013000788c */ /* 0x000fd2000bf05070 */
[----:B------:R-:W-:Y:S05]  /*1bb0*/  BRA.U !UP0, `(.L_x_38) ;  /* 0x0000000108047547 */ /* 0x000fea000b800000 */
[----:B------:R-:W-:Y:S05]  /*1bc0*/  BPT.TRAP 0x1 ;  /* 0x000000040000795c */ /* 0x000fea0000300000 */
.L_x_38:
[----:B------:R-:W-:-:S05]  /*1bd0*/  HFMA2 R2, -RZ, RZ, 0, 5.9604644775390625e-08 ;  /* 0x00000001ff027431 */ /* 0x000fca00000001ff */
[----:B------:R-:W-:-:S04]  /*1be0*/  SHF.L.U32 R2, R2, 0x1f, RZ ;  /* 0x0000001f02027819 */ /* 0x000fc800000006ff */
[----:B------:R-:W2:Y:S02]  /*1bf0*/  SYNCS.PHASECHK.TRANS64.TRYWAIT P0, [UR4+0x3858], R2 ;  /* 0x00385802ff0075a7 */ /* 0x000ea40008001104 */
[----:B--2---:R-:W-:Y:S05]  /*1c00*/  @!P0 BRA `(.L_x_39) ;  /* 0x000000c000808947 */ /* 0x004fea0003800000 */
.L_x_331:
[----:B-1----:R-:W-:Y:S01]  /*1c10*/  MOV R0, RZ ;  /* 0x000000ff00007202 */ /* 0x002fe20000000f00 */
[----:B------:R-:W-:Y:S01]  /*1c20*/  UMOV UR10, 0x0 ;  /* 0x00000000000a7882 */ /* 0x000fe20000000000 */
[----:B------:R-:W-:Y:S01]  /*1c30*/  UMOV UR11, 0x8100490 ;  /* 0x08100490000b7882 */ /* 0x000fe20000000000 */
[----:B------:R-:W-:Y:S01]  /*1c40*/  UISETP.NE.AND UP4, UPT, UR48, URZ, UPT ;  /* 0x000000ff3000728c */ /* 0x000fe2000bf85270 */
[----:B------:R-:W-:-:S13]  /*1c50*/  R2UR UR8, R0 ;  /* 0x00000000000872ca */ /* 0x000fda00000e0000 */
[----:B------:R1:W-:Y:S01]  /*1c60*/  UTCHMMA gdesc[UR20], gdesc[UR6], tmem[UR8], tmem[UR10], idesc[UR11], !UPT ;  /* 0x00ff0a06140075ea */ /* 0x0003e2000f800008 */
[----:B------:R-:W-:Y:S05]  /*1c70*/  BRA.U UP4, `(.L_x_40) ;  /* 0x0000000104047547 */ /* 0x000fea000b800000 */
[----:B-1----:R-:W-:Y:S05]  /*1c80*/  BPT.TRAP 0x1 ;  /* 0x000000040000795c */ /* 0x002fea0000300000 */
.L_x_40:
[----:B-1----:R-:W-:Y:S01]  /*1c90*/  UIADD3 UR8, UPT, UPT, UR4, 0x3850, URZ ;  /* 0x0000385004087890 */ /* 0x002fe2000fffe0ff */
[----:B------:R-:W-:Y:S08]  /*1ca0*/  BSSY.RECONVERGENT B0, `(.L_x_41) ;  /* 0x0000004000007945 */ /* 0x000ff00003800200 */
[----:B------:R1:W-:Y:S01]  /*1cb0*/  UTCBAR [UR8], URZ ;  /* 0x000000ff080073e9 */ /* 0x0003e200080000ff */
[----:B------:R-:W-:Y:S05]  /*1cc0*/  @!P4 BRA `(.L_x_42) ;  /* 0x000000000004c947 */ /* 0x000fea0003800000 */
[----:B-1----:R-:W-:Y:S05]  /*1cd0*/  BPT.TRAP 0x1 ;  /* 0x000000040000795c */ /* 0x002fea0000300000 */
.L_x_42:
[----:B-1----:R-:W-:Y:S05]  /*1ce0*/  BSYNC.RECONVERGENT B0 ;  /* 0x0000000000007941 */ /* 0x002fea0003800200 */
.L_x_41:
[----:B------:R-:W1:Y:S01]  /*1cf0*/  SYNCS.PHASECHK.TRANS64.TRYWAIT P0, [UR4+0x3808], R3 ;  /* 0x00380803ff0075a7 */ /* 0x000e620008001104 */
[----:B------:R-:W-:Y:S01]  /*1d00*/  ULOP3.LUT UR47, UR47, 0x1, URZ, 0xc0, !UPT ;  /* 0x000000012f2f7892 */ /* 0x000fe2000f8ec0ff */
[----:B-1----:R-:W-:Y:S11]  /*1d10*/  @!P0 BRA `(.L_x_43) ;  /* 0x000000c000548947 */ /* 0x002ff60003800000 */
.L_x_333:
[----:B------:R-:W-:-:S09]  /*1d20*/  UISETP.NE.U32.AND UP0, UPT, UR47, 0x1, UPT ;  /* 0x000000012f00788c */ /* 0x000fd2000bf05070 */
[----:B------:R-:W-:Y:S05]  /*1d30*/  BRA.U !UP0, `(.L_x_44) ;  /* 0x0000000108047547 */ /* 0x000fea000b800000 */
[----:B------:R-:W-:Y:S05]  /*1d40*/  BPT.TRAP 0x1 ;  /* 0x000000040000795c */ /* 0x000fea0000300000 */
.L_x_44:
[----:B------:R-:W3:Y:S02]  /*1d50*/  SYNCS.PHASECHK.TRANS64.TRYWAIT P0, [UR4+0x3868], R2 ;  /* 0x00386802ff0075a7 */ /* 0x000ee40008001104 */
[----:B---3--:R-:W-:Y:S05]  /*1d60*/  @!P0 BRA `(.L_x_45) ;  /* 0x000000c000588947 */ /* 0x008fea0003800000 */
.L_x_335:
[----:B-1----:R-:W-:Y:S01]  /*1d70*/  MOV R0, 0x80 ;  /* 0x0000008000007802 */ /* 0x002fe20000000f00 */
[----:B------:R-:W-:Y:S01]  /*1d80*/  UIADD3 UR22, UPT, UPT, UR20, 0x100, URZ ;  /* 0x0000010014167890 */ /* 0x000fe2000fffe0ff */
[----:B------:R-:W-:Y:S02]  /*1d90*/  UMOV UR10, 0x0 ;  /* 0x00000000000a7882 */ /* 0x000fe40000000000 */
[----:B------:R-:W-:Y:S01]  /*1da0*/  R2UR UR8, R0 ;  /* 0x00000000000872ca */ /* 0x000fe200000e0000 */
[----:B------:R-:W-:Y:S01]  /*1db0*/  UMOV UR11, 0x8100490 ;  /* 0x08100490000b7882 */ /* 0x000fe20000000000 */
[----:B------:R-:W-:Y:S01]  /*1dc0*/  UMOV UR23, 0xc0004010 ;  /* 0xc000401000177882 */ /* 0x000fe20000000000 */
[----:B------:R-:W-:-:S10]  /*1dd0*/  UISETP.NE.AND UP3, UPT, UR47, URZ, UPT ;  /* 0x000000ff2f00728c */ /* 0x000fd4000bf65270 */
[----:B------:R1:W-:Y:S01]  /*1de0*/  UTCHMMA gdesc[UR22], gdesc[UR6], tmem[UR8], tmem[UR10], idesc[UR11], !UPT ;  /* 0x00ff0a06160075ea */ /* 0x0003e2000f800008 */
[----:B------:R-:W-:Y:S05]  /*1df0*/  BRA.U UP3, `(.L_x_46) ;  /* 0x0000000103047547 */ /* 0x000fea000b800000 */
[----:B-1----:R-:W-:Y:S05]  /*1e00*/  BPT.TRAP 0x1 ;  /* 0x000000040000795c */ /* 0x002fea0000300000 */
.L_x_46:
[----:B-1----:R-:W-:-:S09]  /*1e10*/  UIADD3 UR8, UPT, UPT, UR4, 0x3860, URZ ;  /* 0x0000386004087890 */ /* 0x002fd2000fffe0ff */
[----:B------:R1:W-:Y:S01]  /*1e20*/  UTCBAR [UR8], URZ ;  /* 0x000000ff080073e9 */ /* 0x0003e200080000ff */
[----:B------:R-:W-:Y:S05]  /*1e30*/  BRA.U !UP1, `(.L_x_47) ;  /* 0x0000000109047547 */ /* 0x000fea000b800000 */
[----:B-1----:R-:W-:Y:S05]  /*1e40*/  BPT.TRAP 0x1 ;  /* 0x000000040000795c */ /* 0x002fea0000300000 */
.L_x_47:
[----:B-1----:R-:W-:-:S09]  /*1e50*/  UIADD3 UR8, UPT, UPT, UR4, 0x3838, URZ ;  /* 0x0000383804087890 */ /* 0x002fd2000fffe0ff */
[----:B------:R1:W-:Y:S01]  /*1e60*/  UTCBAR [UR8], URZ ;  /* 0x000000ff080073e9 */ /* 0x0003e200080000ff */
[----:B------:R-:W-:Y:S05]  /*1e70*/  BRA.U !UP1, `(.L_x_48) ;  /* 0x0000000109047547 */ /* 0x000fea000b800000 */
[----:B-1----:R-:W-:Y:S05]  /*1e80*/  BPT.TRAP 0x1 ;  /* 0x000000040000795c */ /* 0x002fea0000300000 */
.L_x_48:
[----:B------:R-:W3:Y:S02]  /*1e90*/  SYNCS.PHASECHK.TRANS64.TRYWAIT P0, [UR4+0x3828], R3 ;  /* 0x00382803ff0075a7 */ /* 0x000ee40008001104 */
[----:B---3--:R-:W-:Y:S05]  /*1ea0*/  @!P0 BRA `(.L_x_49) ;  /* 0x000000c000208947 */ /* 0x008fea0003800000 */
.L_x_337:
[----:B------:R-:W-:Y:S05]  /*1eb0*/  BRA.U UP5, `(.L_x_50) ;  /* 0x0000000105047547 */ /* 0x000fea000b800000 */
[----:B-1----:R-:W-:Y:S05]  /*1ec0*/  BPT.TRAP 0x1 ;  /* 0x000000040000795c */ /* 0x002fea0000300000 */
.L_x_50:
[----:B------:R-:W4:Y:S02]  /*1ed0*/  SYNCS.PHASECHK.TRANS64.TRYWAIT P0, [UR4+0x38a0], R2 ;  /* 0x0038a002ff0075a7 */ /* 0x000f240008001104 */
[----:B----4-:R-:W-:Y:S05]  /*1ee0*/  @!P0 BRA `(.L_x_51) ;  /* 0x000000c000288947 */ /* 0x010fea0003800000 */
.L_x_339:
[----:B------:R-:W-:Y:S05]  /*1ef0*/  BRA.U UP4, `(.L_x_52) ;  /* 0x0000000104047547 */ /* 0x000fea000b800000 */
[----:B-1----:R-:W-:Y:S05]  /*1f00*/  BPT.TRAP 0x1 ;  /* 0x000000040000795c */ /* 0x002fea0000300000 */
.L_x_52:
[----:B------:R-:W4:Y:S02]  /*1f10*/  SYNCS.PHASECHK.TRANS64.TRYWAIT P0, [UR4+0x3858], R3 ;  /* 0x00385803ff0075a7 */ /* 0x000f240008001104 */
[----:B----4-:R-:W-:Y:S05]  /*1f20*/  @!P0 BRA `(.L_x_53) ;  /* 0x000000c000308947 */ /* 0x010fea0003800000 */
.L_x_341:
[----:B---3--:R-:W-:Y:S01]  /*1f30*/  IMAD.MOV.U32 R0, RZ, RZ, 0x20 ;  /* 0x00000020ff007424 */ /* 0x008fe200078e00ff */
[----:B------:R-:W-:Y:S02]  /*1f40*/  UIADD3 UR36, UPT, UPT, UR5, 0x80, URZ ;  /* 0x0000008005247890 */ /* 0x000fe4000fffe0ff */
[----:B------:R-:W-:Y:S02]  /*1f50*/  UIADD3 UR34, UPT, UPT, UR5, 0xa0, URZ ;  /* 0x000000a005227890 */ /* 0x000fe4000fffe0ff */
[----:B------:R-:W-:Y:S01]  /*1f60*/  R2UR UR15, R0 ;  /* 0x00000000000f72ca */ /* 0x000fe200000e0000 */
[----:B------:R-:W-:Y:S01]  /*1f70*/  IMAD.MOV.U32 R0, RZ, RZ, 0x100 ;  /* 0x00000100ff007424 */ /* 0x000fe200078e00ff */
[----:B------:R-:W-:Y:S02]  /*1f80*/  UIADD3 UR32, UPT, UPT, UR5, 0xc0, URZ ;  /* 0x000000c005207890 */ /* 0x000fe4000fffe0ff */
[----:B------:R-:W-:Y:S02]  /*1f90*/  UIADD3 UR30, UPT, UPT, UR5, 0xe0, URZ ;  /* 0x000000e0051e7890 */ /* 0x000fe4000fffe0ff */
[----:B------:R-:W-:Y:S01]  /*1fa0*/  R2UR UR16, R0 ;  /* 0x00000000001072ca */ /* 0x000fe200000e0000 */
[----:B------:R-:W-:Y:S01]  /*1fb0*/  IMAD.MOV.U32 R0, RZ, RZ, 0x28 ;  /* 0x00000028ff007424 */ /* 0x000fe200078e00ff */
[----:B------:R-:W-:Y:S01]  /*1fc0*/  UMOV UR28, 0x0 ;  /* 0x00000000001c7882 */ /* 0x000fe20000000000 */
[----:B------:R-:W-:Y:S01]  /*1fd0*/  UMOV UR29, 0x8050490 ;  /* 0x08050490001d7882 */ /* 0x000fe20000000000 */
[----:B------:R-:W-:Y:S01]  /*1fe0*/  UMOV UR37, 0xc0004010 ;  /* 0xc000401000257882 */ /* 0x000fe20000000000 */
[----:B------:R-:W-:Y:S01]  /*1ff0*/  UMOV UR26, 0x0 ;  /* 0x00000000001a7882 */ /* 0x000fe20000000000 */
        /* <DEDUP_REMOVED lines=9> */
[----:B------:R3:W-:Y:S01]  /*2090*/  UTCHMMA tmem[UR15], gdesc[UR36], tmem[UR16], tmem[UR28], idesc[UR29], !UPT ;  /* 0x00ff1c240f0079ea */ /* 0x0007e2000f800010 */
[----:B------:R-:W-:Y:S01]  /*20a0*/  UMOV UR18, 0x0 ;  /* 0x0000000000127882 */ /* 0x000fe20000000000 */
[----:B------:R-:W-:Y:S01]  /*20b0*/  UMOV UR19, 0x8050490 ;  /* 0x0805049000137882 */ /* 0x000fe20000000000 */
[----:B------:R-:W-:Y:S01]  /*20c0*/  R2UR UR11, R0 ;  /* 0x00000000000b72ca */ /* 0x000fe200000e0000 */
[----:B------:R-:W-:Y:S01]  /*20d0*/  IMAD.MOV.U32 R0, RZ, RZ, 0x100 ;  /* 0x00000100ff007424 */ /* 0x000fe200078e00ff */
[----:B------:R-:W-:-:S04]  /*20e0*/  UMOV UR31, 0xc0004010 ;  /* 0xc0004010001f7882 */ /* 0x000fc80000000000 */
[----:B------:R-:W-:Y:S01]  /*20f0*/  R2UR UR12, R0 ;  /* 0x00000000000c72ca */ /* 0x000fe200000e0000 */
[----:B------:R-:W-:Y:S01]  /*2100*/  IMAD.MOV.U32 R0, RZ, RZ, 0x38 ;  /* 0x00000038ff007424 */ /* 0x000fe200078e00ff */
[----:B------:R3:W-:Y:S04]  /*2110*/  UTCHMMA tmem[UR13], gdesc[UR34], tmem[UR14], tmem[UR26], idesc[UR27], UPT ;  /* 0x00ff1a220d0079ea */ /* 0x0007e8000b80000e */
[----:B-1----:R-:W-:Y:S01]  /*2120*/  R2UR UR8, R0 ;  /* 0x00000000000872ca */ /* 0x002fe200000e0000 */
[----:B------:R-:W-:-:S05]  /*2130*/  IMAD.MOV.U32 R0, RZ, RZ, 0x100 ;  /* 0x00000100ff007424 */ /* 0x000fca00078e00ff */
[----:B------:R-:W-:Y:S01]  /*2140*/  R2UR UR10, R0 ;  /* 0x00000000000a72ca */ /* 0x000fe200000e0000 */
[----:B------:R3:W-:-:S12]  /*2150*/  UTCHMMA tmem[UR11], gdesc[UR32], tmem[UR12], tmem[UR24], idesc[UR25], UPT ;  /* 0x00ff18200b0079ea */ /* 0x0007d8000b80000c */
[----:B------:R3:W-:Y:S01]  /*2160*/  UTCHMMA tmem[UR8], gdesc[UR30], tmem[UR10], tmem[UR18], idesc[UR19], UPT ;  /* 0x00ff121e080079ea */ /* 0x0007e2000b80000a */
[----:B------:R-:W-:Y:S05]  /*2170*/  BRA.U UP5, `(.L_x_54) ;  /* 0x0000000105047547 */ /* 0x000fea000b800000 */
[----:B---3--:R-:W-:Y:S05]  /*2180*/  BPT.TRAP 0x1 ;  /* 0x000000040000795c */ /* 0x008fea0000300000 */
.L_x_54:
[----:B---3--:R-:W-:Y:S01]  /*2190*/  UIADD3 UR10, UPT, UPT, UR4, 0x3890, URZ ;  /* 0x00003890040a7890 */ /* 0x008fe2000fffe0ff */
[----:B------:R-:W-:Y:S01]  /*21a0*/  HFMA2 R6, -RZ, RZ, 0, 5.9604644775390625e-08 ;  /* 0x00000001ff067431 */ /* 0x000fe200000001ff */
[----:B------:R-:W-:Y:S01]  /*21b0*/  UISETP.GE.AND UP0, UPT, UR9, 0x41, UPT ;  /* 0x000000410900788c */ /* 0x000fe2000bf06270 */
[----:B--2---:R-:W-:Y:S01]  /*21c0*/  MOV R5, RZ ;  /* 0x000000ff00057202 */ /* 0x004fe20000000f00 */
[----:B------:R-:W-:Y:S01]  /*21d0*/  UMOV UR19, URZ ;  /* 0x000000ff00137c82 */ /* 0x000fe20008000000 */
[----:B------:R-:W-:Y:S01]  /*21e0*/  UMOV UR8, 0x80 ;  /* 0x0000008000087882 */ /* 0x000fe20000000000 */
[----:B------:R-:W-:-:S03]  /*21f0*/  UMOV UR18, 0x1 ;  /* 0x0000000100127882 */ /* 0x000fc60000000000 */
[----:B------:R1:W-:Y:S02]  /*2200*/  UTCBAR [UR10], URZ ;  /* 0x000000ff0a0073e9 */ /* 0x0003e400080000ff */
[----:B------:R-:W-:Y:S05]  /*2210*/  BRA.U !UP0, `(.L_x_55) ;  /* 0x0000000908e47547 */ /* 0x000fea000b800000 */
[----:B------:R-:W-:Y:S01]  /*2220*/  UIADD3 UR9, UPT, UPT, UR9, 0x3f, URZ ;  /* 0x0000003f09097890 */ /* 0x000fe2000fffe0ff */
[----:B------:R-:W-:Y:S01]  /*2230*/  CS2R R4, SRZ ;  /* 0x0000000000047805 */ /* 0x000fe2000001ff00 */
[----:B------:R-:W-:Y:S01]  /*2240*/  IMAD.MOV.U32 R6, RZ, RZ, 0x1 ;  /* 0x00000001ff067424 */ /* 0x000fe200078e00ff */
[----:B------:R-:W-:Y:S01]  /*2250*/  MOV R2, RZ ;  /* 0x000000ff00027202 */ /* 0x000fe20000000f00 */
[----:B------:R-:W-:Y:S01]  /*2260*/  USHF.R.S32.HI UR17, URZ, 0x1f, UR9 ;  /* 0x0000001fff117899 */ /* 0x000fe20008011409 */
[----:B------:R-:W-:Y:S01]  /*2270*/  UMOV UR32, 0x2 ;  /* 0x0000000200207882 */ /* 0x000fe20000000000 */
[----:B------:R-:W-:Y:S02]  /*2280*/  UMOV UR18, 0x1 ;  /* 0x0000000100127882 */ /* 0x000fe40000000000 */
[----:B------:R-:W-:Y:S01]  /*2290*/  ULEA.HI UR17, UR17, UR9, URZ, 0x6 ;  /* 0x0000000911117291 */ /* 0x000fe2000f8f30ff */
[----:B------:R-:W-:Y:S01]  /*22a0*/  UMOV UR19, URZ ;  /* 0x000000ff00137c82 */ /* 0x000fe20008000000 */
[----:B------:R-:W-:-:S02]  /*22b0*/  UMOV UR23, 0xc0004010 ;  /* 0xc000401000177882 */ /* 0x000fc40000000000 */
[----:B------:R-:W-:Y:S01]  /*22c0*/  USHF.R.S32.HI UR17, URZ, 0x6, UR17 ;  /* 0x00000006ff117899 */ /* 0x000fe20008011411 */
[----:B------:R-:W-:-:S11]  /*22d0*/  UMOV UR24, 0x1 ;  /* 0x0000000100187882 */ /* 0x000fd60000000000 */
.L_x_74:
[----:B--2---:R-:W-:Y:S05]  /*22e0*/  BRA.U !UP1, `(.L_x_56) ;  /* 0x0000000109047547 */ /* 0x004fea000b800000 */
[----:B-1----:R-:W-:Y:S05]  /*22f0*/  BPT.TRAP 0x1 ;  /* 0x000000040000795c */ /* 0x002fea0000300000 */
.L_x_56:
[----:B------:R-:W-:Y:S01]  /*2300*/  ULEA UR8, UR32, UR4, 0x3 ;  /* 0x0000000420087291 */ /* 0x000fe2000f8e18ff */
[----:B------:R-:W-:Y:S08]  /*2310*/  SHF.L.U32 R3, R2, 0x1f, RZ ;  /* 0x0000001f02037819 */ /* 0x000ff000000006ff */
[----:B------:R-:W2:Y:S02]  /*2320*/  SYNCS.PHASECHK.TRANS64.TRYWAIT P0, [UR8+0x3820], R3 ;  /* 0x00382003ff0075a7 */ /* 0x000ea40008001108 */
[----:B--2---:R-:W-:Y:S05]  /*2330*/  @!P0 BRA `(.L_x_57) ;  /* 0x000000bc00448947 */ /* 0x004fea0003800000 */
.L_x_343:
[----:B------:R-:W-:Y:S01]  /*2340*/  UIADD3 UR16, UPT, UPT, UR32, 0x1, URZ ;  /* 0x0000000120107890 */ /* 0x000fe2000fffe0ff */
[----:B--2---:R-:W-:Y:S01]  /*2350*/  IMAD.MOV.U32 R0, RZ, RZ, RZ ;  /* 0x000000ffff007224 */ /* 0x004fe200078e00ff */
[----:B------:R-:W-:Y:S02]  /*2360*/  ULEA UR32, UR32, UR6, 0x7 ;  /* 0x0000000620207291 */ /* 0x000fe4000f8e38ff */
[----:B------:R-:W-:Y:S02]  /*2370*/  UISETP.NE.AND UP4, UPT, UR48, URZ, UPT ;  /* 0x000000ff3000728c */ /* 0x000fe4000bf85270 */
[----:B------:R-:W-:Y:S01]  /*2380*/  UISETP.NE.AND UP0, UPT, UR16, 0x3, UPT ;  /* 0x000000031000788c */ /* 0x000fe2000bf05270 */
[----:B------:R-:W-:Y:S01]  /*2390*/  R2UR UR8, R0 ;  /* 0x00000000000872ca */ /* 0x000fe200000e0000 */
[----:B------:R-:W-:Y:S01]  /*23a0*/  UMOV UR33, 0xc0004010 ;  /* 0xc000401000217882 */ /* 0x000fe20000000000 */
[----:B-1----:R-:W-:Y:S01]  /*23b0*/  UMOV UR10, 0x0 ;  /* 0x00000000000a7882 */ /* 0x002fe20000000000 */
[----:B------:R-:W-:Y:S02]  /*23c0*/  USEL UR9, URZ, 0x1, UP0 ;  /* 0x00000001ff097887 */ /* 0x000fe40008000000 */
[----:B------:R-:W-:Y:S01]  /*23d0*/  USEL UR16, UR16, URZ, UP0 ;  /* 0x000000ff10107287 */ /* 0x000fe20008000000 */
[----:B------:R-:W-:Y:S03]  /*23e0*/  UMOV UR11, 0x8100490 ;  /* 0x08100490000b7882 */ /* 0x000fe60000000000 */
[----:B------:R-:W-:Y:S04]  /*23f0*/  LOP3.LUT R2, R2, UR9, RZ, 0x3c, !PT ;  /* 0x0000000902027c12 */ /* 0x000fe8000f8e3cff */
[----:B------:R1:W-:Y:S01]  /*2400*/  UTCHMMA gdesc[UR20], gdesc[UR32], tmem[UR8], tmem[UR10], idesc[UR11], !UPT ;  /* 0x00ff0a20140075ea */ /* 0x0003e2000f800008 */
[----:B------:R-:W-:Y:S05]  /*2410*/  BRA.U UP4, `(.L_x_58) ;  /* 0x0000000104047547 */ /* 0x000fea000b800000 */
[----:B-1----:R-:W-:Y:S05]  /*2420*/  BPT.TRAP 0x1 ;  /* 0x000000040000795c */ /* 0x002fea0000300000 */
.L_x_58:
[----:B------:R-:W-:Y:S01]  /*2430*/  LOP3.LUT R4, R4, 0x1, RZ, 0x3c, !PT ;  /* 0x0000000104047812 */ /* 0x000fe200078e3cff */
[----:B-1----:R-:W-:Y:S09]  /*2440*/  UIADD3 UR8, UPT, UPT, UR4, 0x3850, URZ ;  /* 0x0000385004087890 */ /* 0x002ff2000fffe0ff */
[----:B------:R1:W-:Y:S01]  /*2450*/  UTCBAR [UR8], URZ ;  /* 0x000000ff080073e9 */ /* 0x0003e200080000ff */
[----:B------:R-:W-:Y:S05]  /*2460*/  BRA.U UP5, `(.L_x_59) ;  /* 0x0000000105047547 */ /* 0x000fea000b800000 */
[----:B-1----:R-:W-:Y:S05]  /*2470*/  BPT.TRAP 0x1 ;  /* 0x000000040000795c */ /* 0x002fea0000300000 */
.L_x_59:
[----:B------:R-:W-:Y:S01]  /*2480*/  SHF.L.U32 R3, R6, 0x1f, RZ ;  /* 0x0000001f06037819 */ /* 0x000fe200000006ff */
[----:B------:R-:W-:Y:S03]  /*2490*/  UISETP.NE.AND UP3, UPT, UR47, URZ, UPT ;  /* 0x000000ff2f00728c */ /* 0x000fe6000bf65270 */
[----:B------:R-:W2:Y:S02]  /*24a0*/  SYNCS.PHASECHK.TRANS64.TRYWAIT P0, [UR4+0x38a8], R3 ;  /* 0x0038a803ff0075a7 */ /* 0x000ea40008001104 */
[----:B--2---:R-:W-:Y:S06]  /*24b0*/  @!P0 BRA `(.L_x_60) ;  /* 0x000000b800fc8947 */ /* 0x004fec0003800000 */
.L_x_345:
[----:B------:R-:W-:Y:S05]  /*24c0*/  BRA.U UP3, `(.L_x_61) ;  /* 0x0000000103047547 */ /* 0x000fea000b800000 */
[----:B-1----:R-:W-:Y:S05]  /*24d0*/  BPT.TRAP 0x1 ;  /* 0x000000040000795c */ /* 0x002fea0000300000 */
.L_x_61:
[----:B--2---:R-:W-:Y:S04]  /*24e0*/  SHF.L.U32 R3, R5, 0x1f, RZ ;  /* 0x0000001f05037819 */ /* 0x004fe800000006ff */
[----:B------:R-:W2:Y:S02]  /*24f0*/  SYNCS.PHASECHK.TRANS64.TRYWAIT P0, [UR4+0x3868], R3 ;  /* 0x00386803ff0075a7 */ /* 0x000ea40008001104 */
[----:B--2---:R-:W-:Y:S05]  /*2500*/  @!P0 BRA `(.L_x_62) ;  /* 0x000000bc00008947 */ /* 0x004fea0003800000 */
.L_x_347:
[----:B------:R-:W-:Y:S01]  /*2510*/  ULEA UR30, UR24, UR5, 0x7 ;  /* 0x00000005181e7291 */ /* 0x000fe2000f8e38ff */
[----:B--2---:R-:W-:Y:S01]  /*2520*/  IMAD.MOV.U32 R0, RZ, RZ, 0xa0 ;  /* 0x000000a0ff007424 */ /* 0x004fe200078e00ff */
[----:B------:R-:W-:Y:S02]  /*2530*/  UISETP.NE.U32.AND UP0, UPT, UR19, URZ, UPT ;  /* 0x000000ff1300728c */ /* 0x000fe4000bf05070 */
[----:B------:R-:W-:Y:S02]  /*2540*/  UIADD3 UR28, UPT, UPT, UR30, 0x20, URZ ;  /* 0x000000201e1c7890 */ /* 0x000fe4000fffe0ff */
[----:B------:R-:W-:Y:S01]  /*2550*/  UIADD3 UR26, UPT, UPT, UR30, 0x40, URZ ;  /* 0x000000401e1a7890 */ /* 0x000fe2000fffe0ff */
[----:B------:R-:W-:Y:S01]  /*2560*/  R2UR UR14, R0 ;  /* 0x00000000000e72ca */ /* 0x000fe200000e0000 */
[----:B------:R-:W-:Y:S01]  /*2570*/  UIADD3 UR24, UPT, UPT, UR30, 0x60, URZ ;  /* 0x000000601e187890 */ /* 0x000fe2000fffe0ff */
        /* <DEDUP_REMOVED lines=19> */
[----:B------:R2:W-:Y:S04]  /*26b0*/  UTCHMMA tmem[UR14], gdesc[UR30], tmem[UR15], tmem[UR40], idesc[UR41], UP0 ;  /* 0x00ff281e0e0079ea */ /* 0x0005e8000800000f */
[----:B------:R-:W-:Y:S01]  /*26c0*/  R2UR UR10, R0 ;  /* 0x00000000000a72ca */ /* 0x000fe200000e0000 */
[----:B------:R-:W-:Y:S05]  /*26d0*/  IMAD.MOV.U32 R0, RZ, RZ, 0x180 ;  /* 0x00000180ff007424 */ /* 0x000fea00078e00ff */
[----:B------:R-:W-:Y:S01]  /*26e0*/  R2UR UR11, R0 ;  /* 0x00000000000b72ca */ /* 0x000fe200000e0000 */
[----:B------:R-:W-:Y:S01]  /*26f0*/  IMAD.MOV.U32 R0, RZ, RZ, 0xb8 ;  /* 0x000000b8ff007424 */ /* 0x000fe200078e00ff */
[----:B------:R2:W-:Y:S04]  /*2700*/  UTCHMMA tmem[UR12], gdesc[UR28], tmem[UR13], tmem[UR38], idesc[UR39], UPT ;  /* 0x00ff261c0c0079ea */ /* 0x0005e8000b80000d */
[----:B-1----:R-:W-:Y:S01]  /*2710*/  R2UR UR8, R0 ;  /* 0x00000000000872ca */ /* 0x002fe200000e0000 */
[----:B------:R-:W-:Y:S05]  /*2720*/  IMAD.MOV.U32 R0, RZ, RZ, 0x180 ;  /* 0x00000180ff007424 */ /* 0x000fea00078e00ff */
[----:B------:R-:W-:Y:S01]  /*2730*/  R2UR UR9, R0 ;  /* 0x00000000000972ca */ /* 0x000fe200000e0000 */
[----:B------:R2:W-:Y:S11]  /*2740*/  UTCHMMA tmem[UR10], gdesc[UR26], tmem[UR11], tmem[UR36], idesc[UR37], UPT ;  /* 0x00ff241a0a0079ea */ /* 0x0005f6000b80000b */
[----:B------:R-:W-:Y:S01]  /*2750*/  @!UPT UIADD3 URZ, UPT, UPT, URZ, URZ, URZ ;  /* 0x000000fffffff290 */ /* 0x000fe2000fffe0ff */
[----:B------:R2:W-:Y:S01]  /*2760*/  UTCHMMA tmem[UR8], gdesc[UR24], tmem[UR9], tmem[UR34], idesc[UR35], UPT ;  /* 0x00ff2218080079ea */ /* 0x0005e2000b800009 */
[----:B------:R-:W-:Y:S05]  /*2770*/  BRA.U UP5, `(.L_x_63) ;  /* 0x0000000105047547 */ /* 0x000fea000b800000 */
[----:B--2---:R-:W-:Y:S05]  /*2780*/  BPT.TRAP 0x1 ;  /* 0x000000040000795c */ /* 0x004fea0000300000 */
.L_x_63:
[----:B------:R-:W-:Y:S01]  /*2790*/  LOP3.LUT R6, R6, 0x1, RZ, 0x3c, !PT ;  /* 0x0000000106067812 */ /* 0x000fe200078e3cff */
[----:B--2---:R-:W-:Y:S09]  /*27a0*/  UIADD3 UR8, UPT, UPT, UR4, 0x3898, URZ ;  /* 0x0000389804087890 */ /* 0x004ff2000fffe0ff */
[----:B------:R1:W-:Y:S01]  /*27b0*/  UTCBAR [UR8], URZ ;  /* 0x000000ff080073e9 */ /* 0x0003e200080000ff */
[----:B------:R-:W-:Y:S05]  /*27c0*/  BRA.U !UP1, `(.L_x_64) ;  /* 0x0000000109047547 */ /* 0x000fea000b800000 */
[----:B-1----:R-:W-:Y:S05]  /*27d0*/  BPT.TRAP 0x1 ;  /* 0x000000040000795c */ /* 0x002fea0000300000 */
.L_x_64:
[----:B------:R-:W-:Y:S01]  /*27e0*/  ULEA UR9, UR18, UR4, 0x3 ;  /* 0x0000000412097291 */ /* 0x000fe2000f8e18ff */
[----:B------:R-:W-:Y:S01]  /*27f0*/  HFMA2 R0, -RZ, RZ, 0, 7.62939453125e-06 ;  /* 0x00000080ff007431 */ /* 0x000fe200000001ff */
[----:B------:R-:W-:Y:S02]  /*2800*/  UIADD3 UR18, UPT, UPT, UR18, 0x1, URZ ;  /* 0x0000000112127890 */ /* 0x000fe4000fffe0ff */
[----:B------:R-:W-:Y:S02]  /*2810*/  UIADD3 UR10, UPT, UPT, UR9, 0x3838, URZ ;  /* 0x00003838090a7890 */ /* 0x000fe4000fffe0ff */
[----:B------:R-:W-:Y:S01]  /*2820*/  UISETP.NE.AND UP0, UPT, UR18, 0x3, UPT ;  /* 0x000000031200788c */ /* 0x000fe2000bf05270 */
[----:B------:R-:W-:Y:S01]  /*2830*/  UMOV UR33, 0xc0004010 ;  /* 0xc000401000217882 */ /* 0x000fe20000000000 */
[----:B------:R-:W-:Y:S02]  /*2840*/  UMOV UR12, 0x0 ;  /* 0x00000000000c7882 */ /* 0x000fe40000000000 */
[----:B------:R-:W-:Y:S01]  /*2850*/  USEL UR18, UR18, URZ, UP0 ;  /* 0x000000ff12127287 */ /* 0x000fe20008000000 */
[----:B-1----:R-:W-:Y:S01]  /*2860*/  R2UR UR8, R0 ;  /* 0x00000000000872ca */ /* 0x002fe200000e0000 */
[----:B------:R-:W-:Y:S01]  /*2870*/  UMOV UR13, 0x8100490 ;  /* 0x08100490000d7882 */ /* 0x000fe20000000000 */
[----:B------:R1:W-:Y:S11]  /*2880*/  UTCBAR [UR10], URZ ;  /* 0x000000ff0a0073e9 */ /* 0x0003f600080000ff */
[----:B------:R1:W-:Y:S01]  /*2890*/  UTCHMMA gdesc[UR22], gdesc[UR32], tmem[UR8], tmem[UR12], idesc[UR13], !UPT ;  /* 0x00ff0c20160075ea */ /* 0x0003e2000f800008 */
[----:B------:R-:W-:Y:S05]  /*28a0*/  BRA.U UP3, `(.L_x_65) ;  /* 0x0000000103047547 */ /* 0x000fea000b800000 */
[----:B-1----:R-:W-:Y:S05]  /*28b0*/  BPT.TRAP 0x1 ;  /* 0x000000040000795c */ /* 0x002fea0000300000 */
.L_x_65:
[----:B-1----:R-:W-:Y:S09]  /*28c0*/  UIADD3 UR8, UPT, UPT, UR4, 0x3860, URZ ;  /* 0x0000386004087890 */ /* 0x002ff2000fffe0ff */
[----:B------:R1:W-:Y:S01]  /*28d0*/  UTCBAR [UR8], URZ ;  /* 0x000000ff080073e9 */ /* 0x0003e200080000ff */
[----:B------:R-:W-:Y:S05]  /*28e0*/  BRA.U !UP1, `(.L_x_66) ;  /* 0x0000000109047547 */ /* 0x000fea000b800000 */
[----:B-1----:R-:W-:Y:S05]  /*28f0*/  BPT.TRAP 0x1 ;  /* 0x000000040000795c */ /* 0x002fea0000300000 */
.L_x_66:
[----:B-1----:R-:W-:Y:S02]  /*2900*/  ULEA UR8, UR18, UR4, 0x3 ;  /* 0x0000000412087291 */ /* 0x002fe4000f8e18ff */
[----:B------:R-:W-:Y:S02]  /*2910*/  UIADD3 UR18, UPT, UPT, UR18, 0x1, URZ ;  /* 0x0000000112127890 */ /* 0x000fe4000fffe0ff */
[----:B------:R-:W-:Y:S02]  /*2920*/  UIADD3 UR9, UPT, UPT, UR8, 0x3838, URZ ;  /* 0x0000383808097890 */ /* 0x000fe4000fffe0ff */
[----:B------:R-:W-:Y:S04]  /*2930*/  UISETP.NE.AND UP0, UPT, UR18, 0x3, UPT ;  /* 0x000000031200788c */ /* 0x000fe8000bf05270 */
[----:B------:R-:W-:Y:S03]  /*2940*/  USEL UR18, UR18, URZ, UP0 ;  /* 0x000000ff12127287 */ /* 0x000fe60008000000 */
[----:B------:R1:W-:Y:S01]  /*2950*/  UTCBAR [UR9], URZ ;  /* 0x000000ff090073e9 */ /* 0x0003e200080000ff */
[----:B------:R-:W-:Y:S08]  /*2960*/  BRA.U !UP1, `(.L_x_67) ;  /* 0x0000000109047547 */ /* 0x000ff0000b800000 */
[----:B-1----:R-:W-:Y:S05]  /*2970*/  BPT.TRAP 0x1 ;  /* 0x000000040000795c */ /* 0x002fea0000300000 */
.L_x_67:
[----:B------:R-:W-:Y:S01]  /*2980*/  ULEA UR8, UR16, UR4, 0x3 ;  /* 0x0000000410087291 */ /* 0x000fe2000f8e18ff */
[----:B------:R-:W-:Y:S08]  /*2990*/  SHF.L.U32 R3, R2, 0x1f, RZ ;  /* 0x0000001f02037819 */ /* 0x000ff000000006ff */
[----:B------:R-:W2:Y:S02]  /*29a0*/  SYNCS.PHASECHK.TRANS64.TRYWAIT P0, [UR8+0x3820], R3 ;  /* 0x00382003ff0075a7 */ /* 0x000ea40008001108 */
[----:B--2---:R-:W-:Y:S05]  /*29b0*/  @!P0 BRA `(.L_x_68) ;  /* 0x000000b400ec8947 */ /* 0x004fea0003800000 */
.L_x_349:
[----:B------:R-:W-:Y:S05]  /*29c0*/  BRA.U UP5, `(.L_x_69) ;  /* 0x0000000105047547 */ /* 0x000fea000b800000 */
[----:B-1----:R-:W-:Y:S05]  /*29d0*/  BPT.TRAP 0x1 ;  /* 0x000000040000795c */ /* 0x002fea0000300000 */
.L_x_69:
[----:B--2---:R-:W-:Y:S04]  /*29e0*/  SHF.L.U32 R3, R6, 0x1f, RZ ;  /* 0x0000001f06037819 */ /* 0x004fe800000006ff */
[----:B------:R-:W2:Y:S02]  /*29f0*/  SYNCS.PHASECHK.TRANS64.TRYWAIT P0, [UR4+0x38a0], R3 ;  /* 0x0038a003ff0075a7 */ /* 0x000ea40008001104 */
[----:B--2---:R-:W-:Y:S05]  /*2a00*/  @!P0 BRA `(.L_x_70) ;  /* 0x000000b400f08947 */ /* 0x004fea0003800000 */
.L_x_351:
[----:B------:R-:W-:Y:S05]  /*2a10*/  BRA.U UP4, `(.L_x_71) ;  /* 0x0000000104047547 */ /* 0x000fea000b800000 */
[----:B-1----:R-:W-:Y:S05]  /*2a20*/  BPT.TRAP 0x1 ;  /* 0x000000040000795c */ /* 0x002fea0000300000 */
.L_x_71:
[----:B--2---:R-:W-:Y:S04]  /*2a30*/  SHF.L.U32 R3, R4, 0x1f, RZ ;  /* 0x0000001f04037819 */ /* 0x004fe800000006ff */
[----:B------:R-:W2:Y:S02]  /*2a40*/  SYNCS.PHASECHK.TRANS64.TRYWAIT P0, [UR4+0x3858], R3 ;  /* 0x00385803ff0075a7 */ /* 0x000ea40008001104 */
[----:B--2---:R-:W-:Y:S05]  /*2a50*/  @!P0 BRA `(.L_x_72) ;  /* 0x000000b400f48947 */ /* 0x004fea0003800000 */
.L_x_353:
[----:B------:R-:W-:Y:S01]  /*2a60*/  USHF.L.U32 UR8, UR16, 0x7, URZ ;  /* 0x0000000710087899 */ /* 0x000fe200080006ff */
[----:B--2---:R-:W-:Y:S01]  /*2a70*/  IMAD.MOV.U32 R0, RZ, RZ, 0x20 ;  /* 0x00000020ff007424 */ /* 0x004fe200078e00ff */
[----:B------:R-:W-:Y:S01]  /*2a80*/  UMOV UR39, 0xc0004010 ;  /* 0xc000401000277882 */ /* 0x000fe20000000000 */
[----:B------:R-:W-:Y:S01]  /*2a90*/  UMOV UR30, 0x0 ;  /* 0x00000000001e7882 */ /* 0x000fe20000000000 */
[----:B------:R-:W-:Y:S02]  /*2aa0*/  UIADD3 UR38, UPT, UPT, UR5, UR8, URZ ;  /* 0x0000000805267290 */ /* 0x000fe4000fffe0ff */
[----:B------:R-:W-:Y:S01]  /*2ab0*/  R2UR UR15, R0 ;  /* 0x00000000000f72ca */ /* 0x000fe200000e0000 */
[----:B------:R-:W-:Y:S01]  /*2ac0*/  IMAD.MOV.U32 R0, RZ, RZ, 0x100 ;  /* 0x00000100ff007424 */ /* 0x000fe200078e00ff */
[----:B------:R-:W-:Y:S02]  /*2ad0*/  UIADD3 UR36, UPT, UPT, UR38, 0x20, URZ ;  /* 0x0000002026247890 */ /* 0x000fe4000fffe0ff */
[----:B------:R-:W-:Y:S02]  /*2ae0*/  UIADD3 UR34, UPT, UPT, UR38, 0x40, URZ ;  /* 0x0000004026227890 */ /* 0x000fe4000fffe0ff */
        /* <DEDUP_REMOVED lines=15> */
[----:B------:R2:W-:Y:S01]  /*2be0*/  UTCHMMA tmem[UR15], gdesc[UR38], tmem[UR19], tmem[UR30], idesc[UR31], UPT ;  /* 0x00ff1e260f0079ea */ /* 0x0005e2000b800013 */
[----:B------:R-:W-:Y:S01]  /*2bf0*/  UMOV UR24, 0x0 ;  /* 0x0000000000187882 */ /* 0x000fe20000000000 */
[----:B------:R-:W-:Y:S02]  /*2c00*/  UMOV UR25, 0x8050490 ;  /* 0x0805049000197882 */ /* 0x000fe40000000000 */
        /* <DEDUP_REMOVED lines=13> */
.L_x_73:
[----:B--2---:R-:W-:Y:S01]  /*2ce0*/  UIADD3 UR10, UPT, UPT, UR4, 0x3890, URZ ;  /* 0x00003890040a7890 */ /* 0x004fe2000fffe0ff */
[----:B------:R-:W-:Y:S01]  /*2cf0*/  LOP3.LUT R5, R5, 0x1, RZ, 0x3c, !PT ;  /* 0x0000000105057812 */ /* 0x000fe200078e3cff */
[----:B------:R-:W-:Y:S02]  /*2d00*/  UIADD3 UR32, UPT, UPT, UR16, 0x1, URZ ;  /* 0x0000000110207890 */ /* 0x000fe4000fffe0ff */
[----:B------:R-:W-:Y:S02]  /*2d10*/  UISETP.GT.AND UP0, UPT, UR17, 0x2, UPT ;  /* 0x000000021100788c */ /* 0x000fe4000bf04270 */
[----:B------:R-:W-:Y:S02]  /*2d20*/  UISETP.NE.AND UP2, UPT, UR32, 0x3, UPT ;  /* 0x000000032000788c */ /* 0x000fe4000bf45270 */
[----:B------:R-:W-:Y:S01]  /*2d30*/  UIADD3 UR17, UPT, UPT, UR17, -0x1, URZ ;  /* 0xffffffff11117890 */ /* 0x000fe2000fffe0ff */
[----:B------:R2:W-:Y:S01]  /*2d40*/  UTCBAR [UR10], URZ ;  /* 0x000000ff0a0073e9 */ /* 0x0005e200080000ff */
[----:B------:R-:W-:Y:S02]  /*2d50*/  USEL UR9, URZ, 0x1, UP2 ;  /* 0x00000001ff097887 */ /* 0x000fe40009000000 */
[----:B------:R-:W-:Y:S01]  /*2d60*/  USEL UR32, UR32, URZ, UP2 ;  /* 0x000000ff20207287 */ /* 0x000fe20009000000 */
[----:B------:R-:W-:Y:S01]  /*2d70*/  UMOV UR19, 0x1 ;  /* 0x0000000100137882 */ /* 0x000fe20000000000 */
[----:B------:R-:W-:Y:S02]  /*2d80*/  UMOV UR24, UR16 ;  /* 0x0000001000187c82 */ /* 0x000fe40008000000 */
[----:B------:R-:W-:Y:S01]  /*2d90*/  LOP3.LUT R2, R2, UR9, RZ, 0x3c, !PT ;  /* 0x0000000902027c12 */ /* 0x000fe2000f8e3cff */
[----:B------:R-:W-:Y:S05]  /*2da0*/  BRA.U UP0, `(.L_x_74) ;  /* 0xfffffff5004c7547 */ /* 0x000fea000b83ffff */
.L_x_55:
[----:B------:R-:W-:Y:S04]  /*2db0*/  BSSY.RECONVERGENT B0, `(.L_x_75) ;  /* 0x0000003000007945 */ /* 0x000fe80003800200 */
[----:B------:R-:W-:Y:S05]  /*2dc0*/  @!P4 BRA `(.L_x_76) ;  /* 0x000000000004c947 */ /* 0x000fea0003800000 */
[----:B-12---:R-:W-:Y:S05]  /*2dd0*/  BPT.TRAP 0x1 ;  /* 0x000000040000795c */ /* 0x006fea0000300000 */
.L_x_76:
[----:B-12---:R-:W-:Y:S05]  /*2de0*/  BSYNC.RECONVERGENT B0 ;  /* 0x0000000000007941 */ /* 0x006fea0003800200 */
.L_x_75:
[----:B------:R-:W-:Y:S01]  /*2df0*/  UIADD3 UR6, UPT, UPT, UR4, 0x3810, URZ ;  /* 0x0000381004067890 */ /* 0x000fe2000fffe0ff */
[----:B------:R-:W-:Y:S08]  /*2e00*/  BSSY.RECONVERGENT B0, `(.L_x_77) ;  /* 0x0000004000007945 */ /* 0x000ff00003800200 */
[----:B------:R1:W-:Y:S01]  /*2e10*/  UTCBAR [UR6], URZ ;  /* 0x000000ff060073e9 */ /* 0x0003e200080000ff */
[----:B------:R-:W-:Y:S05]  /*2e20*/  @!P4 BRA `(.L_x_78) ;  /* 0x000000000004c947 */ /* 0x000fea0003800000 */
[----:B-1----:R-:W-:Y:S05]  /*2e30*/  BPT.TRAP 0x1 ;  /* 0x000000040000795c */ /* 0x002fea0000300000 */
.L_x_78:
[----:B-1----:R-:W-:Y:S05]  /*2e40*/  BSYNC.RECONVERGENT B0 ;  /* 0x0000000000007941 */ /* 0x002fea0003800200 */
.L_x_77:
[----:B------:R-:W-:-:S09]  /*2e50*/  UIADD3 UR6, UPT, UPT, UR4, 0x3818, URZ ;  /* 0x0000381804067890 */ /* 0x000fd2000fffe0ff */
[----:B------:R1:W-:Y:S01]  /*2e60*/  UTCBAR [UR6], URZ ;  /* 0x000000ff060073e9 */ /* 0x0003e200080000ff */
[----:B------:R-:W-:Y:S05]  /*2e70*/  BRA.U UP5, `(.L_x_79) ;  /* 0x0000000105047547 */ /* 0x000fea000b800000 */
[----:B-1----:R-:W-:Y:S05]  /*2e80*/  BPT.TRAP 0x1 ;  /* 0x000000040000795c */ /* 0x002fea0000300000 */
.L_x_79:
[----:B------:R-:W-:-:S04]  /*2e90*/  SHF.L.U32 R3, R6, 0x1f, RZ ;  /* 0x0000001f06037819 */ /* 0x000fc800000006ff */
[----:B------:R-:W2:Y:S02]  /*2ea0*/  SYNCS.PHASECHK.TRANS64.TRYWAIT P0, [UR4+0x38a8], R3 ;  /* 0x0038a803ff0075a7 */ /* 0x000ea40008001104 */
[----:B--2---:R-:W-:Y:S05]  /*2eb0*/  @!P0 BRA `(.L_x_80) ;  /* 0x000000b000f48947 */ /* 0x004fea0003800000 */
.L_x_355:
[----:B------:R-:W-:Y:S05]  /*2ec0*/  BRA.U UP3, `(.L_x_81) ;  /* 0x0000000103047547 */ /* 0x000fea000b800000 */
[----:B-1----:R-:W-:Y:S05]  /*2ed0*/  BPT.TRAP 0x1 ;  /* 0x000000040000795c */ /* 0x002fea0000300000 */
.L_x_81:
[----:B------:R-:W-:-:S04]  /*2ee0*/  SHF.L.U32 R5, R5, 0x1f, RZ ;  /* 0x0000001f05057819 */ /* 0x000fc800000006ff */
[----:B------:R-:W3:Y:S02]  /*2ef0*/  SYNCS.PHASECHK.TRANS64.TRYWAIT P0, [UR4+0x3868], R5 ;  /* 0x00386805ff0075a7 */ /* 0x000ee40008001104 */
[----:B---3--:R-:W-:Y:S05]  /*2f00*/  @!P0 BRA `(.L_x_82) ;  /* 0x000000b000f88947 */ /* 0x008fea0003800000 */
.L_x_357:
[----:B--2---:R-:W-:Y:S01]  /*2f10*/  IMAD.MOV.U32 R0, RZ, RZ, 0xa0 ;  /* 0x000000a0ff007424 */ /* 0x004fe200078e00ff */
[----:B------:R-:W-:Y:S02]  /*2f20*/  UIADD3 UR16, UPT, UPT, UR5, UR8, URZ ;  /* 0x0000000805107290 */ /* 0x000fe4000fffe0ff */
[----:B------:R-:W-:Y:S02]  /*2f30*/  UISETP.NE.U32.AND UP0, UPT, UR19, URZ, UPT ;  /* 0x000000ff1300728c */ /* 0x000fe4000bf05070 */
[----:B------:R-:W-:Y:S01]  /*2f40*/  R2UR UR13, R0 ;  /* 0x00000000000d72ca */ /* 0x000fe200000e0000 */
[----:B------:R-:W-:Y:S01]  /*2f50*/  IMAD.MOV.U32 R0, RZ, RZ, 0x180 ;  /* 0x00000180ff007424 */ /* 0x000fe200078e00ff */
[----:B------:R-:W-:Y:S02]  /*2f60*/  UIADD3 UR32, UPT, UPT, UR16, 0x20, URZ ;  /* 0x0000002010207890 */ /* 0x000fe4000fffe0ff */
[----:B------:R-:W-:Y:S02]  /*2f70*/  UIADD3 UR30, UPT, UPT, UR16, 0x40, URZ ;  /* 0x00000040101e7890 */ /* 0x000fe4000fffe0ff */
[----:B------:R-:W-:Y:S01]  /*2f80*/  R2UR UR14, R0 ;  /* 0x00000000000e72ca */ /* 0x000fe200000e0000 */
[----:B------:R-:W-:Y:S01]  /*2f90*/  IMAD.MOV.U32 R0, RZ, RZ, 0xa8 ;  /* 0x000000a8ff007424 */ /* 0x000fe200078e00ff */
[----:B------:R-:W-:Y:S01]  /*2fa0*/  UIADD3 UR28, UPT, UPT, UR16, 0x60, URZ ;  /* 0x00000060101c7890 */ /* 0x000fe2000fffe0ff */
[----:B------:R-:W-:Y:S01]  /*2fb0*/  UMOV UR26, 0x0 ;  /* 0x00000000001a7882 */ /* 0x000fe20000000000 */
[----:B------:R-:W-:-:S02]  /*2fc0*/  UMOV UR27, 0x8050490 ;  /* 0x08050490001b7882 */ /* 0x000fc40000000000 */
        /* <DEDUP_REMOVED lines=11> */
[----:B------:R2:W-:Y:S01]  /*3080*/  UTCHMMA tmem[UR13], gdesc[UR16], tmem[UR14], tmem[UR26], idesc[UR27], UP0 ;  /* 0x00ff1a100d0079ea */ /* 0x0005e2000800000e */
[----:B------:R-:W-:Y:S01]  /*3090*/  R2UR UR9, R0 ;  /* 0x00000000000972ca */ /* 0x000fe200000e0000 */
[----:B------:R-:W-:Y:S01]  /*30a0*/  IMAD.MOV.U32 R0, RZ, RZ, 0x180 ;  /* 0x00000180ff007424 */ /* 0x000fe200078e00ff */
[----:B------:R-:W-:Y:S01]  /*30b0*/  UMOV UR20, 0x0 ;  /* 0x0000000000147882 */ /* 0x000fe20000000000 */
[----:B------:R-:W-:Y:S01]  /*30c0*/  UMOV UR21, 0x8050490 ;  /* 0x0805049000157882 */ /* 0x000fe20000000000 */
[----:B------:R-:W-:-:S02]  /*30d0*/  UMOV UR29, 0xc0004010 ;  /* 0xc0004010001d7882 */ /* 0x000fc40000000000 */
        /* <DEDUP_REMOVED lines=9> */
[----:B--2---:R-:W-:Y:S05]  /*3170*/  BPT.TRAP 0x1 ;  /* 0x000000040000795c */ /* 0x004fea0000300000 */
.L_x_83:
[----:B------:R-:W-:-:S09]  /*3180*/  UIADD3 UR5, UPT, UPT, UR4, 0x3898, URZ ;  /* 0x0000389804057890 */ /* 0x000fd2000fffe0ff */
[----:B------:R1:W-:Y:S01]  /*3190*/  UTCBAR [UR5], URZ ;  /* 0x000000ff050073e9 */ /* 0x0003e200080000ff */
[----:B------:R-:W-:Y:S05]  /*31a0*/  BRA.U !UP1, `(.L_x_84) ;  /* 0x0000000109047547 */ /* 0x000fea000b800000 */
[----:B-12---:R-:W-:Y:S05]  /*31b0*/  BPT.TRAP 0x1 ;  /* 0x000000040000795c */ /* 0x006fea0000300000 */
.L_x_84:
[----:B-1----:R-:W-:-:S04]  /*31c0*/  ULEA UR5, UR18, UR4, 0x3 ;  /* 0x0000000412057291 */ /* 0x002fc8000f8e18ff */
[----:B------:R-:W-:-:S09]  /*31d0*/  UIADD3 UR5, UPT, UPT, UR5, 0x3838, URZ ;  /* 0x0000383805057890 */ /* 0x000fd2000fffe0ff */
[----:B------:R1:W-:Y:S01]  /*31e0*/  UTCBAR [UR5], URZ ;  /* 0x000000ff050073e9 */ /* 0x0003e200080000ff */
[----:B------:R-:W-:Y:S05]  /*31f0*/  BRA.U UP4, `(.L_x_85) ;  /* 0x0000000104047547 */ /* 0x000fea000b800000 */
[----:B-12---:R-:W-:Y:S05]  /*3200*/  BPT.TRAP 0x1 ;  /* 0x000000040000795c */ /* 0x006fea0000300000 */
.L_x_85:
[----:B-1----:R-:W-:-:S09]  /*3210*/  UIADD3 UR5, UPT, UPT, UR4, 0x3850, URZ ;  /* 0x0000385004057890 */ /* 0x002fd2000fffe0ff */
[----:B------:R1:W-:Y:S01]  /*3220*/  UTCBAR [UR5], URZ ;  /* 0x000000ff050073e9 */ /* 0x0003e200080000ff */
[----:B------:R-:W-:Y:S05]  /*3230*/  BRA.U UP3, `(.L_x_86) ;  /* 0x0000000103047547 */ /* 0x000fea000b800000 */
[----:B-12---:R-:W-:Y:S05]  /*3240*/  BPT.TRAP 0x1 ;  /* 0x000000040000795c */ /* 0x006fea0000300000 */
.L_x_86:
[----:B------:R-:W-:-:S13]  /*3250*/  ELECT P0, URZ, PT ;  /* 0x0000000000ff782f */ /* 0x000fda0003800000 */
[----:B-12---:R-:W-:Y:S05]  /*3260*/  @!P0 EXIT ;  /* 0x000000000000894d */ /* 0x006fea0003800000 */
[----:B------:R-:W-:-:S09]  /*3270*/  UIADD3 UR4, UPT, UPT, UR4, 0x3860, URZ ;  /* 0x0000386004047890 */ /* 0x000fd2000fffe0ff */
[----:B------:R1:W-:Y:S01]  /*3280*/  UTCBAR [UR4], URZ ;  /* 0x000000ff040073e9 */ /* 0x0003e200080000ff */
[----:B------:R-:W-:Y:S01]  /*3290*/  NOP ;  /* 0x0000000000007918 */ /* 0x000fe20000000000 */
[----:B-1----:R-:W-:Y:S05]  /*32a0*/  EXIT ;  /* 0x000000000000794d */ /* 0x002fea0003800000 */
.L_x_28:
[----:B------:R-:W-:-:S08]  /*32b0*/  NOP ;  /* 0x0000000000007918 */ /* 0x000fd00000000000 */
[----:B------:R-:W1:-:S00]  /*32c0*/  USETMAXREG.DEALLOC.CTAPOOL 0x60 ;  /* 0x00000060000079c8 */ /* 0x000e4000080e0500 */
[----:B------:R-:W2:Y:S01]  /*32d0*/  S2UR UR42, SR_CTAID.X ;  /* 0x00000000002a79c3 */ /* 0x000ea20000002500 */
[----:B------:R-:W3:Y:S01]  /*32e0*/  LDCU UR4, c[0x0][0x380] ;  /* 0x00007000ff0477ac */ /* 0x000ee20008000800 */
[----:B--2---:R-:W-:-:S04]  /*32f0*/  USHF.L.U32 UR41, UR42, 0x8, URZ ;  /* 0x000000082a297899 */ /* 0x004fc800080006ff */
[----:B---3--:R-:W-:-:S06]  /*3300*/  UISETP.GE.U32.AND UP0, UPT, UR41, UR4, UPT ;  /* 0x000000042900728c */ /* 0x008fcc000bf06070 */
[----:B------:R-:W-:-:S13]  /*3310*/  PLOP3.LUT P0, PT, PT, PT, UP0, 0x80, 0x8 ;  /* 0x000000000008781c */ /* 0x000fda0003f0f008 */
[----:B-1----:R-:W-:Y:S05]  /*3320*/  @P0 EXIT ;  /* 0x000000000000094d */ /* 0x002fea0003800000 */
[----:B------:R-:W1:Y:S01]  /*3330*/  LDCU UR5, c[0x0][0x384] ;  /* 0x00007080ff0577ac */ /* 0x000e620008000800 */
[----:B------:R-:W2:Y:S01]  /*3340*/  LDCU.64 UR48, c[0x0][0x358] ;  /* 0x00006b00ff3077ac */ /* 0x000ea20008000a00 */
[----:B-1----:R-:W-:-:S09]  /*3350*/  UISETP.NE.AND UP0, UPT, UR5, URZ, UPT ;  /* 0x000000ff0500728c */ /* 0x002fd2000bf05270 */
[----:B--2---:R-:W-:Y:S05]  /*3360*/  BRA.U UP0, `(.L_x_87) ;  /* 0x00000031002c7547 */ /* 0x004fea000b800000 */
[----:B------:R-:W-:-:S09]  /*3370*/  UISETP.NE.AND UP0, UPT, UR38, URZ, UPT ;  /* 0x000000ff2600728c */ /* 0x000fd2000bf05270 */
[----:B------:R-:W-:Y:S05]  /*3380*/  BRA.U UP0, `(.L_x_88) ;  /* 0x0000000100047547 */ /* 0x000fea000b800000 */
[----:B------:R-:W-:Y:S05]  /*3390*/  BPT.TRAP 0x1 ;  /* 0x000000040000795c */ /* 0x000fea0000300000 */
.L_x_88:
[----:B------:R-:W1:Y:S01]  /*33a0*/  S2R R17, SR_CgaCtaId ;  /* 0x0000000000117919 */ /* 0x000e620000008800 */
[----:B------:R-:W-:Y:S01]  /*33b0*/  IMAD.MOV.U32 R0, RZ, RZ, 0x1 ;  /* 0x00000001ff007424 */ /* 0x000fe200078e00ff */
[----:B------:R-:W-:Y:S02]  /*33c0*/  MOV R2, 0x400 ;  /* 0x0000040000027802 */ /* 0x000fe40000000f00 */
[----:B------:R-:W-:Y:S02]  /*33d0*/  LOP3.LUT P1, R18, R16, 0x7f, RZ, 0xc0, !PT ;  /* 0x0000007f10127812 */ /* 0x000fe4000782c0ff */
[----:B------:R-:W-:Y:S02]  /*33e0*/  SHF.L.U32 R0, R0, 0x1f, RZ ;  /* 0x0000001f00007819 */ /* 0x000fe400000006ff */
[----:B-1----:R-:W-:-:S04]  /*33f0*/  LEA R17, R17, R2, 0x18 ;  /* 0x0000000211117211 */ /* 0x002fc800078ec0ff */
[----:B------:R-:W1:Y:S02]  /*3400*/  SYNCS.PHASECHK.TRANS64.TRYWAIT P0, [R17+URZ+0x38c0], R0 ;  /* 0x0038c000110075a7 */ /* 0x000e6400080011ff */
[----:B-1----:R-:W-:Y:S05]  /*3410*/  @!P0 BRA `(.L_x_89) ;  /* 0x000000ac00cc8947 */ /* 0x002fea0003800000 */
.L_x_358:
[----:B------:R-:W-:Y:S04]  /*3420*/  BSSY.RECONVERGENT B6, `(.L_x_90) ;  /* 0x000023e000067945 */ /* 0x000fe80003800200 */
[----:B------:R-:W-:Y:S05]  /*3430*/  @P1 BRA `(.L_x_91) ;  /* 0x0000002000f01947 */ /* 0x000fea0003800000 */
[----:B------:R-:W2:Y:S01]  /*3440*/  S2UR UR4, SR_CTAID.Z ;  /* 0x00000000000479c3 */ /* 0x000ea20000002700 */
[----:B------:R-:W2:Y:S01]  /*3450*/  LDCU UR7, c[0x0][0x370] ;  /* 0x00006e00ff0777ac */ /* 0x000ea20008000800 */
[----:B------:R-:W3:Y:S06]  /*3460*/  LDCU UR5, c[0x0][0x374] ;  /* 0x00006e80ff0577ac */ /* 0x000eec0008000800 */
[----:B------:R-:W4:Y:S01]  /*3470*/  S2UR UR6, SR_CTAID.Y ;  /* 0x00000000000679c3 */ /* 0x000f220000002600 */
[----:B--2---:R-:W-:-:S04]  /*3480*/  UIMAD UR4, UR7, UR4, URZ ;  /* 0x00000004070472a4 */ /* 0x004fc8000f8e02ff */
[----:B------:R-:W-:Y:S02]  /*3490*/  UIADD3 UR4, UPT, UPT, URZ, -UR4, URZ ;  /* 0x80000004ff047290 */ /* 0x000fe4000fffe0ff */
[----:B----4-:R-:W-:Y:S02]  /*34a0*/  UIMAD UR6, UR7, UR6, UR42 ;  /* 0x00000006070672a4 */ /* 0x010fe4000f8e022a */
[----:B---3--:R-:W-:-:S04]  /*34b0*/  UIMAD UR4, UR4, UR5, URZ ;  /* 0x00000005040472a4 */ /* 0x008fc8000f8e02ff */
[----:B------:R-:W-:-:S09]  /*34c0*/  UISETP.NE.AND UP0, UPT, UR6, UR4, UPT ;  /* 0x000000040600728c */ /* 0x000fd2000bf05270 */
[----:B------:R-:W-:Y:S05]  /*34d0*/  BRA.U UP0, `(.L_x_91) ;  /* 0x0000002100c87547 */ /* 0x000fea000b800000 */
[----:B------:R-:W2:Y:S01]  /*34e0*/  LDC.64 R8, c[0x4][0xa0] ;  /* 0x01002800ff087b82 */ /* 0x000ea20000000a00 */
[----:B------:R-:W-:Y:S01]  /*34f0*/  MOV R23, 0x0 ;  /* 0x0000000000177802 */ /* 0x000fe20000000f00 */
[----:B------:R-:W3:Y:S01]  /*3500*/  LDCU.64 UR4, c[0x4][0xd0] ;  /* 0x01001a00ff0477ac */ /* 0x000ee20008000a00 */
[----:B------:R-:W-:Y:S01]  /*3510*/  IMAD.U32 R22, RZ, RZ, UR40 ;  /* 0x00000028ff167e24 */ /* 0x000fe2000f8e00ff */
[----:B------:R-:W-:Y:S01]  /*3520*/  MOV R7, UR39 ;  /* 0x0000002700077c02 */ /* 0x000fe20008000f00 */
[----:B------:R-:W-:-:S03]  /*3530*/  IMAD.U32 R6, RZ, RZ, UR40 ;  /* 0x00000028ff067e24 */ /* 0x000fc6000f8e00ff */
[----:B------:R4:W5:Y:S01]  /*3540*/  LDC.64 R2, c[0x4][R23] ;  /* 0x0100000017027b82 */ /* 0x0009620000000a00 */
[----:B------:R-:W-:-:S05]  /*3550*/  IADD3 R22, P0, PT, R22, 0x8, RZ ;  /* 0x0000000816167810 */ /* 0x000fca0007f1e0ff */
[----:B------:R-:W-:Y:S02]  /*3560*/  IMAD.X R19, RZ, RZ, UR39, P0 ;  /* 0x00000027ff137e24 */ /* 0x000fe400080e06ff */
[----:B---3--:R-:W-:Y:S01]  /*3570*/  IMAD.U32 R4, RZ, RZ, UR4 ;  /* 0x00000004ff047e24 */ /* 0x008fe2000f8e00ff */
[----:B------:R-:W-:Y:S01]  /*3580*/  MOV R5, UR5 ;  /* 0x0000000500057c02 */ /* 0x000fe20008000f00 */
[----:B--2---:R4:W-:Y:S04]  /*3590*/  STL.64 [R1], R8 ;  /* 0x0000000801007387 */ /* 0x0049e80000100a00 */
[----:B------:R-:W-:-:S07]  /*35a0*/  LEPC R20, `(.L_x_92) ;  /* 0x000000001014794e */ /* 0x000fce0000000000 */
[----:B-1--45:R-:W-:Y:S05]  /*35b0*/  CALL.ABS.NOINC R2 ;  /* 0x0000000002007343 */ /* 0x032fea0003c00000 */
.L_x_92:
[----:B------:R-:W-:Y:S01]  /*35c0*/  HFMA2 R2, -RZ, RZ, 0, 5.9604644775390625e-08 ;  /* 0x00000001ff027431 */ /* 0x000fe200000001ff */
[----:B------:R-:W-:Y:S01]  /*35d0*/  MOV R3, 0x4 ;  /* 0x0000000400037802 */ /* 0x000fe20000000f00 */
[----:B------:R-:W-:Y:S01]  /*35e0*/  IMAD.MOV.U32 R0, RZ, RZ, 0x3 ;  /* 0x00000003ff007424 */ /* 0x000fe200078e00ff */
[----:B------:R1:W2:Y:S01]  /*35f0*/  LDC.64 R8, c[0x4][R23] ;  /* 0x0100000017087b82 */ /* 0x0002a20000000a00 */
[----:B------:R-:W3:Y:S01]  /*3600*/  LDCU.64 UR4, c[0x4][0xe8] ;  /* 0x01001d00ff0477ac */ /* 0x000ee20008000a00 */
[----:B------:R-:W-:Y:S01]  /*3610*/  MOV R6, R22 ;  /* 0x0000001600067202 */ /* 0x000fe20000000f00 */
[----:B------:R-:W-:Y:S01]  /*3620*/  IMAD.MOV.U32 R7, RZ, RZ, R19 ;  /* 0x000000ffff077224 */ /* 0x000fe200078e0013 */
[----:B------:R1:W-:Y:S04]  /*3630*/  STL.64 [R1+0x8], R2 ;  /* 0x0000080201007387 */ /* 0x0003e80000100a00 */
[----:B------:R1:W-:Y:S01]  /*3640*/  STL [R1+0x10], R0 ;  /* 0x0000100001007387 */ /* 0x0003e20000100800 */
[----:B---3--:R-:W-:Y:S01]  /*3650*/  MOV R4, UR4 ;  /* 0x0000000400047c02 */ /* 0x008fe20008000f00 */
[----:B------:R-:W-:-:S02]  /*3660*/  IMAD.U32 R5, RZ, RZ, UR5 ;  /* 0x00000005ff057e24 */ /* 0x000fc4000f8e00ff */
[----:B------:R-:W-:-:S07]  /*3670*/  LEPC R20, `(.L_x_93) ;  /* 0x000000001014794e */ /* 0x000fce0000000000 */
[----:B-12---:R-:W-:Y:S05]  /*3680*/  CALL.ABS.NOINC R8 ;  /* 0x0000000008007343 */ /* 0x006fea0003c00000 */
.L_x_93:
[----:B------:R1:W2:Y:S01]  /*3690*/  LDC.64 R2, c[0x4][R23] ;  /* 0x0100000017027b82 */ /* 0x0002a20000000a00 */
[----:B------:R-:W3:Y:S01]  /*36a0*/  LDCU.64 UR4, c[0x4][0xe0] ;  /* 0x01001c00ff0477ac */ /* 0x000ee20008000a00 */
[----:B------:R-:W-:Y:S01]  /*36b0*/  CS2R R6, SRZ ;  /* 0x0000000000067805 */ /* 0x000fe2000001ff00 */
[----:B---3--:R-:W-:Y:S01]  /*36c0*/  IMAD.U32 R4, RZ, RZ, UR4 ;  /* 0x00000004ff047e24 */ /* 0x008fe2000f8e00ff */
[----:B------:R-:W-:-:S04]  /*36d0*/  MOV R5, UR5 ;  /* 0x0000000500057c02 */ /* 0x000fc80008000f00 */
[----:B------:R-:W-:-:S07]  /*36e0*/  LEPC R20, `(.L_x_94) ;  /* 0x000000001014794e */ /* 0x000fce0000000000 */
[----:B-12---:R-:W-:Y:S05]  /*36f0*/  CALL.ABS.NOINC R2 ;  /* 0x0000000002007343 */ /* 0x006fea0003c00000 */
.L_x_94:
[----:B------:R1:W2:Y:S01]  /*3700*/  LDC.64 R2, c[0x4][R23] ;  /* 0x0100000017027b82 */ /* 0x0002a20000000a00 */
[----:B------:R-:W3:Y:S01]  /*3710*/  LDCU.64 UR4, c[0x4][0xf0] ;  /* 0x01001e00ff0477ac */ /* 0x000ee20008000a00 */
[----:B------:R-:W-:Y:S01]  /*3720*/  CS2R R6, SRZ ;  /* 0x0000000000067805 */ /* 0x000fe2000001ff00 */
[----:B---3--:R-:W-:Y:S01]  /*3730*/  IMAD.U32 R4, RZ, RZ, UR4 ;  /* 0x00000004ff047e24 */ /* 0x008fe2000f8e00ff */
[----:B------:R-:W-:-:S04]  /*3740*/  MOV R5, UR5 ;  /* 0x0000000500057c02 */ /* 0x000fc80008000f00 */
[----:B------:R-:W-:-:S07]  /*3750*/  LEPC R20, `(.L_x_95) ;  /* 0x000000001014794e */ /* 0x000fce0000000000 */
[----:B-12---:R-:W-:Y:S05]  /*3760*/  CALL.ABS.NOINC R2 ;  /* 0x0000000002007343 */ /* 0x006fea0003c00000 */
.L_x_95:
[----:B------:R1:W2:Y:S01]  /*3770*/  LDC.64 R2, c[0x4][R23] ;  /* 0x0100000017027b82 */ /* 0x0002a20000000a00 */
[----:B------:R-:W3:Y:S01]  /*3780*/  LDCU.64 UR4, c[0x4][0xf8] ;  /* 0x01001f00ff0477ac */ /* 0x000ee20008000a00 */
[----:B------:R-:W-:Y:S01]  /*3790*/  CS2R R6, SRZ ;  /* 0x0000000000067805 */ /* 0x000fe2000001ff00 */
[----:B---3--:R-:W-:Y:S01]  /*37a0*/  IMAD.U32 R4, RZ, RZ, UR4 ;  /* 0x00000004ff047e24 */ /* 0x008fe2000f8e00ff */
[----:B------:R-:W-:-:S04]  /*37b0*/  MOV R5, UR5 ;  /* 0x0000000500057c02 */ /* 0x000fc80008000f00 */
[----:B------:R-:W-:-:S07]  /*37c0*/  LEPC R20, `(.L_x_96) ;  /* 0x000000001014794e */ /* 0x000fce0000000000 */
[----:B-12---:R-:W-:Y:S05]  /*37d0*/  CALL.ABS.NOINC R2 ;  /* 0x0000000002007343 */ /* 0x006fea0003c00000 */
.L_x_96:
[----:B------:R-:W-:Y:S01]  /*37e0*/  HFMA2 R0, -RZ, RZ, 0, 9.5367431640625e-07 ;  /* 0x00000010ff007431 */ /* 0x000fe200000001ff */
[----:B------:R1:W2:Y:S01]  /*37f0*/  LDC.64 R2, c[0x4][R23] ;  /* 0x0100000017027b82 */ /* 0x0002a20000000a00 */
[----:B------:R-:W3:Y:S01]  /*3800*/  LDCU.64 UR4, c[0x4][0xc8] ;  /* 0x01001900ff0477ac */ /* 0x000ee20008000a00 */
[----:B------:R-:W-:Y:S01]  /*3810*/  MOV R6, UR40 ;  /* 0x0000002800067c02 */ /* 0x000fe20008000f00 */
[----:B------:R-:W-:Y:S01]  /*3820*/  IMAD.U32 R7, RZ, RZ, UR39 ;  /* 0x00000027ff077e24 */ /* 0x000fe2000f8e00ff */
[----:B------:R1:W-:Y:S01]  /*3830*/  STL [R1], R0 ;  /* 0x0000000001007387 */ /* 0x0003e20000100800 */
[----:B---3--:R-:W-:Y:S01]  /*3840*/  MOV R4, UR4 ;  /* 0x0000000400047c02 */ /* 0x008fe20008000f00 */
[----:B------:R-:W-:-:S04]  /*3850*/  IMAD.U32 R5, RZ, RZ, UR5 ;  /* 0x00000005ff057e24 */ /* 0x000fc8000f8e00ff */
[----:B------:R-:W-:-:S07]  /*3860*/  LEPC R20, `(.L_x_97) ;  /* 0x000000001014794e */ /* 0x000fce0000000000 */
[----:B-12---:R-:W-:Y:S05]  /*3870*/  CALL.ABS.NOINC R2 ;  /* 0x0000000002007343 */ /* 0x006fea0003c00000 */
.L_x_97:
[----:B------:R-:W1:Y:S01]  /*3880*/  S2R R0, SR_SWINHI ;  /* 0x0000000000007919 */ /* 0x000e620000002f00 */
[----:B------:R2:W3:Y:S01]  /*3890*/  LDC.64 R2, c[0x4][R23] ;  /* 0x0100000017027b82 */ /* 0x0004e20000000a00 */
[----:B------:R-:W4:Y:S01]  /*38a0*/  LDCU.64 UR4, c[0x4][0x100] ;  /* 0x01002000ff0477ac */ /* 0x000f220008000a00 */
[----:B------:R-:W-:Y:S02]  /*38b0*/  MOV R6, UR40 ;  /* 0x0000002800067c02 */ /* 0x000fe40008000f00 */
[----:B------:R-:W-:Y:S01]  /*38c0*/  MOV R7, UR39 ;  /* 0x0000002700077c02 */ /* 0x000fe20008000f00 */
[----:B----4-:R-:W-:Y:S02]  /*38d0*/  IMAD.U32 R4, RZ, RZ, UR4 ;  /* 0x00000004ff047e24 */ /* 0x010fe4000f8e00ff */
[----:B------:R-:W-:Y:S01]  /*38e0*/  IMAD.U32 R5, RZ, RZ, UR5 ;  /* 0x00000005ff057e24 */ /* 0x000fe2000f8e00ff */
[----:B------:R-:W-:Y:S02]  /*38f0*/  MOV R8, R17 ;  /* 0x0000001100087202 */ /* 0x000fe40000000f00 */
[----:B-1----:R-:W-:-:S05]  /*3900*/  MOV R9, R0 ;  /* 0x0000000000097202 */ /* 0x002fca0000000f00 */
[----:B------:R2:W-:Y:S02]  /*3910*/  STL.64 [R1], R8 ;  /* 0x0000000801007387 */ /* 0x0005e40000100a00 */
[----:B------:R-:W-:-:S07]  /*3920*/  LEPC R20, `(.L_x_98) ;  /* 0x000000001014794e */ /* 0x000fce0000000000 */
[----:B--23--:R-:W-:Y:S05]  /*3930*/  CALL.ABS.NOINC R2 ;  /* 0x0000000002007343 */ /* 0x00cfea0003c00000 */
.L_x_98:
[----:B------:R-:W1:Y:S01]  /*3940*/  LDC.64 R8, c[0x4][0xd8] ;  /* 0x01003600ff087b82 */ /* 0x000e620000000a00 */
[----:B------:R-:W2:Y:S01]  /*3950*/  LDCU.64 UR4, c[0x4][0xd0] ;  /* 0x01001a00ff0477ac */ /* 0x000ea20008000a00 */
[----:B------:R-:W-:Y:S02]  /*3960*/  MOV R6, UR40 ;  /* 0x0000002800067c02 */ /* 0x000fe40008000f00 */
[----:B------:R-:W-:-:S04]  /*3970*/  MOV R7, UR39 ;  /* 0x0000002700077c02 */ /* 0x000fc80008000f00 */
[----:B------:R3:W4:Y:S01]  /*3980*/  LDC.64 R2, c[0x4][R23] ;  /* 0x0100000017027b82 */ /* 0x0007220000000a00 */
[----:B--2---:R-:W-:Y:S02]  /*3990*/  IMAD.U32 R4, RZ, RZ, UR4 ;  /* 0x00000004ff047e24 */ /* 0x004fe4000f8e00ff */
[----:B------:R-:W-:Y:S01]  /*39a0*/  IMAD.U32 R5, RZ, RZ, UR5 ;  /* 0x00000005ff057e24 */ /* 0x000fe2000f8e00ff */
[----:B-1----:R3:W-:Y:S04]  /*39b0*/  STL.64 [R1], R8 ;  /* 0x0000000801007387 */ /* 0x0027e80000100a00 */
[----:B------:R-:W-:-:S07]  /*39c0*/  LEPC R20, `(.L_x_99) ;  /* 0x000000001014794e */ /* 0x000fce0000000000 */
[----:B---34-:R-:W-:Y:S05]  /*39d0*/  CALL.ABS.NOINC R2 ;  /* 0x0000000002007343 */ /* 0x018fea0003c00000 */
.L_x_99:
[----:B------:R-:W-:Y:S01]  /*39e0*/  HFMA2 R0, -RZ, RZ, 0, 2.384185791015625e-06 ;  /* 0x00000028ff007431 */ /* 0x000fe200000001ff */
        /* <DEDUP_REMOVED lines=9> */
.L_x_100:
        /* <DEDUP_REMOVED lines=10> */
.L_x_101:
[----:B------:R1:W2:Y:S01]  /*3b20*/  LDC.64 R2, c[0x4][R23] ;  /* 0x0100000017027b82 */ /* 0x0002a20000000a00 */
[----:B------:R-:W3:Y:S01]  /*3b30*/  LDCU.64 UR4, c[0x4][0xe0] ;  /* 0x01001c00ff0477ac */ /* 0x000ee20008000a00 */
[----:B------:R-:W-:Y:S01]  /*3b40*/  CS2R R6, SRZ ;  /* 0x0000000000067805 */ /* 0x000fe2000001ff00 */
[----:B---3--:R-:W-:Y:S01]  /*3b50*/  IMAD.U32 R4, RZ, RZ, UR4 ;  /* 0x00000004ff047e24 */ /* 0x008fe2000f8e00ff */
[----:B------:R-:W-:-:S04]  /*3b60*/  MOV R5, UR5 ;  /* 0x0000000500057c02 */ /* 0x000fc80008000f00 */
[----:B------:R-:W-:-:S07]  /*3b70*/  LEPC R20, `(.L_x_102) ;  /* 0x000000001014794e */ /* 0x000fce0000000000 */
[----:B-12---:R-:W-:Y:S05]  /*3b80*/  CALL.ABS.NOINC R2 ;  /* 0x0000000002007343 */ /* 0x006fea0003c00000 */
.L_x_102:
[----:B------:R-:W-:Y:S01]  /*3b90*/  HFMA2 R0, -RZ, RZ, 0, 4.76837158203125e-07 ;  /* 0x00000008ff007431 */ /* 0x000fe200000001ff */
        /* <DEDUP_REMOVED lines=9> */
.L_x_103:
[----:B------:R-:W-:Y:S01]  /*3c30*/  HFMA2 R0, -RZ, RZ, 0, 2.6226043701171875e-06 ;  /* 0x0000002cff007431 */ /* 0x000fe200000001ff */
        /* <DEDUP_REMOVED lines=9> */
.L_x_104:
[----:B------:R1:W2:Y:S01]  /*3cd0*/  LDC.64 R2, c[0x4][R23] ;  /* 0x0100000017027b82 */ /* 0x0002a20000000a00 */
[----:B------:R-:W3:Y:S01]  /*3ce0*/  LDCU.64 UR4, c[0x4][0xe0] ;  /* 0x01001c00ff0477ac */ /* 0x000ee20008000a00 */
[----:B------:R-:W-:Y:S01]  /*3cf0*/  CS2R R6, SRZ ;  /* 0x0000000000067805 */ /* 0x000fe2000001ff00 */
[----:B---3--:R-:W-:Y:S01]  /*3d00*/  IMAD.U32 R4, RZ, RZ, UR4 ;  /* 0x00000004ff047e24 */ /* 0x008fe2000f8e00ff */
[----:B------:R-:W-:-:S04]  /*3d10*/  MOV R5, UR5 ;  /* 0x0000000500057c02 */ /* 0x000fc80008000f00 */
[----:B------:R-:W-:-:S07]  /*3d20*/  LEPC R20, `(.L_x_105) ;  /* 0x000000001014794e */ /* 0x000fce0000000000 */
[----:B-12---:R-:W-:Y:S05]  /*3d30*/  CALL.ABS.NOINC R2 ;  /* 0x0000000002007343 */ /* 0x006fea0003c00000 */
.L_x_105:
        /* <DEDUP_REMOVED lines=10> */
.L_x_106:
[----:B------:R-:W-:Y:S01]  /*3de0*/  HFMA2 R0, -RZ, RZ, 0, 2.443790435791015625e-06 ;  /* 0x00000029ff007431 */ /* 0x000fe200000001ff */
        /* <DEDUP_REMOVED lines=9> */
.L_x_107:
        /* <DEDUP_REMOVED lines=10> */
.L_x_108:
        /* <DEDUP_REMOVED lines=10> */
.L_x_109:
[----:B------:R1:W2:Y:S01]  /*3fc0*/  LDC.64 R2, c[0x4][R23] ;  /* 0x0100000017027b82 */ /* 0x0002a20000000a00 */
[----:B------:R-:W3:Y:S01]  /*3fd0*/  LDCU.64 UR4, c[0x4][0xe0] ;  /* 0x01001c00ff0477ac */ /* 0x000ee20008000a00 */
[----:B------:R-:W-:Y:S01]  /*3fe0*/  CS2R R6, SRZ ;  /* 0x0000000000067805 */ /* 0x000fe2000001ff00 */
[----:B---3--:R-:W-:Y:S01]  /*3ff0*/  IMAD.U32 R4, RZ, RZ, UR4 ;  /* 0x00000004ff047e24 */ /* 0x008fe2000f8e00ff */
[----:B------:R-:W-:-:S04]  /*4000*/  MOV R5, UR5 ;  /* 0x0000000500057c02 */ /* 0x000fc80008000f00 */
[----:B------:R-:W-:-:S07]  /*4010*/  LEPC R20, `(.L_x_110) ;  /* 0x000000001014794e */ /* 0x000fce0000000000 */
[----:B-12---:R-:W-:Y:S05]  /*4020*/  CALL.ABS.NOINC R2 ;  /* 0x0000000002007343 */ /* 0x006fea0003c00000 */
.L_x_110:
        /* <DEDUP_REMOVED lines=10> */
.L_x_111:
        /* <DEDUP_REMOVED lines=10> */
.L_x_112:
[----:B------:R1:W2:Y:S01]  /*4170*/  LDC.64 R2, c[0x4][R23] ;  /* 0x0100000017027b82 */ /* 0x0002a20000000a00 */
[----:B------:R-:W3:Y:S01]  /*4180*/  LDCU.64 UR4, c[0x4][0xe0] ;  /* 0x01001c00ff0477ac */ /* 0x000ee20008000a00 */
[----:B------:R-:W-:Y:S01]  /*4190*/  CS2R R6, SRZ ;  /* 0x0000000000067805 */ /* 0x000fe2000001ff00 */
[----:B---3--:R-:W-:Y:S01]  /*41a0*/  IMAD.U32 R4, RZ, RZ, UR4 ;  /* 0x00000004ff047e24 */ /* 0x008fe2000f8e00ff */
[----:B------:R-:W-:-:S04]  /*41b0*/  MOV R5, UR5 ;  /* 0x0000000500057c02 */ /* 0x000fc80008000f00 */
[----:B------:R-:W-:-:S07]  /*41c0*/  LEPC R20, `(.L_x_113) ;  /* 0x000000001014794e */ /* 0x000fce0000000000 */
[----:B-12---:R-:W-:Y:S05]  /*41d0*/  CALL.ABS.NOINC R2 ;  /* 0x0000000002007343 */ /* 0x006fea0003c00000 */
.L_x_113:
[----:B------:R-:W-:Y:S01]  /*41e0*/  HFMA2 R0, -RZ, RZ, 0, 5.9604644775390625e-08 ;  /* 0x00000001ff007431 */ /* 0x000fe200000001ff */
        /* <DEDUP_REMOVED lines=9> */
.L_x_114:
        /* <DEDUP_REMOVED lines=10> */
.L_x_115:
        /* <DEDUP_REMOVED lines=10> */
.L_x_116:
        /* <DEDUP_REMOVED lines=10> */
.L_x_117:
[----:B------:R1:W2:Y:S01]  /*4460*/  LDC.64 R2, c[0x4][R23] ;  /* 0x0100000017027b82 */ /* 0x0002a20000000a00 */
[----:B------:R-:W3:Y:S01]  /*4470*/  LDCU.64 UR4, c[0x4][0xe0] ;  /* 0x01001c00ff0477ac */ /* 0x000ee20008000a00 */
[----:B------:R-:W-:Y:S01]  /*4480*/  CS2R R6, SRZ ;  /* 0x0000000000067805 */ /* 0x000fe2000001ff00 */
[----:B---3--:R-:W-:Y:S01]  /*4490*/  IMAD.U32 R4, RZ, RZ, UR4 ;  /* 0x00000004ff047e24 */ /* 0x008fe2000f8e00ff */
[----:B------:R-:W-:-:S04]  /*44a0*/  MOV R5, UR5 ;  /* 0x0000000500057c02 */ /* 0x000fc80008000f00 */
[----:B------:R-:W-:-:S07]  /*44b0*/  LEPC R20, `(.L_x_118) ;  /* 0x000000001014794e */ /* 0x000fce0000000000 */
[----:B-12---:R-:W-:Y:S05]  /*44c0*/  CALL.ABS.NOINC R2 ;  /* 0x0000000002007343 */ /* 0x006fea0003c00000 */
.L_x_118:
        /* <DEDUP_REMOVED lines=10> */
.L_x_119:
        /* <DEDUP_REMOVED lines=10> */
.L_x_120:
[----:B------:R1:W2:Y:S01]  /*4610*/  LDC.64 R2, c[0x4][R23] ;  /* 0x0100000017027b82 */ /* 0x0002a20000000a00 */
[----:B------:R-:W3:Y:S01]  /*4620*/  LDCU.64 UR4, c[0x4][0xe0] ;  /* 0x01001c00ff0477ac */ /* 0x000ee20008000a00 */
[----:B------:R-:W-:Y:S01]  /*4630*/  CS2R R6, SRZ ;  /* 0x0000000000067805 */ /* 0x000fe2000001ff00 */
[----:B---3--:R-:W-:Y:S01]  /*4640*/  IMAD.U32 R4, RZ, RZ, UR4 ;  /* 0x00000004ff047e24 */ /* 0x008fe2000f8e00ff */
[----:B------:R-:W-:-:S04]  /*4650*/  MOV R5, UR5 ;  /* 0x0000000500057c02 */ /* 0x000fc80008000f00 */
[----:B------:R-:W-:-:S07]  /*4660*/  LEPC R20, `(.L_x_121) ;  /* 0x000000001014794e */ /* 0x000fce0000000000 */
[----:B-12---:R-:W-:Y:S05]  /*4670*/  CALL.ABS.NOINC R2 ;  /* 0x0000000002007343 */ /* 0x006fea0003c00000 */
.L_x_121:
[----:B------:R-:W-:Y:S01]  /*4680*/  HFMA2 R0, -RZ, RZ, 0, 1.1920928955078125e-07 ;  /* 0x00000002ff007431 */ /* 0x000fe200000001ff */
        /* <DEDUP_REMOVED lines=9> */
.L_x_122:
        /* <DEDUP_REMOVED lines=10> */
.L_x_123:
        /* <DEDUP_REMOVED lines=10> */
.L_x_124:
        /* <DEDUP_REMOVED lines=10> */
.L_x_125:
        /* <DEDUP_REMOVED lines=10> */
.L_x_126:
        /* <DEDUP_REMOVED lines=10> */
.L_x_127:
[----:B------:R1:W2:Y:S01]  /*4a40*/  LDC.64 R2, c[0x4][R23] ;  /* 0x0100000017027b82 */ /* 0x0002a20000000a00 */
[----:B------:R-:W3:Y:S01]  /*4a50*/  LDCU.64 UR4, c[0x4][0xe0] ;  /* 0x01001c00ff0477ac */ /* 0x000ee20008000a00 */
[----:B------:R-:W-:Y:S01]  /*4a60*/  CS2R R6, SRZ ;  /* 0x0000000000067805 */ /* 0x000fe2000001ff00 */
[----:B---3--:R-:W-:Y:S01]  /*4a70*/  IMAD.U32 R4, RZ, RZ, UR4 ;  /* 0x00000004ff047e24 */ /* 0x008fe2000f8e00ff */
[----:B------:R-:W-:-:S04]  /*4a80*/  MOV R5, UR5 ;  /* 0x0000000500057c02 */ /* 0x000fc80008000f00 */
[----:B------:R-:W-:-:S07]  /*4a90*/  LEPC R20, `(.L_x_128) ;  /* 0x000000001014794e */ /* 0x000fce0000000000 */
[----:B-12---:R-:W-:Y:S05]  /*4aa0*/  CALL.ABS.NOINC R2 ;  /* 0x0000000002007343 */ /* 0x006fea0003c00000 */
.L_x_128:
        /* <DEDUP_REMOVED lines=10> */
.L_x_129:
        /* <DEDUP_REMOVED lines=10> */
.L_x_130:
[----:B------:R1:W2:Y:S01]  /*4bf0*/  LDC.64 R2, c[0x4][R23] ;  /* 0x0100000017027b82 */ /* 0x0002a20000000a00 */
[----:B------:R-:W3:Y:S01]  /*4c00*/  LDCU.64 UR4, c[0x4][0xe0] ;  /* 0x01001c00ff0477ac */ /* 0x000ee20008000a00 */
[----:B------:R-:W-:Y:S01]  /*4c10*/  CS2R R6, SRZ ;  /* 0x0000000000067805 */ /* 0x000fe2000001ff00 */
[----:B---3--:R-:W-:Y:S01]  /*4c20*/  IMAD.U32 R4, RZ, RZ, UR4 ;  /* 0x00000004ff047e24 */ /* 0x008fe2000f8e00ff */
[----:B------:R-:W-:-:S04]  /*4c30*/  MOV R5, UR5 ;  /* 0x0000000500057c02 */ /* 0x000fc80008000f00 */
[----:B------:R-:W-:-:S07]  /*4c40*/  LEPC R20, `(.L_x_131) ;  /* 0x000000001014794e */ /* 0x000fce0000000000 */
[----:B-12---:R-:W-:Y:S05]  /*4c50*/  CALL.ABS.NOINC R2 ;  /* 0x0000000002007343 */ /* 0x006fea0003c00000 */
.L_x_131:
[----:B------:R-:W-:Y:S01]  /*4c60*/  HFMA2 R0, -RZ, RZ, 0, 7.62939453125e-06 ;  /* 0x00000080ff007431 */ /* 0x000fe200000001ff */
        /* <DEDUP_REMOVED lines=9> */
.L_x_132:
        /* <DEDUP_REMOVED lines=10> */
.L_x_133:
        /* <DEDUP_REMOVED lines=10> */
.L_x_134:
        /* <DEDUP_REMOVED lines=10> */
.L_x_135:
[----:B------:R1:W2:Y:S01]  /*4ee0*/  LDC.64 R2, c[0x4][R23] ;  /* 0x0100000017027b82 */ /* 0x0002a20000000a00 */
[----:B------:R-:W3:Y:S01]  /*4ef0*/  LDCU.64 UR4, c[0x4][0xe0] ;  /* 0x01001c00ff0477ac */ /* 0x000ee20008000a00 */
[----:B------:R-:W-:Y:S01]  /*4f00*/  CS2R R6, SRZ ;  /* 0x0000000000067805 */ /* 0x000fe2000001ff00 */
[----:B---3--:R-:W-:Y:S01]  /*4f10*/  IMAD.U32 R4, RZ, RZ, UR4 ;  /* 0x00000004ff047e24 */ /* 0x008fe2000f8e00ff */
[----:B------:R-:W-:-:S04]  /*4f20*/  MOV R5, UR5 ;  /* 0x0000000500057c02 */ /* 0x000fc80008000f00 */
[----:B------:R-:W-:-:S07]  /*4f30*/  LEPC R20, `(.L_x_136) ;  /* 0x000000001014794e */ /* 0x000fce0000000000 */
[----:B-12---:R-:W-:Y:S05]  /*4f40*/  CALL.ABS.NOINC R2 ;  /* 0x0000000002007343 */ /* 0x006fea0003c00000 */
.L_x_136:
        /* <DEDUP_REMOVED lines=10> */
.L_x_137:
        /* <DEDUP_REMOVED lines=10> */
.L_x_138:
[----:B------:R1:W2:Y:S01]  /*5090*/  LDC.64 R2, c[0x4][R23] ;  /* 0x0100000017027b82 */ /* 0x0002a20000000a00 */
[----:B------:R-:W3:Y:S01]  /*50a0*/  LDCU.64 UR4, c[0x4][0xe0] ;  /* 0x01001c00ff0477ac */ /* 0x000ee20008000a00 */
[----:B------:R-:W-:Y:S01]  /*50b0*/  CS2R R6, SRZ ;  /* 0x0000000000067805 */ /* 0x000fe2000001ff00 */
[----:B---3--:R-:W-:Y:S01]  /*50c0*/  IMAD.U32 R4, RZ, RZ, UR4 ;  /* 0x00000004ff047e24 */ /* 0x008fe2000f8e00ff */
[----:B------:R-:W-:-:S04]  /*50d0*/  MOV R5, UR5 ;  /* 0x0000000500057c02 */ /* 0x000fc80008000f00 */
[----:B------:R-:W-:-:S07]  /*50e0*/  LEPC R20, `(.L_x_139) ;  /* 0x000000001014794e */ /* 0x000fce0000000000 */
[----:B-12---:R-:W-:Y:S05]  /*50f0*/  CALL.ABS.NOINC R2 ;  /* 0x0000000002007343 */ /* 0x006fea0003c00000 */
.L_x_139:
[----:B------:R1:W-:Y:S01]  /*5100*/  STL [R1], RZ ;  /* 0x000000ff01007387 */ /* 0x0003e20000100800 */
[----:B------:R1:W2:Y:S01]  /*5110*/  LDC.64 R2, c[0x4][R23] ;  /* 0x0100000017027b82 */ /* 0x0002a20000000a00 */
[----:B------:R-:W3:Y:S01]  /*5120*/  LDCU.64 UR4, c[0x4][0xc8] ;  /* 0x01001900ff0477ac */ /* 0x000ee20008000a00 */
[----:B------:R-:W-:Y:S02]  /*5130*/  MOV R6, UR40 ;  /* 0x0000002800067c02 */ /* 0x000fe40008000f00 */
[----:B------:R-:W-:Y:S01]  /*5140*/  MOV R7, UR39 ;  /* 0x0000002700077c02 */ /* 0x000fe20008000f00 */
[----:B---3--:R-:W-:Y:S02]  /*5150*/  IMAD.U32 R4, RZ, RZ, UR4 ;  /* 0x00000004ff047e24 */ /* 0x008fe4000f8e00ff */
[----:B------:R-:W-:Y:S02]  /*5160*/  IMAD.U32 R5, RZ, RZ, UR5 ;  /* 0x00000005ff057e24 */ /* 0x000fe4000f8e00ff */
[----:B------:R-:W-:-:S07]  /*5170*/  LEPC R20, `(.L_x_140) ;  /* 0x000000001014794e */ /* 0x000fce0000000000 */
[----:B-12---:R-:W-:Y:S05]  /*5180*/  CALL.ABS.NOINC R2 ;  /* 0x0000000002007343 */ /* 0x006fea0003c00000 */
.L_x_140:
        /* <DEDUP_REMOVED lines=10> */
.L_x_141:
        /* <DEDUP_REMOVED lines=10> */
.L_x_142:
        /* <DEDUP_REMOVED lines=10> */
.L_x_143:
[----:B------:R1:W2:Y:S01]  /*5370*/  LDC.64 R2, c[0x4][R23] ;  /* 0x0100000017027b82 */ /* 0x0002a20000000a00 */
[----:B------:R-:W3:Y:S01]  /*5380*/  LDCU.64 UR4, c[0x4][0xe0] ;  /* 0x01001c00ff0477ac */ /* 0x000ee20008000a00 */
[----:B------:R-:W-:Y:S01]  /*5390*/  CS2R R6, SRZ ;  /* 0x0000000000067805 */ /* 0x000fe2000001ff00 */
[----:B---3--:R-:W-:Y:S01]  /*53a0*/  IMAD.U32 R4, RZ, RZ, UR4 ;  /* 0x00000004ff047e24 */ /* 0x008fe2000f8e00ff */
[----:B------:R-:W-:-:S04]  /*53b0*/  MOV R5, UR5 ;  /* 0x0000000500057c02 */ /* 0x000fc80008000f00 */
[----:B------:R-:W-:-:S07]  /*53c0*/  LEPC R20, `(.L_x_144) ;  /* 0x000000001014794e */ /* 0x000fce0000000000 */
[----:B-12---:R-:W-:Y:S05]  /*53d0*/  CALL.ABS.NOINC R2 ;  /* 0x0000000002007343 */ /* 0x006fea0003c00000 */
.L_x_144:
        /* <DEDUP_REMOVED lines=9> */
.L_x_145:
        /* <DEDUP_REMOVED lines=10> */
.L_x_146:
[----:B------:R1:W2:Y:S01]  /*5510*/  LDC.64 R2, c[0x4][R23] ;  /* 0x0100000017027b82 */ /* 0x0002a20000000a00 */
[----:B------:R-:W3:Y:S01]  /*5520*/  LDCU.64 UR4, c[0x4][0xe0] ;  /* 0x01001c00ff0477ac */ /* 0x000ee20008000a00 */
[----:B------:R-:W-:Y:S01]  /*5530*/  CS2R R6, SRZ ;  /* 0x0000000000067805 */ /* 0x000fe2000001ff00 */
[----:B---3--:R-:W-:Y:S01]  /*5540*/  IMAD.U32 R4, RZ, RZ, UR4 ;  /* 0x00000004ff047e24 */ /* 0x008fe2000f8e00ff */
[----:B------:R-:W-:-:S04]  /*5550*/  MOV R5, UR5 ;  /* 0x0000000500057c02 */ /* 0x000fc80008000f00 */
[----:B------:R-:W-:-:S07]  /*5560*/  LEPC R20, `(.L_x_147) ;  /* 0x000000001014794e */ /* 0x000fce0000000000 */
[----:B-12---:R-:W-:Y:S05]  /*5570*/  CALL.ABS.NOINC R2 ;  /* 0x0000000002007343 */ /* 0x006fea0003c00000 */
.L_x_147:
[----:B------:R-:W-:Y:S01]  /*5580*/  HFMA2 R0, -RZ, RZ, 0, 0.0001220703125 ;  /* 0x00000800ff007431 */ /* 0x000fe200000001ff */
        /* <DEDUP_REMOVED lines=9> */
.L_x_148:
        /* <DEDUP_REMOVED lines=10> */
.L_x_149:
        /* <DEDUP_REMOVED lines=10> */
.L_x_150:
        /* <DEDUP_REMOVED lines=10> */
.L_x_91:
[----:B------:R-:W-:Y:S05]  /*5800*/  BSYNC.RECONVERGENT B6 ;  /* 0x0000000000067941 */ /* 0x000fea0003800200 */
.L_x_90:
[----:B-1----:R-:W1:Y:S01]  /*5810*/  S2R R0, SR_SWINHI ;  /* 0x0000000000007919 */ /* 0x002e620000002f00 */
[----:B------:R-:W-:Y:S01]  /*5820*/  IMAD.SHL.U32 R14, R16, 0x2, RZ ;  /* 0x00000002100e7824 */ /* 0x000fe200078e00ff */
[----:B------:R-:W2:Y:S04]  /*5830*/  LDCU.64 UR4, c[0x0][0x880] ;  /* 0x00011000ff0477ac */ /* 0x000ea80008000a00 */
[----:B------:R-:W-:Y:S02]  /*5840*/  LOP3.LUT R14, R14, 0xfe, RZ, 0xc0, !PT ;  /* 0x000000fe0e0e7812 */ /* 0x000fe400078ec0ff */
[----:B--2---:R-:W-:-:S04]  /*5850*/  ISETP.NE.U32.AND P6, PT, RZ, UR4, PT ;  /* 0x00000004ff007c0c */ /* 0x004fc8000bfc5070 */
[----:B------:R-:W-:Y:S02]  /*5860*/  ISETP.NE.AND.EX P6, PT, RZ, UR5, PT, P6 ;  /* 0x00000005ff007c0c */ /* 0x000fe4000bfc5360 */
[----:B------:R-:W-:Y:S02]  /*5870*/  MOV R2, R17 ;  /* 0x0000001100027202 */ /* 0x000fe40000000f00 */
[----:B-1----:R-:W-:-:S03]  /*5880*/  MOV R3, R0 ;  /* 0x0000000000037202 */ /* 0x002fc60000000f00 */
[----:B------:R-:W-:-:S03]  /*5890*/  IMAD.WIDE.U32 R14, R14, 0x2, R2 ;  /* 0x000000020e0e7825 */ /* 0x000fc600078e0002 */
[C---:B------:R-:W-:Y:S02]  /*58a0*/  IADD3 R3, P2, PT, R14.reuse, 0x200, RZ ;  /* 0x000002000e037810 */ /* 0x040fe40007f5e0ff */
[C---:B------:R-:W-:Y:S02]  /*58b0*/  IADD3 R5, P1, PT, R14.reuse, 0x400, RZ ;  /* 0x000004000e057810 */ /* 0x040fe40007f3e0ff */
[C---:B------:R-:W-:Y:S01]  /*58c0*/  IADD3 R7, P0, PT, R14.reuse, 0x600, RZ ;  /* 0x000006000e077810 */ /* 0x040fe20007f1e0ff */
[--C-:B------:R-:W-:Y:S01]  /*58d0*/  IMAD.X R29, RZ, RZ, R15.reuse, P2 ;  /* 0x000000ffff1d7224 */ /* 0x100fe200010e060f */
[--C-:B------:R-:W-:Y:S01]  /*58e0*/  SHF.R.U64 R9, R14, 0x3, R15.reuse ;  /* 0x000000030e097819 */ /* 0x100fe2000000120f */
[--C-:B------:R-:W-:Y:S02]  /*58f0*/  IMAD.X R27, RZ, RZ, R15.reuse, P1 ;  /* 0x000000ffff1b7224 */ /* 0x100fe400008e060f */
[----:B------:R-:W-:Y:S01]  /*5900*/  IMAD.X R25, RZ, RZ, R15, P0 ;  /* 0x000000ffff197224 */ /* 0x000fe200000e060f */
[----:B------:R-:W-:-:S02]  /*5910*/  SHF.R.U64 R0, R3, 0x3, R29 ;  /* 0x0000000303007819 */ /* 0x000fc4000000121d */
[----:B------:R-:W-:Y:S02]  /*5920*/  SHF.R.U64 R2, R5, 0x3, R27 ;  /* 0x0000000305027819 */ /* 0x000fe4000000121b */
[----:B------:R-:W-:Y:S02]  /*5930*/  SHF.R.U64 R4, R7, 0x3, R25 ;  /* 0x0000000307047819 */ /* 0x000fe40000001219 */
[----:B------:R-:W-:Y:S02]  /*5940*/  LOP3.LUT R28, R3, 0x10, R0, 0x78, !PT ;  /* 0x00000010031c7812 */ /* 0x000fe400078e7800 */
[----:B------:R-:W-:Y:S02]  /*5950*/  LOP3.LUT R26, R5, 0x10, R2, 0x78, !PT ;  /* 0x00000010051a7812 */ /* 0x000fe400078e7802 */
[----:B------:R-:W-:Y:S02]  /*5960*/  IADD3 R0, P3, PT, R14, 0x800, RZ ;  /* 0x000008000e007810 */ /* 0x000fe40007f7e0ff */
[----:B------:R-:W-:-:S02]  /*5970*/  LOP3.LUT R24, R7, 0x10, R4, 0x78, !PT ;  /* 0x0000001007187812 */ /* 0x000fc400078e7804 */
[C---:B------:R-:W-:Y:S01]  /*5980*/  IADD3 R2, P2, PT, R14.reuse, 0xa00, RZ ;  /* 0x00000a000e027810 */ /* 0x040fe20007f5e0ff */
[--C-:B------:R-:W-:Y:S01]  /*5990*/  IMAD.X R23, RZ, RZ, R15.reuse, P3 ;  /* 0x000000ffff177224 */ /* 0x100fe200018e060f */
[C---:B------:R-:W-:Y:S02]  /*59a0*/  IADD3 R4, P1, PT, R14.reuse, 0xc00, RZ ;  /* 0x00000c000e047810 */ /* 0x040fe40007f3e0ff */
[C---:B------:R-:W-:Y:S01]  /*59b0*/  IADD3 R11, P0, PT, R14.reuse, 0xe00, RZ ;  /* 0x00000e000e0b7810 */ /* 0x040fe20007f1e0ff */
[----:B------:R-:W-:Y:S01]  /*59c0*/  IMAD.X R21, RZ, RZ, R15, P2 ;  /* 0x000000ffff157224 */ /* 0x000fe200010e060f */
[----:B------:R-:W-:Y:S01]  /*59d0*/  LOP3.LUT R8, R14, 0x10, R9, 0x78, !PT ;  /* 0x000000100e087812 */ /* 0x000fe200078e7809 */
[----:B------:R-:W-:Y:S01]  /*59e0*/  IMAD.MOV.U32 R9, RZ, RZ, R15 ;  /* 0x000000ffff097224 */ /* 0x000fe200078e000f */
[----:B------:R-:W-:Y:S01]  /*59f0*/  SHF.R.U64 R3, R0, 0x3, R23 ;  /* 0x0000000300037819 */ /* 0x000fe20000001217 */
[----:B------:R-:W-:Y:S01]  /*5a00*/  IMAD.X R13, RZ, RZ, R15, P1 ;  /* 0x000000ffff0d7224 */ /* 0x000fe200008e060f */
[----:B------:R-:W-:Y:S01]  /*5a10*/  SHF.R.U64 R7, R2, 0x3, R21 ;  /* 0x0000000302077819 */ /* 0x000fe20000001215 */
[----:B------:R-:W-:Y:S01]  /*5a20*/  IMAD.X R5, RZ, RZ, R15, P0 ;  /* 0x000000ffff057224 */ /* 0x000fe200000e060f */
[----:B------:R1:W-:Y:S01]  /*5a30*/  ST.E desc[UR48][R8.64], RZ ;  /* 0x000000ff08007985 */ /* 0x0003e2000c101930 */
[----:B------:R-:W-:-:S02]  /*5a40*/  LOP3.LUT R22, R0, 0x10, R3, 0x78, !PT ;  /* 0x0000001000167812 */ /* 0x000fc400078e7803 */
[----:B------:R-:W-:Y:S01]  /*5a50*/  LOP3.LUT R20, R2, 0x10, R7, 0x78, !PT ;  /* 0x0000001002147812 */ /* 0x000fe200078e7807 */
[----:B------:R2:W-:Y:S01]  /*5a60*/  ST.E desc[UR48][R28.64], RZ ;  /* 0x000000ff1c007985 */ /* 0x0005e2000c101930 */
[----:B------:R-:W-:-:S03]  /*5a70*/  SHF.R.U64 R6, R11, 0x3, R5 ;  /* 0x000000030b067819 */ /* 0x000fc60000001205 */
[----:B------:R2:W-:Y:S04]  /*5a80*/  ST.E desc[UR48][R26.64], RZ ;  /* 0x000000ff1a007985 */ /* 0x0005e8000c101930 */
[----:B------:R2:W-:Y:S04]  /*5a90*/  ST.E desc[UR48][R24.64], RZ ;  /* 0x000000ff18007985 */ /* 0x0005e8000c101930 */
[----:B------:R2:W-:Y:S04]  /*5aa0*/  ST.E desc[UR48][R22.64], RZ ;  /* 0x000000ff16007985 */ /* 0x0005e8000c101930 */
[----:B------:R2:W-:Y:S01]  /*5ab0*/  ST.E desc[UR48][R20.64], RZ ;  /* 0x000000ff14007985 */ /* 0x0005e2000c101930 */
[----:B------:R-:W3:Y:S01]  /*5ac0*/  S2R R2, SR_CTAID.Z ;  /* 0x0000000000027919 */ /* 0x000ee20000002700 */
[C---:B-1----:R-:W-:Y:S01]  /*5ad0*/  SHF.R.U64 R9, R4.reuse, 0x3, R13 ;  /* 0x0000000304097819 */ /* 0x042fe2000000120d */
[----:B------:R-:W1:Y:S03]  /*5ae0*/  S2R R0, SR_CTAID.Y ;  /* 0x0000000000007919 */ /* 0x000e660000002600 */
[----:B------:R-:W-:-:S02]  /*5af0*/  LOP3.LUT R12, R4, 0x10, R9, 0x78, !PT ;  /* 0x00000010040c7812 */ /* 0x000fc400078e7809 */
[----:B------:R-:W-:-:S03]  /*5b00*/  LOP3.LUT R4, R11, 0x10, R6, 0x78, !PT ;  /* 0x000000100b047812 */ /* 0x000fc600078e7806 */
[----:B------:R2:W-:Y:S04]  /*5b10*/  ST.E desc[UR48][R12.64], RZ ;  /* 0x000000ff0c007985 */ /* 0x0005e8000c101930 */
[----:B------:R2:W-:Y:S01]  /*5b20*/  ST.E desc[UR48][R4.64], RZ ;  /* 0x000000ff04007985 */ /* 0x0005e2000c101930 */
[----:B------:R-:W-:Y:S05]  /*5b30*/  @!P6 BRA `(.L_x_151) ;  /* 0x000000000090e947 */ /* 0x000fea0003800000 */
[----:B------:R-:W4:Y:S01]  /*5b40*/  LDCU UR4, c[0x0][0x380] ;  /* 0x00007000ff0477ac */ /* 0x000f220008000800 */
[----:B------:R-:W-:Y:S01]  /*5b50*/  IADD3 R3, PT, PT, R18, UR41, RZ ;  /* 0x0000002912037c10 */ /* 0x000fe2000fffe0ff */
[----:B------:R-:W-:Y:S03]  /*5b60*/  BSSY.RECONVERGENT B0, `(.L_x_151) ;  /* 0x0000021000007945 */ /* 0x000fe60003800200 */
[----:B----4-:R-:W-:-:S13]  /*5b70*/  ISETP.GE.AND P0, PT, R3, UR4, PT ;  /* 0x0000000403007c0c */ /* 0x010fda000bf06270 */
[----:B------:R-:W-:Y:S05]  /*5b80*/  @P0 BRA `(.L_x_152) ;  /* 0x0000000000780947 */ /* 0x000fea0003800000 */
[----:B------:R-:W4:Y:S01]  /*5b90*/  LDCU UR7, c[0x0][0x38c] ;  /* 0x00007180ff0777ac */ /* 0x000f220008000800 */
[----:B------:R-:W3:Y:S01]  /*5ba0*/  LDCU UR6, c[0x0][0x890] ;  /* 0x00011200ff0677ac */ /* 0x000ee20008000800 */
[----:B------:R-:W5:Y:S01]  /*5bb0*/  LDCU.64 UR4, c[0x0][0x888] ;  /* 0x00011100ff0477ac */ /* 0x000f620008000a00 */
[----:B----4-:R-:W4:Y:S01]  /*5bc0*/  I2F.U32.RP R8, UR7 ;  /* 0x0000000700087d06 */ /* 0x010f220008209000 */
[----:B------:R-:W-:-:S07]  /*5bd0*/  ISETP.NE.U32.AND P0, PT, RZ, UR7, PT ;  /* 0x00000007ff007c0c */ /* 0x000fce000bf05070 */
[----:B----4-:R-:W4:Y:S02]  /*5be0*/  MUFU.RCP R6, R8 ;  /* 0x0000000800067308 */ /* 0x010f240000001000 */
[----:B----4-:R-:W-:-:S06]  /*5bf0*/  IADD3 R6, PT, PT, R6, 0xffffffe, RZ ;  /* 0x0ffffffe06067810 */ /* 0x010fcc0007ffe0ff */
[----:B--2---:R-:W2:Y:S02]  /*5c00*/  F2I.FTZ.U32.TRUNC.NTZ R5, R6 ;  /* 0x0000000600057305 */ /* 0x004ea4000021f000 */
[----:B--2---:R-:W-:-:S05]  /*5c10*/  IADD3 R4, PT, PT, RZ, -R5, RZ ;  /* 0x80000005ff047210 */ /* 0x004fca0007ffe0ff */
[----:B------:R-:W-:Y:S02]  /*5c20*/  IMAD R7, R4, UR7, RZ ;  /* 0x0000000704077c24 */ /* 0x000fe4000f8e02ff */
[----:B------:R-:W-:-:S05]  /*5c30*/  HFMA2 R4, -RZ, RZ, 0, 0 ;  /* 0x00000000ff047431 */ /* 0x000fca00000001ff */
[----:B------:R-:W-:-:S04]  /*5c40*/  IMAD.HI.U32 R5, R5, R7, R4 ;  /* 0x0000000705057227 */ /* 0x000fc800078e0004 */
[----:B---3--:R-:W-:Y:S02]  /*5c50*/  IMAD R4, R2, UR6, R3 ;  /* 0x0000000602047c24 */ /* 0x008fe4000f8e0203 */
[----:B-1----:R-:W-:-:S04]  /*5c60*/  IMAD.HI.U32 R5, R5, R0, RZ ;  /* 0x0000000005057227 */ /* 0x002fc800078e00ff */
[----:B------:R-:W-:-:S04]  /*5c70*/  IMAD.MOV R7, RZ, RZ, -R5 ;  /* 0x000000ffff077224 */ /* 0x000fc800078e0a05 */
[----:B------:R-:W-:-:S05]  /*5c80*/  IMAD R7, R7, UR7, R0 ;  /* 0x0000000707077c24 */ /* 0x000fca000f8e0200 */
[----:B------:R-:W-:-:S13]  /*5c90*/  ISETP.GE.U32.AND P2, PT, R7, UR7, PT ;  /* 0x0000000707007c0c */ /* 0x000fda000bf46070 */
[----:B------:R-:W-:Y:S02]  /*5ca0*/  @P2 IADD3 R7, PT, PT, R7, -UR7, RZ ;  /* 0x8000000707072c10 */ /* 0x000fe4000fffe0ff */
[----:B------:R-:W-:Y:S02]  /*5cb0*/  @P2 IADD3 R5, PT, PT, R5, 0x1, RZ ;  /* 0x0000000105052810 */ /* 0x000fe40007ffe0ff */
[----:B------:R-:W-:Y:S02]  /*5cc0*/  ISETP.GE.U32.AND P1, PT, R7, UR7, PT ;  /* 0x0000000707007c0c */ /* 0x000fe4000bf26070 */
[----:B------:R-:W1:Y:S11]  /*5cd0*/  LDC.64 R6, c[0x0][0x880] ;  /* 0x00022000ff067b82 */ /* 0x000e760000000a00 */
[----:B------:R-:W-:Y:S01]  /*5ce0*/  @P1 VIADD R5, R5, 0x1 ;  /* 0x0000000105051836 */ /* 0x000fe20000000000 */
[----:B------:R-:W-:-:S04]  /*5cf0*/  @!P0 LOP3.LUT R5, RZ, UR7, RZ, 0x33, !PT ;  /* 0x00000007ff058c12 */ /* 0x000fc8000f8e33ff */
[C---:B------:R-:W-:Y:S01]  /*5d00*/  IADD3 R3, PT, PT, -R5.reuse, RZ, RZ ;  /* 0x000000ff05037210 */ /* 0x040fe20007ffe1ff */
[----:B-----5:R-:W-:-:S04]  /*5d10*/  IMAD R5, R5, UR5, R4 ;  /* 0x0000000505057c24 */ /* 0x020fc8000f8e0204 */
[----:B------:R-:W-:Y:S01]  /*5d20*/  IMAD R4, R3, UR7, R0 ;  /* 0x0000000703047c24 */ /* 0x000fe2000f8e0200 */
[----:B------:R-:W-:-:S03]  /*5d30*/  MOV R3, 0xff800000 ;  /* 0xff80000000037802 */ /* 0x000fc60000000f00 */
[----:B------:R-:W-:-:S04]  /*5d40*/  IMAD R5, R4, UR4, R5 ;  /* 0x0000000404057c24 */ /* 0x000fc8000f8e0205 */
[----:B-1----:R-:W-:-:S05]  /*5d50*/  IMAD.WIDE.U32 R6, R5, 0x4, R6 ;  /* 0x0000000405067825 */ /* 0x002fca00078e0006 */
[----:B------:R4:W-:Y:S02]  /*5d60*/  STG.E desc[UR48][R6.64], R3 ;  /* 0x0000000306007986 */ /* 0x0009e4000c101930 */
.L_x_152:
[----:B------:R-:W-:Y:S05]  /*5d70*/  BSYNC.RECONVERGENT B0 ;  /* 0x0000000000007941 */ /* 0x000fea0003800200 */
.L_x_151:
[----:B------:R-:W-:-:S09]  /*5d80*/  UISETP.NE.AND UP0, UPT, UR38, URZ, UPT ;  /* 0x000000ff2600728c */ /* 0x000fd2000bf05270 */
[----:B------:R-:W-:Y:S05]  /*5d90*/  BRA.U UP0, `(.L_x_153) ;  /* 0x0000000100047547 */ /* 0x000fea000b800000 */
[----:B------:R-:W-:Y:S05]  /*5da0*/  BPT.TRAP 0x1 ;  /* 0x000000040000795c */ /* 0x000fea0000300000 */
.L_x_153:
[C---:B----4-:R-:W-:Y:S01]  /*5db0*/  IADD3 R3, P1, PT, R14.reuse, 0x1000, RZ ;  /* 0x000010000e037810 */ /* 0x050fe20007f3e0ff */
[----:B------:R4:W-:Y:S01]  /*5dc0*/  SYNCS.ARRIVE.TRANS64.A1T0 RZ, [R17+URZ+0x38b0], RZ ;  /* 0x0038b0ff11ff79a7 */ /* 0x0009e200081000ff */
[C---:B--2---:R-:W-:Y:S01]  /*5dd0*/  IADD3 R5, P0, PT, R14.reuse, 0x1200, RZ ;  /* 0x000012000e057810 */ /* 0x044fe20007f1e0ff */
[----:B------:R-:W-:Y:S01]  /*5de0*/  UISETP.NE.AND UP0, UPT, UR38, URZ, UPT ;  /* 0x000000ff2600728c */ /* 0x000fe2000bf05270 */
[C---:B------:R-:W-:Y:S01]  /*5df0*/  IADD3 R7, P5, PT, R14.reuse, 0x1400, RZ ;  /* 0x000014000e077810 */ /* 0x040fe20007fbe0ff */
[--C-:B------:R-:W-:Y:S01]  /*5e00*/  IMAD.X R33, RZ, RZ, R15.reuse, P1 ;  /* 0x000000ffff217224 */ /* 0x100fe200008e060f */
        /* <DEDUP_REMOVED lines=8> */
[----:B------:R-:W-:Y:S01]  /*5e90*/  IADD3 R14, P0, PT, R14, 0x1e00, RZ ;  /* 0x00001e000e0e7810 */ /* 0x000fe20007f1e0ff */
[----:B------:R-:W-:Y:S01]  /*5ea0*/  IMAD.X R23, RZ, RZ, R15, P2 ;  /* 0x000000ffff177224 */ /* 0x000fe200010e060f */
[----:B------:R-:W-:Y:S01]  /*5eb0*/  SHF.R.U64 R4, R3, 0x3, R33 ;  /* 0x0000000303047819 */ /* 0x000fe20000001221 */
[----:B------:R-:W-:Y:S01]  /*5ec0*/  IMAD.X R21, RZ, RZ, R15, P1 ;  /* 0x000000ffff157224 */ /* 0x000fe200008e060f */
[----:B------:R-:W-:Y:S01]  /*5ed0*/  SHF.R.U64 R6, R5, 0x3, R31 ;  /* 0x0000000305067819 */ /* 0x000fe2000000121f */
[----:B------:R-:W-:Y:S01]  /*5ee0*/  IMAD.X R15, RZ, RZ, R15, P0 ;  /* 0x000000ffff0f7224 */ /* 0x000fe200000e060f */
[----:B------:R-:W-:-:S02]  /*5ef0*/  SHF.R.U64 R8, R7, 0x3, R29 ;  /* 0x0000000307087819 */ /* 0x000fc4000000121d */
[----:B------:R-:W-:Y:S02]  /*5f00*/  SHF.R.U64 R10, R9, 0x3, R27 ;  /* 0x00000003090a7819 */ /* 0x000fe4000000121b */
[----:B------:R-:W-:Y:S02]  /*5f10*/  LOP3.LUT R32, R3, 0x10, R4, 0x78, !PT ;  /* 0x0000001003207812 */ /* 0x000fe400078e7804 */
[----:B------:R-:W-:Y:S02]  /*5f20*/  SHF.R.U64 R4, R11, 0x3, R25 ;  /* 0x000000030b047819 */ /* 0x000fe40000001219 */
[----:B------:R-:W-:Y:S01]  /*5f30*/  LOP3.LUT R30, R5, 0x10, R6, 0x78, !PT ;  /* 0x00000010051e7812 */ /* 0x000fe200078e7806 */
[----:B------:R4:W-:Y:S01]  /*5f40*/  ST.E desc[UR48][R32.64], RZ ;  /* 0x000000ff20007985 */ /* 0x0009e2000c101930 */
[----:B------:R-:W-:Y:S02]  /*5f50*/  SHF.R.U64 R3, R12, 0x3, R23 ;  /* 0x000000030c037819 */ /* 0x000fe40000001217 */
[----:B------:R-:W-:Y:S01]  /*5f60*/  LOP3.LUT R28, R7, 0x10, R8, 0x78, !PT ;  /* 0x00000010071c7812 */ /* 0x000fe200078e7808 */
[----:B------:R4:W-:Y:S01]  /*5f70*/  ST.E desc[UR48][R30.64], RZ ;  /* 0x000000ff1e007985 */ /* 0x0009e2000c101930 */
[----:B------:R-:W-:-:S02]  /*5f80*/  SHF.R.U64 R6, R13, 0x3, R21 ;  /* 0x000000030d067819 */ /* 0x000fc40000001215 */
[----:B------:R-:W-:Y:S01]  /*5f90*/  LOP3.LUT R26, R9, 0x10, R10, 0x78, !PT ;  /* 0x00000010091a7812 */ /* 0x000fe200078e780a */
[----:B------:R4:W-:Y:S01]  /*5fa0*/  ST.E desc[UR48][R28.64], RZ ;  /* 0x000000ff1c007985 */ /* 0x0009e2000c101930 */
[----:B------:R-:W-:Y:S02]  /*5fb0*/  SHF.R.U64 R5, R14, 0x3, R15 ;  /* 0x000000030e057819 */ /* 0x000fe4000000120f */
[----:B------:R-:W-:Y:S01]  /*5fc0*/  LOP3.LUT R24, R11, 0x10, R4, 0x78, !PT ;  /* 0x000000100b187812 */ /* 0x000fe200078e7804 */
[----:B------:R4:W-:Y:S01]  /*5fd0*/  ST.E desc[UR48][R26.64], RZ ;  /* 0x000000ff1a007985 */ /* 0x0009e2000c101930 */
[----:B------:R-:W-:Y:S02]  /*5fe0*/  LOP3.LUT R22, R12, 0x10, R3, 0x78, !PT ;  /* 0x000000100c167812 */ /* 0x000fe400078e7803 */
[----:B------:R-:W-:Y:S01]  /*5ff0*/  LOP3.LUT R20, R13, 0x10, R6, 0x78, !PT ;  /* 0x000000100d147812 */ /* 0x000fe200078e7806 */
[----:B------:R4:W-:Y:S01]  /*6000*/  ST.E desc[UR48][R24.64], RZ ;  /* 0x000000ff18007985 */ /* 0x0009e2000c101930 */
[----:B------:R-:W-:-:S03]  /*6010*/  LOP3.LUT R14, R14, 0x10, R5, 0x78, !PT ;  /* 0x000000100e0e7812 */ /* 0x000fc600078e7805 */
[----:B------:R4:W-:Y:S04]  /*6020*/  ST.E desc[UR48][R22.64], RZ ;  /* 0x000000ff16007985 */ /* 0x0009e8000c101930 */
[----:B------:R4:W-:Y:S04]  /*6030*/  ST.E desc[UR48][R20.64], RZ ;  /* 0x000000ff14007985 */ /* 0x0009e8000c101930 */
[----:B------:R4:W-:Y:S01]  /*6040*/  ST.E desc[UR48][R14.64], RZ ;  /* 0x000000ff0e007985 */ /* 0x0009e2000c101930 */
[----:B------:R-:W-:Y:S01]  /*6050*/  @!PT LDS RZ, [RZ] ;  /* 0x00000000fffff984 */ /* 0x000fe20000000800 */
[----:B------:R-:W-:Y:S01]  /*6060*/  @!PT LDS RZ, [RZ] ;  /* 0x00000000fffff984 */ /* 0x000fe20000000800 */
[----:B------:R-:W-:Y:S01]  /*6070*/  @!PT LDS RZ, [RZ] ;  /* 0x00000000fffff984 */ /* 0x000fe20000000800 */
[----:B------:R-:W-:Y:S01]  /*6080*/  @!PT LDS RZ, [RZ] ;  /* 0x00000000fffff984 */ /* 0x000fe20000000800 */
[----:B------:R2:W-:Y:S06]  /*6090*/  MEMBAR.ALL.CTA ;  /* 0x0000000000007992 */ /* 0x0005ec0000008000 */
[----:B--2---:R-:W2:Y:S01]  /*60a0*/  FENCE.VIEW.ASYNC.S ;  /* 0x00000000000073c6 */ /* 0x004ea20000000000 */
[----:B------:R-:W-:Y:S05]  /*60b0*/  BRA.U UP0, `(.L_x_154) ;  /* 0x0000000100047547 */ /* 0x000fea000b800000 */
[----:B------:R-:W-:Y:S05]  /*60c0*/  BPT.TRAP 0x1 ;  /* 0x000000040000795c */ /* 0x000fea0000300000 */
.L_x_154:
[----:B------:R-:W-:-:S05]  /*60d0*/  HFMA2 R3, -RZ, RZ, 0, 5.9604644775390625e-08 ;  /* 0x00000001ff037431 */ /* 0x000fca00000001ff */
[----:B------:R-:W-:-:S04]  /*60e0*/  SHF.L.U32 R4, R3, 0x1f, RZ ;  /* 0x0000001f03047819 */ /* 0x000fc800000006ff */
[----:B--2---:R-:W2:Y:S02]  /*60f0*/  SYNCS.PHASECHK.TRANS64.TRYWAIT P0, [R17+URZ+0x38c8], R4 ;  /* 0x0038c804110075a7 */ /* 0x004ea400080011ff */
[----:B--2---:R-:W-:Y:S05]  /*6100*/  @!P0 BRA `(.L_x_155) ;  /* 0x0000008000a48947 */ /* 0x004fea0003800000 */
.L_x_359:
[----:B------:R-:W-:Y:S05]  /*6110*/  @!P6 BRA `(.L_x_156) ;  /* 0x000000000094e947 */ /* 0x000fea0003800000 */
[----:B------:R-:W5:Y:S01]  /*6120*/  LDCU UR4, c[0x0][0x380] ;  /* 0x00007000ff0477ac */ /* 0x000f620008000800 */
[----:B------:R-:W-:Y:S01]  /*6130*/  IMAD.U32 R5, RZ, RZ, UR41 ;  /* 0x00000029ff057e24 */ /* 0x000fe2000f8e00ff */
[----:B------:R-:W-:Y:S04]  /*6140*/  BSSY.RECONVERGENT B0, `(.L_x_156) ;  /* 0x0000022000007945 */ /* 0x000fe80003800200 */
[----:B------:R-:W-:-:S04]  /*6150*/  IADD3 R5, PT, PT, R5, 0x80, R18 ;  /* 0x0000008005057810 */ /* 0x000fc80007ffe012 */
[----:B-----5:R-:W-:-:S13]  /*6160*/  ISETP.GE.AND P0, PT, R5, UR4, PT ;  /* 0x0000000405007c0c */ /* 0x020fda000bf06270 */
[----:B------:R-:W-:Y:S05]  /*6170*/  @P0 BRA `(.L_x_157) ;  /* 0x0000000000780947 */ /* 0x000fea0003800000 */
[----:B------:R-:W5:Y:S01]  /*6180*/  LDCU UR7, c[0x0][0x38c] ;  /* 0x00007180ff0777ac */ /* 0x000f620008000800 */
[----:B------:R-:W3:Y:S01]  /*6190*/  LDCU UR6, c[0x0][0x890] ;  /* 0x00011200ff0677ac */ /* 0x000ee20008000800 */
[----:B------:R-:W4:Y:S01]  /*61a0*/  LDCU.64 UR4, c[0x0][0x888] ;  /* 0x00011100ff0477ac */ /* 0x000f220008000a00 */
[----:B-----5:R-:W5:Y:S01]  /*61b0*/  I2F.U32.RP R8, UR7 ;  /* 0x0000000700087d06 */ /* 0x020f620008209000 */
[----:B------:R-:W-:Y:S01]  /*61c0*/  ISETP.NE.U32.AND P0, PT, RZ, UR7, PT ;  /* 0x00000007ff007c0c */ /* 0x000fe2000bf05070 */
[----:B---3--:R-:W-:-:S06]  /*61d0*/  IMAD R2, R2, UR6, R5 ;  /* 0x0000000602027c24 */ /* 0x008fcc000f8e0205 */
[----:B-----5:R-:W3:Y:S02]  /*61e0*/  MUFU.RCP R6, R8 ;  /* 0x0000000800067308 */ /* 0x020ee40000001000 */
[----:B---3--:R-:W-:-:S06]  /*61f0*/  IADD3 R6, PT, PT, R6, 0xffffffe, RZ ;  /* 0x0ffffffe06067810 */ /* 0x008fcc0007ffe0ff */
[----:B------:R-:W3:Y:S02]  /*6200*/  F2I.FTZ.U32.TRUNC.NTZ R7, R6 ;  /* 0x0000000600077305 */ /* 0x000ee4000021f000 */
[----:B---3--:R-:W-:Y:S02]  /*6210*/  IADD3 R3, PT, PT, RZ, -R7, RZ ;  /* 0x80000007ff037210 */ /* 0x008fe40007ffe0ff */
[----:B------:R-:W-:-:S03]  /*6220*/  MOV R6, RZ ;  /* 0x000000ff00067202 */ /* 0x000fc60000000f00 */
[----:B------:R-:W-:-:S04]  /*6230*/  IMAD R3, R3, UR7, RZ ;  /* 0x0000000703037c24 */ /* 0x000fc8000f8e02ff */
[----:B------:R-:W-:-:S06]  /*6240*/  IMAD.HI.U32 R3, R7, R3, R6 ;  /* 0x0000000307037227 */ /* 0x000fcc00078e0006 */
[----:B-1----:R-:W-:-:S04]  /*6250*/  IMAD.HI.U32 R3, R3, R0, RZ ;  /* 0x0000000003037227 */ /* 0x002fc800078e00ff */
[----:B------:R-:W-:-:S04]  /*6260*/  IMAD.MOV R7, RZ, RZ, -R3 ;  /* 0x000000ffff077224 */ /* 0x000fc800078e0a03 */
[----:B--2---:R-:W-:Y:S02]  /*6270*/  IMAD R4, R7, UR7, R0 ;  /* 0x0000000707047c24 */ /* 0x004fe4000f8e0200 */
[----:B------:R-:W1:Y:S03]  /*6280*/  LDC.64 R6, c[0x0][0x880] ;  /* 0x00022000ff067b82 */ /* 0x000e660000000a00 */
[----:B------:R-:W-:-:S13]  /*6290*/  ISETP.GE.U32.AND P2, PT, R4, UR7, PT ;  /* 0x0000000704007c0c */ /* 0x000fda000bf46070 */
[----:B------:R-:W-:Y:S02]  /*62a0*/  @P2 IADD3 R4, PT, PT, R4, -UR7, RZ ;  /* 0x8000000704042c10 */ /* 0x000fe4000fffe0ff */
[----:B------:R-:W-:Y:S02]  /*62b0*/  @P2 IADD3 R3, PT, PT, R3, 0x1, RZ ;  /* 0x0000000103032810 */ /* 0x000fe40007ffe0ff */
[----:B------:R-:W-:-:S13]  /*62c0*/  ISETP.GE.U32.AND P1, PT, R4, UR7, PT ;  /* 0x0000000704007c0c */ /* 0x000fda000bf26070 */
[----:B------:R-:W-:Y:S01]  /*62d0*/  @P1 VIADD R3, R3, 0x1 ;  /* 0x0000000103031836 */ /* 0x000fe20000000000 */
[----:B------:R-:W-:-:S04]  /*62e0*/  @!P0 LOP3.LUT R3, RZ, UR7, RZ, 0x33, !PT ;  /* 0x00000007ff038c12 */ /* 0x000fc8000f8e33ff */
[C---:B------:R-:W-:Y:S01]  /*62f0*/  IADD3 R5, PT, PT, -R3.reuse, RZ, RZ ;  /* 0x000000ff03057210 */ /* 0x040fe20007ffe1ff */
[----:B----4-:R-:W-:-:S04]  /*6300*/  IMAD R2, R3, UR5, R2 ;  /* 0x0000000503027c24 */ /* 0x010fc8000f8e0202 */
[----:B------:R-:W-:Y:S01]  /*6310*/  IMAD R5, R5, UR7, R0 ;  /* 0x0000000705057c24 */ /* 0x000fe2000f8e0200 */
[----:B------:R-:W-:-:S03]  /*6320*/  MOV R0, 0xff800000 ;  /* 0xff80000000007802 */ /* 0x000fc60000000f00 */
[----:B------:R-:W-:-:S04]  /*6330*/  IMAD R5, R5, UR4, R2 ;  /* 0x0000000405057c24 */ /* 0x000fc8000f8e0202 */
[----:B-1----:R-:W-:-:S05]  /*6340*/  IMAD.WIDE.U32 R6, R5, 0x4, R6 ;  /* 0x0000000405067825 */ /* 0x002fca00078e0006 */
[----:B------:R5:W-:Y:S02]  /*6350*/  STG.E desc[UR48][R6.64], R0 ;  /* 0x0000000006007986 */ /* 0x000be4000c101930 */
.L_x_157:
[----:B------:R-:W-:Y:S05]  /*6360*/  BSYNC.RECONVERGENT B0 ;  /* 0x0000000000007941 */ /* 0x000fea0003800200 */
.L_x_156:
[----:B------:R-:W-:Y:S01]  /*6370*/  @!PT LDS RZ, [RZ] ;  /* 0x00000000fffff984 */ /* 0x000fe20000000800 */
[----:B------:R-:W-:Y:S01]  /*6380*/  @!PT LDS RZ, [RZ] ;  /* 0x00000000fffff984 */ /* 0x000fe20000000800 */
[----:B------:R-:W-:Y:S01]  /*6390*/  @!PT LDS RZ, [RZ] ;  /* 0x00000000fffff984 */ /* 0x000fe20000000800 */
[----:B------:R-:W-:Y:S01]  /*63a0*/  @!PT LDS RZ, [RZ] ;  /* 0x00000000fffff984 */ /* 0x000fe20000000800 */
[----:B------:R1:W-:Y:S06]  /*63b0*/  MEMBAR.ALL.CTA ;  /* 0x0000000000007992 */ /* 0x0003ec0000008000 */
[----:B-1----:R-:W1:Y:S01]  /*63c0*/  FENCE.VIEW.ASYNC.S ;  /* 0x00000000000073c6 */ /* 0x002e620000000000 */
[----:B------:R-:W-:-:S09]  /*63d0*/  UISETP.NE.AND UP0, UPT, UR38, URZ, UPT ;  /* 0x000000ff2600728c */ /* 0x000fd2000bf05270 */
[----:B------:R-:W-:Y:S05]  /*63e0*/  BRA.U UP0, `(.L_x_158) ;  /* 0x0000000100047547 */ /* 0x000fea000b800000 */
[----:B------:R-:W-:Y:S05]  /*63f0*/  BPT.TRAP 0x1 ;  /* 0x000000040000795c */ /* 0x000fea0000300000 */
.L_x_158:
[----:B-1----:R-:W-:Y:S01]  /*6400*/  SYNCS.ARRIVE.TRANS64.A1T0 RZ, [R17+URZ+0x38b8], RZ ;  /* 0x0038b8ff11ff79a7 */ /* 0x002fe200081000ff */
[----:B------:R-:W-:Y:S05]  /*6410*/  EXIT ;  /* 0x000000000000794d */ /* 0x000fea0003800000 */
.L_x_87:
[----:B------:R-:W-:Y:S01]  /*6420*/  UISETP.NE.AND UP0, UPT, UR37, URZ, UPT ;  /* 0x000000ff2500728c */ /* 0x000fe2000bf05270 */
[C---:B------:R-:W-:Y:S01]  /*6430*/  IMAD.U32 R41, R16.reuse, 0x10000, RZ ;  /* 0x0001000010297824 */ /* 0x040fe200078e00ff */
[C---:B------:R-:W-:Y:S02]  /*6440*/  LOP3.LUT R17, R16.reuse, 0x1f, RZ, 0xc0, !PT ;  /* 0x0000001f10117812 */ /* 0x040fe400078ec0ff */
[----:B------:R-:W-:Y:S02]  /*6450*/  LOP3.LUT R40, R16, 0x7f, RZ, 0xc0, !PT ;  /* 0x0000007f10287812 */ /* 0x000fe400078ec0ff */
[----:B------:R-:W-:-:S04]  /*6460*/  LOP3.LUT R41, R41, 0x600000, RZ, 0xc0, !PT ;  /* 0x0060000029297812 */ /* 0x000fc800078ec0ff */
[----:B------:R-:W-:Y:S01]  /*6470*/  LOP3.LUT R42, R41, 0x80, RZ, 0xfc, !PT ;  /* 0x00000080292a7812 */ /* 0x000fe200078efcff */
[----:B------:R-:W-:Y:S05]  /*6480*/  BRA.U !UP0, `(.L_x_159) ;  /* 0x0000000108047547 */ /* 0x000fea000b800000 */
[----:B------:R-:W-:Y:S05]  /*6490*/  BPT.TRAP 0x1 ;  /* 0x000000040000795c */ /* 0x000fea0000300000 */
.L_x_159:
[----:B------:R-:W1:Y:S01]  /*64a0*/  S2UR UR40, SR_CgaCtaId ;  /* 0x00000000002879c3 */ /* 0x000e620000008800 */
[----:B------:R-:W-:Y:S01]  /*64b0*/  UMOV UR39, 0x400 ;  /* 0x0000040000277882 */ /* 0x000fe20000000000 */
[----:B------:R-:W-:Y:S01]  /*64c0*/  SHF.L.U32 R3, RZ, 0x1f, RZ ;  /* 0x0000001fff037819 */ /* 0x000fe200000006ff */
[----:B-1----:R-:W-:-:S09]  /*64d0*/  ULEA UR39, UR40, UR39, 0x18 ;  /* 0x0000002728277291 */ /* 0x002fd2000f8ec0ff */
[----:B------:R-:W1:Y:S02]  /*64e0*/  SYNCS.PHASECHK.TRANS64.TRYWAIT P0, [UR39+0x3870], R3 ;  /* 0x00387003ff0075a7 */ /* 0x000e640008001127 */
[----:B-1----:R-:W-:Y:S05]  /*64f0*/  @!P0 BRA `(.L_x_160) ;  /* 0x0000007c00bc8947 */ /* 0x002fea0003800000 */
.L_x_360:
[----:B------:R-:W-:-:S09]  /*6500*/  UISETP.NE.AND UP0, UPT, UR37, URZ, UPT ;  /* 0x000000ff2500728c */ /* 0x000fd2000bf05270 */
[----:B------:R-:W-:Y:S05]  /*6510*/  BRA.U !UP0, `(.L_x_161) ;  /* 0x0000000108047547 */ /* 0x000fea000b800000 */
[----:B------:R-:W-:Y:S05]  /*6520*/  BPT.TRAP 0x1 ;  /* 0x000000040000795c */ /* 0x000fea0000300000 */
.L_x_161:
[----:B------:R-:W-:Y:S02]  /*6530*/  UIADD3 UR45, UPT, UPT, UR39, 0x3878, URZ ;  /* 0x00003878272d7890 */ /* 0x000fe4000fffe0ff */
[----:B------:R-:W-:Y:S02]  /*6540*/  UISETP.NE.AND UP0, UPT, UR36, URZ, UPT ;  /* 0x000000ff2400728c */ /* 0x000fe4000bf05270 */
[----:B------:R-:W-:-:S09]  /*6550*/  UPRMT UR4, UR40, 0x654, UR45 ;  /* 0x0000065428047896 */ /* 0x000fd2000800002d */
[----:B------:R-:W-:Y:S01]  /*6560*/  SYNCS.ARRIVE.TRANS64.RED.A1T0 RZ, [UR4], RZ ;  /* 0x000000ffffff79a7 */ /* 0x000fe20008100404 */
[----:B------:R-:W-:Y:S05]  /*6570*/  BRA.U !UP0, `(.L_x_162) ;  /* 0x0000000108047547 */ /* 0x000fea000b800000 */
[----:B------:R-:W-:Y:S05]  /*6580*/  BPT.TRAP 0x1 ;  /* 0x000000040000795c */ /* 0x000fea0000300000 */
.L_x_162:
[----:B------:R-:W2:Y:S01]  /*6590*/  SYNCS.PHASECHK.TRANS64.TRYWAIT P0, [UR39+0x3880], R3 ;  /* 0x00388003ff0075a7 */ /* 0x000ea20008001127 */
[----:B------:R-:W-:Y:S01]  /*65a0*/  UMOV UR44, URZ ;  /* 0x000000ff002c7c82 */ /* 0x000fe20008000000 */
[----:B--2---:R-:W-:Y:S05]  /*65b0*/  @!P0 BRA `(.L_x_163) ;  /* 0x0000007c00a48947 */ /* 0x004fea0003800000 */
.L_x_361:
[----:B------:R-:W-:Y:S01]  /*65c0*/  UISETP.GE.AND UP0, UPT, UR5, 0x41, UPT ;  /* 0x000000410500788c */ /* 0x000fe2000bf06270 */
[----:B------:R-:W-:Y:S01]  /*65d0*/  HFMA2 R43, -RZ, RZ, 0, 5.9604644775390625e-08 ;  /* 0x00000001ff2b7431 */ /* 0x000fe200000001ff */
[----:B------:R-:W-:-:S07]  /*65e0*/  UMOV UR43, 0x1 ;  /* 0x00000001002b7882 */ /* 0x000fce0000000000 */
[----:B------:R-:W-:Y:S05]  /*65f0*/  BRA.U !UP0, `(.L_x_164) ;  /* 0x0000000d08a07547 */ /* 0x000fea000b800000 */
[----:B------:R-:W-:Y:S01]  /*6600*/  UIADD3 UR5, UPT, UPT, UR5, 0x3f, URZ ;  /* 0x0000003f05057890 */ /* 0x000fe2000fffe0ff */
[C---:B------:R-:W-:Y:S01]  /*6610*/  VIADD R22, R41.reuse, 0x100 ;  /* 0x0000010029167836 */ /* 0x040fe20000000000 */
[----:B------:R-:W-:Y:S01]  /*6620*/  LOP3.LUT R23, R18, 0x3, RZ, 0xc0, !PT ;  /* 0x0000000312177812 */ /* 0x000fe200078ec0ff */
[----:B------:R-:W-:Y:S01]  /*6630*/  VIADD R16, R41, 0x180 ;  /* 0x0000018029107836 */ /* 0x000fe20000000000 */
[----:B------:R-:W-:Y:S01]  /*6640*/  USHF.R.S32.HI UR4, URZ, 0x1f, UR5 ;  /* 0x0000001fff047899 */ /* 0x000fe20008011405 */
[----:B------:R-:W-:Y:S01]  /*6650*/  SHF.R.U32.HI R19, RZ, 0x15, R42 ;  /* 0x00000015ff137819 */ /* 0x000fe2000001162a */
[----:B------:R-:W-:Y:S01]  /*6660*/  IMAD.MOV.U32 R43, RZ, RZ, 0x1 ;  /* 0x00000001ff2b7424 */ /* 0x000fe200078e00ff */
[----:B------:R-:W-:Y:S01]  /*6670*/  SHF.R.U32.HI R22, RZ, 0x15, R22 ;  /* 0x00000015ff167819 */ /* 0x000fe20000011616 */
[----:B------:R-:W-:Y:S01]  /*6680*/  ULEA.HI UR4, UR4, UR5, URZ, 0x6 ;  /* 0x0000000504047291 */ /* 0x000fe2000f8f30ff */
[----:B------:R-:W-:Y:S01]  /*6690*/  SHF.R.U32.HI R16, RZ, 0x15, R16 ;  /* 0x00000015ff107819 */ /* 0x000fe20000011610 */
[----:B------:R-:W-:Y:S01]  /*66a0*/  UMOV UR44, URZ ;  /* 0x000000ff002c7c82 */ /* 0x000fe20008000000 */
[----:B------:R-:W-:Y:S01]  /*66b0*/  UMOV UR41, URZ ;  /* 0x000000ff00297c82 */ /* 0x000fe20008000000 */
[----:B------:R-:W-:-:S12]  /*66c0*/  USHF.R.S32.HI UR42, URZ, 0x6, UR4 ;  /* 0x00000006ff2a7899 */ /* 0x000fd80008011404 */
.L_x_184:
[----:B------:R-:W-:Y:S01]  /*66d0*/  UISETP.NE.AND UP0, UPT, UR37, URZ, UPT ;  /* 0x000000ff2500728c */ /* 0x000fe2000bf05270 */
[----:B------:R-:W-:Y:S01]  /*66e0*/  UMOV UR4, UR42 ;  /* 0x0000002a00047c82 */ /* 0x000fe20008000000 */
[----:B------:R-:W-:Y:S02]  /*66f0*/  UIADD3 UR42, UPT, UPT, UR42, -0x1, URZ ;  /* 0xffffffff2a2a7890 */ /* 0x000fe4000fffe0ff */
[----:B------:R-:W-:Y:S01]  /*6700*/  UISETP.GT.AND UP1, UPT, UR4, 0x2, UPT ;  /* 0x000000020400788c */ /* 0x000fe2000bf24270 */
[----:B------:R-:W-:-:S03]  /*6710*/  UMOV UR43, UR41 ;  /* 0x00000029002b7c82 */ /* 0x000fc60008000000 */
[----:B------:R-:W-:Y:S01]  /*6720*/  UP2UR UR46, UPR, URZ, 0x2 ;  /* 0x00000002ff2e7883 */ /* 0x000fe20008000000 */
[----:B--23--:R-:W-:Y:S11]  /*6730*/  BRA.U !UP0, `(.L_x_165) ;  /* 0x0000000108047547 */ /* 0x00cff6000b800000 */
[----:B------:R-:W-:Y:S05]  /*6740*/  BPT.TRAP 0x1 ;  /* 0x000000040000795c */ /* 0x000fea0000300000 */
.L_x_165:
[----:B-1----:R-:W-:-:S04]  /*6750*/  SHF.L.U32 R3, R43, 0x1f, RZ ;  /* 0x0000001f2b037819 */ /* 0x002fc800000006ff */
[----:B------:R-:W1:Y:S02]  /*6760*/  SYNCS.PHASECHK.TRANS64.TRYWAIT P0, [UR39+0x3870], R3 ;  /* 0x00387003ff0075a7 */ /* 0x000e640008001127 */
[----:B-1----:R-:W-:Y:S05]  /*6770*/  @!P0 BRA `(.L_x_166) ;  /* 0x0000007c004c8947 */ /* 0x002fea0003800000 */
.L_x_362:
[----:B------:R-:W-:Y:S01]  /*6780*/  R2UR UR4, R41 ;  /* 0x00000000290472ca */ /* 0x000fe200000e0000 */
[----:B------:R-:W-:Y:S01]  /*6790*/  UISETP.NE.AND UP0, UPT, UR38, URZ, UPT ;  /* 0x000000ff2600728c */ /* 0x000fe2000bf05270 */
[----:B------:R-:W-:-:S11]  /*67a0*/  PLOP3.LUT P0, PT, PT, PT, PT, 0x80, 0x8 ;  /* 0x000000000008781c */ /* 0x000fd60003f0f070 */
[----:B-1----:R-:W1:Y:S02]  /*67b0*/  LDTM.x2 R2, tmem[UR4] ;  /* 0x00000004000279ee */ /* 0x002e6400080c0000 */
[----:B-1----:R-:W-:-:S13]  /*67c0*/  FSETP.NEU.AND P2, PT, R2, R3, PT ;  /* 0x000000030200720b */ /* 0x002fda0003f4d000 */
[----:B------:R-:W1:Y:S01]  /*67d0*/  @P2 LDC R0, c[0x0][0x704] ;  /* 0x0001c100ff002b82 */ /* 0x000e620000000800 */
[----:B------:R-:W-:Y:S01]  /*67e0*/  @P2 FADD R3, R2, -R3 ;  /* 0x8000000302032221 */ /* 0x000fe20000000000 */
[----:B------:R-:W-:-:S03]  /*67f0*/  IMAD.MOV.U32 R2, RZ, RZ, 0x3f800000 ;  /* 0x3f800000ff027424 */ /* 0x000fc600078e00ff */
[----:B-1----:R-:W-:-:S05]  /*6800*/  @P2 FMUL R3, R3, R0 ;  /* 0x0000000003032220 */ /* 0x002fca0000400000 */
[----:B------:R-:W-:-:S04]  /*6810*/  @P2 FSETP.GEU.AND P1, PT, R3, -126, PT ;  /* 0xc2fc00000300280b */ /* 0x000fc80003f2e000 */
[----:B------:R-:W-:-:S13]  /*6820*/  @P2 PLOP3.LUT P0, PT, P1, PT, PT, 0x80, 0x8 ;  /* 0x000000000008281c */ /* 0x000fda0000f0f070 */
[----:B------:R-:W-:-:S04]  /*6830*/  @!P0 FMUL R3, R3, 0.5 ;  /* 0x3f00000003038820 */ /* 0x000fc80000400000 */
[----:B------:R-:W1:Y:S02]  /*6840*/  @P2 MUFU.EX2 R0, R3 ;  /* 0x0000000300002308 */ /* 0x000e640000000800 */
[----:B-1----:R-:W-:-:S05]  /*6850*/  @!P0 FMUL R0, R0, R0 ;  /* 0x0000000000008220 */ /* 0x002fca0000400000 */
[----:B------:R-:W-:Y:S01]  /*6860*/  @P2 MOV R2, R0 ;  /* 0x0000000000022202 */ /* 0x000fe20000000f00 */
[----:B------:R-:W-:Y:S06]  /*6870*/  BRA.U UP0, `(.L_x_167) ;  /* 0x0000000100047547 */ /* 0x000fec000b800000 */
[----:B------:R-:W-:Y:S05]  /*6880*/  BPT.TRAP 0x1 ;  /* 0x000000040000795c */ /* 0x000fea0000300000 */
.L_x_167:
[----:B------:R-:W-:Y:S01]  /*6890*/  IMAD.U32 R3, RZ, RZ, UR44 ;  /* 0x0000002cff037e24 */ /* 0x000fe2000f8e00ff */
[----:B------:R-:W-:-:S04]  /*68a0*/  FSETP.NEU.AND P1, PT, R2, 1, PT ;  /* 0x3f8000000200780b */ /* 0x000fc80003f2d000 */
[----:B------:R-:W-:-:S04]  /*68b0*/  SHF.L.U32 R3, R3, 0x1f, RZ ;  /* 0x0000001f03037819 */ /* 0x000fc800000006ff */
[----:B------:R-:W1:Y:S02]  /*68c0*/  SYNCS.PHASECHK.TRANS64.TRYWAIT P0, [UR39+0x3890], R3 ;  /* 0x00389003ff0075a7 */ /* 0x000e640008001127 */
[----:B-1----:R-:W-:Y:S05]  /*68d0*/  @!P0 BRA `(.L_x_168) ;  /* 0x0000007c000c8947 */ /* 0x002fea0003800000 */
.L_x_363:
[----:B------:R-:W-:-:S13]  /*68e0*/  VOTE.ANY P1, P1 ;  /* 0x0000000000ff7806 */ /* 0x000fda0000820100 */
[----:B------:R-:W-:Y:S05]  /*68f0*/  @!P1 BRA `(.L_x_169) ;  /* 0x0000000000cc9947 */ /* 0x000fea0003800000 */
[----:B------:R-:W-:-:S13]  /*6900*/  ISETP.NE.AND P0, PT, R23, R22, PT ;  /* 0x000000161700720c */ /* 0x000fda0003f05270 */
[----:B------:R-:W-:Y:S05]  /*6910*/  @!P0 BRA `(.L_x_170) ;  /* 0x0000000000408947 */ /* 0x000fea0003800000 */
[----:B------:R-:W-:Y:S01]  /*6920*/  MOV R14, 0x8 ;  /* 0x00000008000e7802 */ /* 0x000fe20000000f00 */
[----:B------:R-:W2:Y:S01]  /*6930*/  LDCU.64 UR8, c[0x4][0xb0] ;  /* 0x01001600ff0877ac */ /* 0x000ea20008000a00 */
[----:B------:R-:W-:Y:S02]  /*6940*/  HFMA2 R12, -RZ, RZ, 0, 5.9604644775390625e-08 ;  /* 0x00000001ff0c7431 */ /* 0x000fe400000001ff */
[----:B------:R-:W-:Y:S01]  /*6950*/  IMAD.MOV.U32 R8, RZ, RZ, 0x192 ;  /* 0x00000192ff087424 */ /* 0x000fe200078e00ff */
[----:B------:R-:W3:Y:S01]  /*6960*/  LDCU.64 UR6, c[0x4][0xb8] ;  /* 0x01001700ff0677ac */ /* 0x000ee20008000a00 */
[----:B------:R-:W4:Y:S01]  /*6970*/  LDC.64 R14, c[0x4][R14] ;  /* 0x010000000e0e7b82 */ /* 0x000f220000000a00 */
[----:B------:R-:W-:Y:S01]  /*6980*/  IMAD.MOV.U32 R13, RZ, RZ, RZ ;  /* 0x000000ffff0d7224 */ /* 0x000fe200078e00ff */
[----:B------:R-:W5:Y:S01]  /*6990*/  LDCU.64 UR4, c[0x4][0x30] ;  /* 0x01000600ff0477ac */ /* 0x000f620008000a00 */
[----:B--2---:R-:W-:Y:S01]  /*69a0*/  IMAD.U32 R4, RZ, RZ, UR8 ;  /* 0x00000008ff047e24 */ /* 0x004fe2000f8e00ff */
[----:B------:R-:W-:Y:S01]  /*69b0*/  MOV R5, UR9 ;  /* 0x0000000900057c02 */ /* 0x000fe20008000f00 */
[----:B---3--:R-:W-:Y:S01]  /*69c0*/  IMAD.U32 R6, RZ, RZ, UR6 ;  /* 0x00000006ff067e24 */ /* 0x008fe2000f8e00ff */
[----:B------:R-:W-:Y:S01]  /*69d0*/  MOV R7, UR7 ;  /* 0x0000000700077c02 */ /* 0x000fe20008000f00 */
[----:B-----5:R-:W-:Y:S01]  /*69e0*/  IMAD.U32 R10, RZ, RZ, UR4 ;  /* 0x00000004ff0a7e24 */ /* 0x020fe2000f8e00ff */
[----:B------:R-:W-:-:S02]  /*69f0*/  MOV R11, UR5 ;  /* 0x00000005000b7c02 */ /* 0x000fc40008000f00 */
[----:B------:R-:W-:-:S07]  /*6a00*/  LEPC R20, `(.L_x_170) ;  /* 0x000000001014794e */ /* 0x000fce0000000000 */
[----:B-1--4-:R-:W-:Y:S05]  /*6a10*/  CALL.ABS.NOINC R14 ;  /* 0x000000000e007343 */ /* 0x012fea0003c00000 */
.L_x_170:
[----:B------:R-:W-:Y:S05]  /*6a20*/  WARPSYNC.ALL ;  /* 0x0000000000007948 */ /* 0x000fea0003800000 */
[----:B------:R-:W-:Y:S02]  /*6a30*/  R2UR UR4, R41 ;  /* 0x00000000290472ca */ /* 0x000fe400000e0000 */
[----:B------:R-:W-:Y:S02]  /*6a40*/  ISETP.NE.AND P0, PT, R23, R22, PT ;  /* 0x000000161700720c */ /* 0x000fe40003f05270 */
[----:B------:R-:W-:-:S09]  /*6a50*/  FSETP.NEU.AND P1, PT, R2, 1, PT ;  /* 0x3f8000000200780b */ /* 0x000fd20003f2d000 */
[----:B------:R-:W2:Y:S04]  /*6a60*/  LDTM.x16 R24, tmem[UR4+0x100] ;  /* 0x00010004001879ee */ /* 0x000ea80008240000 */
[C---:B--2---:R-:W-:Y:S02]  /*6a70*/  @P1 FMUL2 R24, R2.reuse.F32, R24.F32x2.HI_LO ;  /* 0x000000180218124a */ /* 0x044fe40000040000 */
[C---:B------:R-:W-:Y:S02]  /*6a80*/  @P1 FMUL2 R26, R2.reuse.F32, R26.F32x2.HI_LO ;  /* 0x0000001a021a124a */ /* 0x040fe40000040000 */
[C---:B------:R-:W-:Y:S02]  /*6a90*/  @P1 FMUL2 R28, R2.reuse.F32, R28.F32x2.HI_LO ;  /* 0x0000001c021c124a */ /* 0x040fe40000040000 */
[----:B------:R-:W-:-:S02]  /*6aa0*/  @P1 FMUL2 R30, R2.F32, R30.F32x2.HI_LO ;  /* 0x0000001e021e124a */ /* 0x000fc40000040000 */
[C---:B------:R-:W-:Y:S02]  /*6ab0*/  @P1 FMUL2 R32, R2.reuse.F32, R32.F32x2.HI_LO ;  /* 0x000000200220124a */ /* 0x040fe40000040000 */
[C---:B------:R-:W-:Y:S02]  /*6ac0*/  @P1 FMUL2 R34, R2.reuse.F32, R34.F32x2.HI_LO ;  /* 0x000000220222124a */ /* 0x040fe40000040000 */
[C---:B------:R-:W-:Y:S02]  /*6ad0*/  @P1 FMUL2 R36, R2.reuse.F32, R36.F32x2.HI_LO ;  /* 0x000000240224124a */ /* 0x040fe40000040000 */
[----:B------:R-:W-:Y:S01]  /*6ae0*/  @P1 FMUL2 R38, R2.F32, R38.F32x2.HI_LO ;  /* 0x000000260226124a */ /* 0x000fe20000040000 */
[----:B------:R-:W-:Y:S06]  /*6af0*/  @!P0 BRA `(.L_x_171) ;  /* 0x0000000000408947 */ /* 0x000fec0003800000 */
[----:B------:R-:W-:Y:S01]  /*6b00*/  MOV R2, 0x8 ;  /* 0x0000000800027802 */ /* 0x000fe20000000f00 */
[----:B------:R-:W2:Y:S01]  /*6b10*/  LDCU.64 UR6, c[0x4][0xb0] ;  /* 0x01001600ff0677ac */ /* 0x000ea20008000a00 */
[----:B------:R-:W-:Y:S02]  /*6b20*/  HFMA2 R12, -RZ, RZ, 0, 5.9604644775390625e-08 ;  /* 0x00000001ff0c7431 */ /* 0x000fe400000001ff */
[----:B------:R-:W-:Y:S01]  /*6b30*/  IMAD.MOV.U32 R8, RZ, RZ, 0x1be ;  /* 0x000001beff087424 */ /* 0x000fe200078e00ff */
[----:B------:R-:W3:Y:S01]  /*6b40*/  LDCU.64 UR4, c[0x4][0xb8] ;  /* 0x01001700ff0477ac */ /* 0x000ee20008000a00 */
[----:B-1----:R-:W1:Y:S01]  /*6b50*/  LDC.64 R2, c[0x4][R2] ;  /* 0x0100000002027b82 */ /* 0x002e620000000a00 */
[----:B------:R-:W-:Y:S01]  /*6b60*/  IMAD.MOV.U32 R13, RZ, RZ, RZ ;  /* 0x000000ffff0d7224 */ /* 0x000fe200078e00ff */
[----:B------:R-:W4:Y:S01]  /*6b70*/  LDCU.64 UR8, c[0x4][0x38] ;  /* 0x01000700ff0877ac */ /* 0x000f220008000a00 */
[----:B--2---:R-:W-:Y:S01]  /*6b80*/  IMAD.U32 R4, RZ, RZ, UR6 ;  /* 0x00000006ff047e24 */ /* 0x004fe2000f8e00ff */
[----:B------:R-:W-:Y:S01]  /*6b90*/  MOV R5, UR7 ;  /* 0x0000000700057c02 */ /* 0x000fe20008000f00 */
[----:B---3--:R-:W-:Y:S01]  /*6ba0*/  IMAD.U32 R6, RZ, RZ, UR4 ;  /* 0x00000004ff067e24 */ /* 0x008fe2000f8e00ff */
[----:B------:R-:W-:Y:S01]  /*6bb0*/  MOV R7, UR5 ;  /* 0x0000000500077c02 */ /* 0x000fe20008000f00 */
[----:B----4-:R-:W-:Y:S01]  /*6bc0*/  IMAD.U32 R10, RZ, RZ, UR8 ;  /* 0x00000008ff0a7e24 */ /* 0x010fe2000f8e00ff */
[----:B------:R-:W-:-:S02]  /*6bd0*/  MOV R11, UR9 ;  /* 0x00000009000b7c02 */ /* 0x000fc40008000f00 */
[----:B------:R-:W-:-:S07]  /*6be0*/  LEPC R20, `(.L_x_171) ;  /* 0x000000001014794e */ /* 0x000fce0000000000 */
[----:B-1----:R-:W-:Y:S05]  /*6bf0*/  CALL.ABS.NOINC R2 ;  /* 0x0000000002007343 */ /* 0x002fea0003c00000 */
.L_x_171:
[----:B------:R-:W-:Y:S05]  /*6c00*/  WARPSYNC.ALL ;  /* 0x0000000000007948 */ /* 0x000fea0003800000 */
[----:B------:R-:W-:-:S13]  /*6c10*/  R2UR UR4, R41 ;  /* 0x00000000290472ca */ /* 0x000fda00000e0000 */
[----:B------:R2:W-:Y:S02]  /*6c20*/  STTM.x16 tmem[UR4+0x100], R24 ;  /* 0x00010018000079ed */ /* 0x0005e40008240004 */
.L_x_169:
[----:B------:R-:W-:-:S09]  /*6c30*/  UISETP.NE.AND UP0, UPT, UR36, URZ, UPT ;  /* 0x000000ff2400728c */ /* 0x000fd2000bf05270 */
[----:B------:R-:W-:Y:S05]  /*6c40*/  BRA.U !UP0, `(.L_x_172) ;  /* 0x0000000108047547 */ /* 0x000fea000b800000 */
[----:B------:R-:W-:Y:S05]  /*6c50*/  BPT.TRAP 0x1 ;  /* 0x000000040000795c */ /* 0x000fea0000300000 */
.L_x_172:
[----:B------:R-:W-:Y:S02]  /*6c60*/  UIADD3 UR4, UPT, UPT, UR39, 0x3888, URZ ;  /* 0x0000388827047890 */ /* 0x000fe4000fffe0ff */
[----:B------:R-:W-:Y:S02]  /*6c70*/  UISETP.NE.AND UP0, UPT, UR38, URZ, UPT ;  /* 0x000000ff2600728c */ /* 0x000fe4000bf05270 */
[----:B------:R-:W-:Y:S02]  /*6c80*/  UPRMT UR4, UR40, 0x654, UR4 ;  /* 0x0000065428047896 */ /* 0x000fe40008000004 */
[----:B------:R-:W-:-:S07]  /*6c90*/  ULOP3.LUT UR41, UR43, 0x1, URZ, 0x3c, !UPT ;  /* 0x000000012b297892 */ /* 0x000fce000f8e3cff */
[----:B------:R-:W-:Y:S01]  /*6ca0*/  SYNCS.ARRIVE.TRANS64.RED.A1T0 RZ, [UR4], RZ ;  /* 0x000000ffffff79a7 */ /* 0x000fe20008100404 */
[----:B------:R-:W3:Y:S01]  /*6cb0*/  FENCE.VIEW.ASYNC.T ;  /* 0x00000000000073c6 */ /* 0x000ee20000000200 */
[----:B------:R-:W-:Y:S05]  /*6cc0*/  BRA.U UP0, `(.L_x_173) ;  /* 0x0000000100087547 */ /* 0x000fea000b800000 */
[----:B------:R-:W-:Y:S05]  /*6cd0*/  BPT.TRAP 0x1 ;  /* 0x000000040000795c */ /* 0x000fea0000300000 */
[----:B------:R-:W-:Y:S05]  /*6ce0*/  BPT.TRAP 0x1 ;  /* 0x000000040000795c */ /* 0x000fea0000300000 */
.L_x_173:
[----:B------:R-:W-:Y:S02]  /*6cf0*/  UIADD3 UR4, UPT, UPT, UR39, 0x38a0, URZ ;  /* 0x000038a027047890 */ /* 0x000fe4000fffe0ff */
[----:B------:R-:W-:Y:S02]  /*6d00*/  UISETP.NE.AND UP0, UPT, UR36, URZ, UPT ;  /* 0x000000ff2400728c */ /* 0x000fe4000bf05270 */
[----:B------:R-:W-:-:S09]  /*6d10*/  UPRMT UR4, UR40, 0x654, UR4 ;  /* 0x0000065428047896 */ /* 0x000fd20008000004 */
[----:B---3--:R-:W-:Y:S01]  /*6d20*/  SYNCS.ARRIVE.TRANS64.RED.A1T0 RZ, [UR4], RZ ;  /* 0x000000ffffff79a7 */ /* 0x008fe20008100404 */
[----:B------:R-:W-:Y:S05]  /*6d30*/  BRA.U !UP0, `(.L_x_174) ;  /* 0x0000000108047547 */ /* 0x000fea000b800000 */
[----:B------:R-:W-:Y:S05]  /*6d40*/  BPT.TRAP 0x1 ;  /* 0x000000040000795c */ /* 0x000fea0000300000 */
.L_x_174:
[----:B-1----:R-:W-:Y:S01]  /*6d50*/  IMAD.U32 R3, RZ, RZ, UR41 ;  /* 0x00000029ff037e24 */ /* 0x002fe2000f8e00ff */
[----:B------:R-:W-:-:S04]  /*6d60*/  ISETP.NE.AND P0, PT, R23, R19, PT ;  /* 0x000000131700720c */ /* 0x000fc80003f05270 */
[----:B------:R-:W-:-:S04]  /*6d70*/  SHF.L.U32 R3, R3, 0x1f, RZ ;  /* 0x0000001f03037819 */ /* 0x000fc800000006ff */
[----:B------:R-:W1:Y:S02]  /*6d80*/  SYNCS.PHASECHK.TRANS64.TRYWAIT P1, [UR39+0x3880], R3 ;  /* 0x00388003ff0075a7 */ /* 0x000e640008021127 */
[----:B-1----:R-:W-:Y:S05]  /*6d90*/  @!P1 BRA `(.L_x_175) ;  /* 0x0000007400f49947 */ /* 0x002fea0003800000 */
.L_x_364:
[----:B------:R-:W-:Y:S05]  /*6da0*/  @!P0 BRA `(.L_x_176) ;  /* 0x0000000000408947 */ /* 0x000fea0003800000 */
[----:B------:R-:W-:Y:S01]  /*6db0*/  MOV R2, 0x8 ;  /* 0x0000000800027802 */ /* 0x000fe20000000f00 */
[----:B------:R-:W3:Y:S01]  /*6dc0*/  LDCU.64 UR6, c[0x4][0xb0] ;  /* 0x01001600ff0677ac */ /* 0x000ee20008000a00 */
[----:B------:R-:W-:Y:S02]  /*6dd0*/  HFMA2 R12, -RZ, RZ, 0, 5.9604644775390625e-08 ;  /* 0x00000001ff0c7431 */ /* 0x000fe400000001ff */
[----:B------:R-:W-:Y:S01]  /*6de0*/  IMAD.MOV.U32 R8, RZ, RZ, 0x192 ;  /* 0x00000192ff087424 */ /* 0x000fe200078e00ff */
[----:B------:R-:W4:Y:S01]  /*6df0*/  LDCU.64 UR4, c[0x4][0xb8] ;  /* 0x01001700ff0477ac */ /* 0x000f220008000a00 */
[----:B-1----:R-:W1:Y:S01]  /*6e00*/  LDC.64 R2, c[0x4][R2] ;  /* 0x0100000002027b82 */ /* 0x002e620000000a00 */
[----:B------:R-:W-:Y:S01]  /*6e10*/  IMAD.MOV.U32 R13, RZ, RZ, RZ ;  /* 0x000000ffff0d7224 */ /* 0x000fe200078e00ff */
[----:B------:R-:W5:Y:S01]  /*6e20*/  LDCU.64 UR8, c[0x4][0x28] ;  /* 0x01000500ff0877ac */ /* 0x000f620008000a00 */
[----:B---3--:R-:W-:Y:S01]  /*6e30*/  IMAD.U32 R4, RZ, RZ, UR6 ;  /* 0x00000006ff047e24 */ /* 0x008fe2000f8e00ff */
[----:B------:R-:W-:Y:S01]  /*6e40*/  MOV R5, UR7 ;  /* 0x0000000700057c02 */ /* 0x000fe20008000f00 */
[----:B----4-:R-:W-:Y:S01]  /*6e50*/  IMAD.U32 R6, RZ, RZ, UR4 ;  /* 0x00000004ff067e24 */ /* 0x010fe2000f8e00ff */
[----:B------:R-:W-:Y:S01]  /*6e60*/  MOV R7, UR5 ;  /* 0x0000000500077c02 */ /* 0x000fe20008000f00 */
[----:B-----5:R-:W-:Y:S01]  /*6e70*/  IMAD.U32 R10, RZ, RZ, UR8 ;  /* 0x00000008ff0a7e24 */ /* 0x020fe2000f8e00ff */
[----:B------:R-:W-:-:S02]  /*6e80*/  MOV R11, UR9 ;  /* 0x00000009000b7c02 */ /* 0x000fc40008000f00 */
[----:B------:R-:W-:-:S07]  /*6e90*/  LEPC R20, `(.L_x_176) ;  /* 0x000000001014794e */ /* 0x000fce0000000000 */
[----:B-12---:R-:W-:Y:S05]  /*6ea0*/  CALL.ABS.NOINC R2 ;  /* 0x0000000002007343 */ /* 0x006fea0003c00000 */
.L_x_176:
[----:B------:R-:W-:Y:S05]  /*6eb0*/  WARPSYNC.ALL ;  /* 0x0000000000007948 */ /* 0x000fea0003800000 */
        /* <DEDUP_REMOVED lines=17> */
.L_x_177:
[----:B------:R-:W-:Y:S01]  /*6fd0*/  IMAD.U32 R3, RZ, RZ, UR44 ;  /* 0x0000002cff037e24 */ /* 0x000fe2000f8e00ff */
[----:B------:R-:W-:-:S04]  /*6fe0*/  FSETP.NEU.AND P1, PT, R2, 1, PT ;  /* 0x3f8000000200780b */ /* 0x000fc80003f2d000 */
[----:B------:R-:W-:-:S04]  /*6ff0*/  SHF.L.U32 R3, R3, 0x1f, RZ ;  /* 0x0000001f03037819 */ /* 0x000fc800000006ff */
[----:B------:R-:W1:Y:S02]  /*7000*/  SYNCS.PHASECHK.TRANS64.TRYWAIT P0, [UR39+0x3898], R3 ;  /* 0x00389803ff0075a7 */ /* 0x000e640008001127 */
[----:B-1----:R-:W-:Y:S05]  /*7010*/  @!P0 BRA `(.L_x_178) ;  /* 0x00000074006c8947 */ /* 0x002fea0003800000 */
.L_x_365:
[----:B------:R-:W-:-:S13]  /*7020*/  VOTE.ANY P1, P1 ;  /* 0x0000000000ff7806 */ /* 0x000fda0000820100 */
[----:B------:R-:W-:Y:S05]  /*7030*/  @!P1 BRA `(.L_x_179) ;  /* 0x0000000000cc9947 */ /* 0x000fea0003800000 */
[----:B------:R-:W-:-:S13]  /*7040*/  ISETP.NE.AND P0, PT, R23, R16, PT ;  /* 0x000000101700720c */ /* 0x000fda0003f05270 */
[----:B------:R-:W-:Y:S05]  /*7050*/  @!P0 BRA `(.L_x_180) ;  /* 0x0000000000408947 */ /* 0x000fea0003800000 */
[----:B------:R-:W-:Y:S01]  /*7060*/  MOV R14, 0x8 ;  /* 0x00000008000e7802 */ /* 0x000fe20000000f00 */
[----:B------:R-:W3:Y:S01]  /*7070*/  LDCU.64 UR8, c[0x4][0xb0] ;  /* 0x01001600ff0877ac */ /* 0x000ee20008000a00 */
[----:B------:R-:W-:Y:S02]  /*7080*/  HFMA2 R12, -RZ, RZ, 0, 5.9604644775390625e-08 ;  /* 0x00000001ff0c7431 */ /* 0x000fe400000001ff */
[----:B------:R-:W-:Y:S01]  /*7090*/  IMAD.MOV.U32 R8, RZ, RZ, 0x192 ;  /* 0x00000192ff087424 */ /* 0x000fe200078e00ff */
[----:B------:R-:W4:Y:S01]  /*70a0*/  LDCU.64 UR6, c[0x4][0xb8] ;  /* 0x01001700ff0677ac */ /* 0x000f220008000a00 */
[----:B------:R-:W5:Y:S01]  /*70b0*/  LDC.64 R14, c[0x4][R14] ;  /* 0x010000000e0e7b82 */ /* 0x000f620000000a00 */
[----:B------:R-:W-:Y:S01]  /*70c0*/  IMAD.MOV.U32 R13, RZ, RZ, RZ ;  /* 0x000000ffff0d7224 */ /* 0x000fe200078e00ff */
[----:B------:R-:W1:Y:S01]  /*70d0*/  LDCU.64 UR4, c[0x4][0x30] ;  /* 0x01000600ff0477ac */ /* 0x000e620008000a00 */
[----:B---3--:R-:W-:Y:S01]  /*70e0*/  IMAD.U32 R4, RZ, RZ, UR8 ;  /* 0x00000008ff047e24 */ /* 0x008fe2000f8e00ff */
[----:B------:R-:W-:Y:S01]  /*70f0*/  MOV R5, UR9 ;  /* 0x0000000900057c02 */ /* 0x000fe20008000f00 */
[----:B----4-:R-:W-:Y:S01]  /*7100*/  IMAD.U32 R6, RZ, RZ, UR6 ;  /* 0x00000006ff067e24 */ /* 0x010fe2000f8e00ff */
[----:B------:R-:W-:Y:S01]  /*7110*/  MOV R7, UR7 ;  /* 0x0000000700077c02 */ /* 0x000fe20008000f00 */
[----:B-1----:R-:W-:Y:S01]  /*7120*/  IMAD.U32 R10, RZ, RZ, UR4 ;  /* 0x00000004ff0a7e24 */ /* 0x002fe2000f8e00ff */
[----:B------:R-:W-:-:S02]  /*7130*/  MOV R11, UR5 ;  /* 0x00000005000b7c02 */ /* 0x000fc40008000f00 */
[----:B------:R-:W-:-:S07]  /*7140*/  LEPC R20, `(.L_x_180) ;  /* 0x000000001014794e */ /* 0x000fce0000000000 */
[----:B--2--5:R-:W-:Y:S05]  /*7150*/  CALL.ABS.NOINC R14 ;  /* 0x000000000e007343 */ /* 0x024fea0003c00000 */
.L_x_180:
[----:B------:R-:W-:Y:S05]  /*7160*/  WARPSYNC.ALL ;  /* 0x0000000000007948 */ /* 0x000fea0003800000 */
[----:B------:R-:W-:Y:S02]  /*7170*/  R2UR UR4, R41 ;  /* 0x00000000290472ca */ /* 0x000fe400000e0000 */
[----:B------:R-:W-:Y:S02]  /*7180*/  ISETP.NE.AND P0, PT, R23, R16, PT ;  /* 0x000000101700720c */ /* 0x000fe40003f05270 */
[----:B------:R-:W-:-:S09]  /*7190*/  FSETP.NEU.AND P1, PT, R2, 1, PT ;  /* 0x3f8000000200780b */ /* 0x000fd20003f2d000 */
[----:B--2---:R-:W2:Y:S04]  /*71a0*/  LDTM.x16 R24, tmem[UR4+0x180] ;  /* 0x00018004001879ee */ /* 0x004ea80008240000 */
        /* <DEDUP_REMOVED lines=25> */
.L_x_181:
[----:B------:R-:W-:Y:S05]  /*7340*/  WARPSYNC.ALL ;  /* 0x0000000000007948 */ /* 0x000fea0003800000 */
[----:B------:R-:W-:-:S13]  /*7350*/  R2UR UR4, R41 ;  /* 0x00000000290472ca */ /* 0x000fda00000e0000 */
[----:B------:R3:W-:Y:S02]  /*7360*/  STTM.x16 tmem[UR4+0x180], R24 ;  /* 0x00018018000079ed */ /* 0x0007e40008240004 */
.L_x_179:
[----:B------:R-:W-:-:S09]  /*7370*/  UISETP.NE.AND UP0, UPT, UR37, URZ, UPT ;  /* 0x000000ff2500728c */ /* 0x000fd2000bf05270 */
[----:B------:R-:W-:Y:S05]  /*7380*/  BRA.U !UP0, `(.L_x_182) ;  /* 0x0000000108047547 */ /* 0x000fea000b800000 */
[----:B------:R-:W-:Y:S05]  /*7390*/  BPT.TRAP 0x1 ;  /* 0x000000040000795c */ /* 0x000fea0000300000 */
.L_x_182:
[----:B------:R-:W-:Y:S02]  /*73a0*/  UPRMT UR4, UR40, 0x654, UR45 ;  /* 0x0000065428047896 */ /* 0x000fe4000800002d */
[----:B------:R-:W-:-:S07]  /*73b0*/  UISETP.NE.AND UP0, UPT, UR38, URZ, UPT ;  /* 0x000000ff2600728c */ /* 0x000fce000bf05270 */
[----:B------:R-:W-:Y:S01]  /*73c0*/  SYNCS.ARRIVE.TRANS64.RED.A1T0 RZ, [UR4], RZ ;  /* 0x000000ffffff79a7 */ /* 0x000fe20008100404 */
[----:B------:R-:W4:Y:S01]  /*73d0*/  FENCE.VIEW.ASYNC.T ;  /* 0x00000000000073c6 */ /* 0x000f220000000200 */
[----:B------:R-:W-:Y:S05]  /*73e0*/  BRA.U UP0, `(.L_x_183) ;  /* 0x0000000100087547 */ /* 0x000fea000b800000 */
[----:B------:R-:W-:Y:S05]  /*73f0*/  BPT.TRAP 0x1 ;  /* 0x000000040000795c */ /* 0x000fea0000300000 */
[----:B------:R-:W-:Y:S05]  /*7400*/  BPT.TRAP 0x1 ;  /* 0x000000040000795c */ /* 0x000fea0000300000 */
.L_x_183:
[----:B------:R-:W-:Y:S01]  /*7410*/  UIADD3 UR5, UPT, UPT, UR39, 0x38a8, URZ ;  /* 0x000038a827057890 */ /* 0x000fe2000fffe0ff */
[----:B------:R-:W-:Y:S01]  /*7420*/  LOP3.LUT R43, R43, 0x1, RZ, 0x3c, !PT ;  /* 0x000000012b2b7812 */ /* 0x000fe200078e3cff */
[----:B------:R-:W-:Y:S02]  /*7430*/  UISETP.NE.AND UP0, UPT, UR46, URZ, UPT ;  /* 0x000000ff2e00728c */ /* 0x000fe4000bf05270 */
[----:B------:R-:W-:Y:S02]  /*7440*/  UPRMT UR5, UR40, 0x654, UR5 ;  /* 0x0000065428057896 */ /* 0x000fe40008000005 */
[----:B------:R-:W-:-:S07]  /*7450*/  ULOP3.LUT UR44, UR44, 0x1, URZ, 0x3c, !UPT ;  /* 0x000000012c2c7892 */ /* 0x000fce000f8e3cff */
[----:B----4-:R-:W-:Y:S01]  /*7460*/  SYNCS.ARRIVE.TRANS64.RED.A1T0 RZ, [UR5], RZ ;  /* 0x000000ffffff79a7 */ /* 0x010fe20008100405 */
[----:B------:R-:W-:Y:S05]  /*7470*/  BRA.U UP0, `(.L_x_184) ;  /* 0xfffffff100947547 */ /* 0x000fea000b83ffff */
.L_x_164:
[----:B------:R-:W-:-:S09]  /*7480*/  UISETP.NE.AND UP0, UPT, UR36, URZ, UPT ;  /* 0x000000ff2400728c */ /* 0x000fd2000bf05270 */
[----:B------:R-:W-:Y:S05]  /*7490*/  BRA.U !UP0, `(.L_x_185) ;  /* 0x0000000108047547 */ /* 0x000fea000b800000 */
[----:B------:R-:W-:Y:S05]  /*74a0*/  BPT.TRAP 0x1 ;  /* 0x000000040000795c */ /* 0x000fea0000300000 */
.L_x_185:
[----:B------:R-:W4:Y:S01]  /*74b0*/  S2UR UR41, SR_CgaCtaId ;  /* 0x00000000002979c3 */ /* 0x000f220000008800 */
[----:B------:R-:W-:Y:S01]  /*74c0*/  UMOV UR40, 0x400 ;  /* 0x0000040000287882 */ /* 0x000fe20000000000 */
[----:B------:R-:W-:Y:S02]  /*74d0*/  UISETP.NE.AND UP0, UPT, UR37, URZ, UPT ;  /* 0x000000ff2500728c */ /* 0x000fe4000bf05270 */
[----:B----4-:R-:W-:-:S04]  /*74e0*/  ULEA UR40, UR41, UR40, 0x18 ;  /* 0x0000002829287291 */ /* 0x010fc8000f8ec0ff */
[----:B------:R-:W-:-:S04]  /*74f0*/  UIADD3 UR39, UPT, UPT, UR40, 0x3888, URZ ;  /* 0x0000388828277890 */ /* 0x000fc8000fffe0ff */
[----:B------:R-:W-:-:S09]  /*7500*/  UPRMT UR5, UR41, 0x654, UR39 ;  /* 0x0000065429057896 */ /* 0x000fd20008000027 */
[----:B------:R-:W-:Y:S01]  /*7510*/  SYNCS.ARRIVE.TRANS64.RED.A1T0 RZ, [UR5], RZ ;  /* 0x000000ffffff79a7 */ /* 0x000fe20008100405 */
[----:B------:R-:W-:Y:S05]  /*7520*/  BRA.U !UP0, `(.L_x_186) ;  /* 0x0000000108047547 */ /* 0x000fea000b800000 */
[----:B------:R-:W-:Y:S05]  /*7530*/  BPT.TRAP 0x1 ;  /* 0x000000040000795c */ /* 0x000fea0000300000 */
.L_x_186:
[----:B------:R-:W-:-:S04]  /*7540*/  SHF.L.U32 R43, R43, 0x1f, RZ ;  /* 0x0000001f2b2b7819 */ /* 0x000fc800000006ff */
[----:B------:R-:W4:Y:S02]  /*7550*/  SYNCS.PHASECHK.TRANS64.TRYWAIT P0, [UR40+0x3870], R43 ;  /* 0x0038702bff0075a7 */ /* 0x000f240008001128 */
[----:B----4-:R-:W-:Y:S05]  /*7560*/  @!P0 BRA `(.L_x_187) ;  /* 0x0000007000308947 */ /* 0x010fea0003800000 */
.L_x_366:
[----:B------:R-:W-:Y:S01]  /*7570*/  R2UR UR5, R41 ;  /* 0x00000000290572ca */ /* 0x000fe200000e0000 */
[----:B------:R-:W-:-:S12]  /*7580*/  UISETP.NE.AND UP0, UPT, UR37, URZ, UPT ;  /* 0x000000ff2500728c */ /* 0x000fd8000bf05270 */
[----:B------:R-:W4:Y:S02]  /*7590*/  LDTM.x2 R22, tmem[UR5] ;  /* 0x00000005001679ee */ /* 0x000f2400080c0000 */
[----:B----4-:R-:W-:Y:S05]  /*75a0*/  BRA.U !UP0, `(.L_x_188) ;  /* 0x0000000108047547 */ /* 0x010fea000b800000 */
[----:B------:R-:W-:Y:S05]  /*75b0*/  BPT.TRAP 0x1 ;  /* 0x000000040000795c */ /* 0x000fea0000300000 */
.L_x_188:
[----:B------:R-:W-:Y:S01]  /*75c0*/  SYNCS.ARRIVE.TRANS64.RED.A1T0 RZ, [UR4], RZ ;  /* 0x000000ffffff79a7 */ /* 0x000fe20008100404 */
[----:B------:R-:W-:-:S09]  /*75d0*/  UISETP.NE.AND UP0, UPT, UR38, URZ, UPT ;  /* 0x000000ff2600728c */ /* 0x000fd2000bf05270 */
[----:B------:R-:W-:Y:S05]  /*75e0*/  BRA.U UP0, `(.L_x_189) ;  /* 0x0000000100047547 */ /* 0x000fea000b800000 */
[----:B------:R-:W-:Y:S05]  /*75f0*/  BPT.TRAP 0x1 ;  /* 0x000000040000795c */ /* 0x000fea0000300000 */
.L_x_189:
[----:B-1----:R-:W-:-:S04]  /*7600*/  MOV R3, UR44 ;  /* 0x0000002c00037c02 */ /* 0x002fc80008000f00 */
[----:B------:R-:W-:-:S04]  /*7610*/  SHF.L.U32 R3, R3, 0x1f, RZ ;  /* 0x0000001f03037819 */ /* 0x000fc800000006ff */
[----:B------:R-:W1:Y:S02]  /*7620*/  SYNCS.PHASECHK.TRANS64.TRYWAIT P0, [UR40+0x3890], R3 ;  /* 0x00389003ff0075a7 */ /* 0x000e640008001128 */
[----:B-1----:R-:W-:Y:S05]  /*7630*/  @!P0 BRA `(.L_x_190) ;  /* 0x0000007000148947 */ /* 0x002fea0003800000 */
.L_x_367:
[----:B------:R-:W-:-:S09]  /*7640*/  UISETP.NE.AND UP0, UPT, UR38, URZ, UPT ;  /* 0x000000ff2600728c */ /* 0x000fd2000bf05270 */
[----:B------:R-:W-:Y:S05]  /*7650*/  BRA.U UP0, `(.L_x_191) ;  /* 0x0000000100047547 */ /* 0x000fea000b800000 */
[----:B------:R-:W-:Y:S05]  /*7660*/  BPT.TRAP 0x1 ;  /* 0x000000040000795c */ /* 0x000fea0000300000 */
.L_x_191:
[----:B-1----:R-:W-:Y:S01]  /*7670*/  IMAD.MOV.U32 R0, RZ, RZ, 0x1 ;  /* 0x00000001ff007424 */ /* 0x002fe200078e00ff */
[C---:B--23--:R-:W-:Y:S01]  /*7680*/  LOP3.LUT R30, R18.reuse, 0x3, RZ, 0xc0, !PT ;  /* 0x00000003121e7812 */ /* 0x04cfe200078ec0ff */
[----:B------:R-:W-:Y:S02]  /*7690*/  VIADD R3, R41, 0x100 ;  /* 0x0000010029037836 */ /* 0x000fe40000000000 */
[----:B------:R-:W-:Y:S01]  /*76a0*/  IMAD.SHL.U32 R2, R18, 0x200, RZ ;  /* 0x0000020012027824 */ /* 0x000fe200078e00ff */
[----:B------:R-:W-:Y:S02]  /*76b0*/  SHF.L.U32 R0, R0, 0x1f, RZ ;  /* 0x0000001f00007819 */ /* 0x000fe400000006ff */
[----:B------:R-:W-:Y:S02]  /*76c0*/  SHF.R.U32.HI R3, RZ, 0x15, R3 ;  /* 0x00000015ff037819 */ /* 0x000fe40000011603 */
[----:B------:R-:W1:Y:S01]  /*76d0*/  SYNCS.PHASECHK.TRANS64.TRYWAIT P1, [UR40+0x38c0], R0 ;  /* 0x0038c000ff0075a7 */ /* 0x000e620008021128 */
[----:B------:R-:W-:-:S02]  /*76e0*/  LOP3.LUT R2, R2, 0x600, RZ, 0xc0, !PT ;  /* 0x0000060002027812 */ /* 0x000fc400078ec0ff */
[----:B------:R-:W-:Y:S01]  /*76f0*/  ISETP.NE.AND P0, PT, R30, R3, PT ;  /* 0x000000031e00720c */ /* 0x000fe20003f05270 */
[----:B-1----:R-:W-:-:S12]  /*7700*/  @!P1 BRA `(.L_x_192) ;  /* 0x0000006c00f89947 */ /* 0x002fd80003800000 */
.L_x_368:
[----:B------:R-:W-:Y:S01]  /*7710*/  LEA R17, R17, R2, 0x4 ;  /* 0x0000000211117211 */ /* 0x000fe200078e20ff */
        /* <DEDUP_REMOVED lines=17> */
.L_x_193:
[----:B------:R-:W2:Y:S01]  /*7830*/  S2UR UR4, SR_SWINHI ;  /* 0x00000000000479c3 */ /* 0x000ea20000002f00 */
[----:B------:R-:W3:Y:S01]  /*7840*/  S2R R27, SR_CTAID.X ;  /* 0x00000000001b7919 */ /* 0x000ee20000002500 */
[----:B------:R-:W4:Y:S01]  /*7850*/  S2R R25, SR_CTAID.Z ;  /* 0x0000000000197919 */ /* 0x000f220000002700 */
[----:B------:R-:W5:Y:S01]  /*7860*/  S2R R24, SR_CTAID.Y ;  /* 0x0000000000187919 */ /* 0x000f620000002600 */
[----:B------:R-:W-:Y:S01]  /*7870*/  UMOV UR6, UR40 ;  /* 0x0000002800067c82 */ /* 0x000fe20008000000 */
[----:B--2---:R-:W-:Y:S01]  /*7880*/  UMOV UR7, UR4 ;  /* 0x0000000400077c82 */ /* 0x004fe20008000000 */
[----:B------:R-:W-:-:S04]  /*7890*/  LEA R31, P0, R17, UR6, 0x1 ;  /* 0x00000006111f7c11 */ /* 0x000fc8000f8008ff */
[----:B------:R-:W-:Y:S01]  /*78a0*/  IADD3.X R29, PT, PT, RZ, UR7, RZ, P0, !PT ;  /* 0x00000007ff1d7c10 */ /* 0x000fe200087fe4ff */
[----:B------:R-:W-:Y:S05]  /*78b0*/  WARPSYNC.ALL ;  /* 0x0000000000007948 */ /* 0x000fea0003800000 */
[----:B------:R-:W2:Y:S01]  /*78c0*/  LDCU UR5, c[0x0][0x708] ;  /* 0x0000e100ff0577ac */ /* 0x000ea20008000800 */
[----:B-1----:R-:W1:Y:S01]  /*78d0*/  MUFU.RCP R3, R22 ;  /* 0x0000001600037308 */ /* 0x002e620000001000 */
[----:B------:R-:W3:Y:S01]  /*78e0*/  LDC R26, c[0x0][0x708] ;  /* 0x0001c200ff1a7b82 */ /* 0x000ee20000000800 */
[----:B------:R-:W-:Y:S01]  /*78f0*/  R2UR UR4, R41 ;  /* 0x00000000290472ca */ /* 0x000fe200000e0000 */
[----:B------:R-:W-:-:S12]  /*7900*/  BSSY.RECONVERGENT B2, `(.L_x_194) ;  /* 0x000000c000027945 */ /* 0x000fd80003800200 */
[----:B------:R-:W3:Y:S01]  /*7910*/  LDTM.x16 R4, tmem[UR4+0x100] ;  /* 0x00010004000479ee */ /* 0x000ee20008240000 */
[----:B--2---:R-:W-:Y:S01]  /*7920*/  MOV R21, UR5 ;  /* 0x0000000500157c02 */ /* 0x004fe20008000f00 */
[----:B-1----:R-:W-:-:S03]  /*7930*/  FFMA R2, -R22, R3, 1 ;  /* 0x3f80000016027423 */ /* 0x002fc60000000103 */
[----:B------:R-:W1:Y:S01]  /*7940*/  FCHK P0, R21, R22 ;  /* 0x0000001615007302 */ /* 0x000e620000000000 */
[----:B------:R-:W-:-:S04]  /*7950*/  FFMA R2, R3, R2, R3 ;  /* 0x0000000203027223 */ /* 0x000fc80000000003 */
[----:B------:R-:W-:-:S04]  /*7960*/  FFMA R3, R2, UR5, RZ ;  /* 0x0000000502037c23 */ /* 0x000fc800080000ff */
[----:B------:R-:W-:-:S04]  /*7970*/  FFMA R0, -R22, R3, UR5 ;  /* 0x0000000516007e23 */ /* 0x000fc80008000103 */
[----:B------:R-:W-:Y:S01]  /*7980*/  FFMA R0, R2, R0, R3 ;  /* 0x0000000002007223 */ /* 0x000fe20000000003 */
[----:B-1-345:R-:W-:Y:S05]  /*7990*/  @!P0 BRA `(.L_x_195) ;  /* 0x0000000000088947 */ /* 0x03afea0003800000 */
[----:B------:R-:W-:Y:S02]  /*79a0*/  MOV R20, 0x79c0 ;  /* 0x000079c000147802 */ /* 0x000fe40000000f00 */
[----:B------:R-:W-:Y:S05]  /*79b0*/  CALL.REL.NOINC `($__internal_3_$__cuda_sm3x_div_rn_noftz_f32_slowpath) ;  /* 0x0000007400e07944 */ /* 0x000fea0003c00000 */
.L_x_195:
[----:B------:R-:W-:Y:S05]  /*79c0*/  BSYNC.RECONVERGENT B2 ;  /* 0x0000000000027941 */ /* 0x000fea0003800200 */
.L_x_194:
[C---:B------:R-:W-:Y:S01]  /*79d0*/  FMUL2 R4, R0.reuse.F32, R4.F32x2.HI_LO ;  /* 0x000000040004724a */ /* 0x040fe20000040000 */
[----:B------:R-:W1:Y:S01]  /*79e0*/  LDCU.64 UR4, c[0x0][0x880] ;  /* 0x00011000ff0477ac */ /* 0x000e620008000a00 */
[C---:B------:R-:W-:Y:S02]  /*79f0*/  FMUL2 R6, R0.reuse.F32, R6.F32x2.HI_LO ;  /* 0x000000060006724a */ /* 0x040fe40000040000 */
[C---:B------:R-:W-:Y:S01]  /*7a00*/  FMUL2 R2, R0.reuse.F32, R8.F32x2.HI_LO ;  /* 0x000000080002724a */ /* 0x040fe20000040000 */
[----:B------:R-:W-:Y:S01]  /*7a10*/  F2FP.F16.F32.PACK_AB R8, R5, R4 ;  /* 0x000000040508723e */ /* 0x000fe200000000ff */
[C---:B------:R-:W-:Y:S01]  /*7a20*/  FMUL2 R20, R0.reuse.F32, R10.F32x2.HI_LO ;  /* 0x0000000a0014724a */ /* 0x040fe20000040000 */
[----:B------:R-:W-:Y:S01]  /*7a30*/  F2FP.F16.F32.PACK_AB R9, R7, R6 ;  /* 0x000000060709723e */ /* 0x000fe200000000ff */
[C---:B------:R-:W-:Y:S01]  /*7a40*/  FMUL2 R12, R0.reuse.F32, R12.F32x2.HI_LO ;  /* 0x0000000c000c724a */ /* 0x040fe20000040000 */
[----:B------:R-:W-:Y:S01]  /*7a50*/  F2FP.F16.F32.PACK_AB R10, R3, R2 ;  /* 0x00000002030a723e */ /* 0x000fe200000000ff */
[C---:B------:R-:W-:Y:S01]  /*7a60*/  FMUL2 R14, R0.reuse.F32, R14.F32x2.HI_LO ;  /* 0x0000000e000e724a */ /* 0x040fe20000040000 */
[----:B------:R-:W-:Y:S01]  /*7a70*/  SHF.R.U64 R2, R31, 0x3, R29 ;  /* 0x000000031f027819 */ /* 0x000fe2000000121d */
[C---:B------:R-:W-:Y:S01]  /*7a80*/  FMUL2 R16, R0.reuse.F32, R16.F32x2.HI_LO ;  /* 0x000000100010724a */ /* 0x040fe20000040000 */
[----:B------:R-:W-:Y:S01]  /*7a90*/  F2FP.F16.F32.PACK_AB R11, R21, R20 ;  /* 0x00000014150b723e */ /* 0x000fe200000000ff */
[----:B------:R-:W-:Y:S01]  /*7aa0*/  FMUL2 R18, R0.F32, R18.F32x2.HI_LO ;  /* 0x000000120012724a */ /* 0x000fe20000040000 */
[----:B------:R-:W-:-:S02]  /*7ab0*/  IADD3 R0, P0, PT, R31, 0x10, RZ ;  /* 0x000000101f007810 */ /* 0x000fc40007f1e0ff */
[----:B------:R-:W-:Y:S02]  /*7ac0*/  LOP3.LUT R28, R31, 0x10, R2, 0x78, !PT ;  /* 0x000000101f1c7812 */ /* 0x000fe400078e7802 */
[----:B------:R-:W-:Y:S01]  /*7ad0*/  F2FP.F16.F32.PACK_AB R4, R13, R12 ;  /* 0x0000000c0d04723e */ /* 0x000fe200000000ff */
[----:B------:R-:W-:Y:S01]  /*7ae0*/  IMAD.X R3, RZ, RZ, R29, P0 ;  /* 0x000000ffff037224 */ /* 0x000fe200000e061d */
[----:B------:R-:W-:Y:S01]  /*7af0*/  F2FP.F16.F32.PACK_AB R5, R15, R14 ;  /* 0x0000000e0f05723e */ /* 0x000fe200000000ff */
[----:B------:R2:W-:Y:S01]  /*7b00*/  ST.E.128 desc[UR48][R28.64], R8 ;  /* 0x000000081c007985 */ /* 0x0005e2000c101d30 */
[----:B------:R-:W-:Y:S01]  /*7b10*/  F2FP.F16.F32.PACK_AB R6, R17, R16 ;  /* 0x000000101106723e */ /* 0x000fe200000000ff */
[----:B-1----:R-:W-:Y:S01]  /*7b20*/  UISETP.NE.U32.AND UP0, UPT, UR4, URZ, UPT ;  /* 0x000000ff0400728c */ /* 0x002fe2000bf05070 */
[----:B------:R-:W-:-:S03]  /*7b30*/  SHF.R.U64 R7, R0, 0x3, R3 ;  /* 0x0000000300077819 */ /* 0x000fc60000001203 */
[----:B------:R-:W-:Y:S01]  /*7b40*/  UISETP.NE.AND.EX UP0, UPT, UR5, URZ, UPT, UP0 ;  /* 0x000000ff0500728c */ /* 0x000fe2000bf05300 */
[----:B------:R-:W-:Y:S02]  /*7b50*/  LOP3.LUT R2, R0, 0x10, R7, 0x78, !PT ;  /* 0x0000001000027812 */ /* 0x000fe400078e7807 */
[----:B------:R-:W-:-:S05]  /*7b60*/  F2FP.F16.F32.PACK_AB R7, R19, R18 ;  /* 0x000000121307723e */ /* 0x000fca00000000ff */
[----:B------:R2:W-:Y:S01]  /*7b70*/  ST.E.128 desc[UR48][R2.64], R4 ;  /* 0x0000000402007985 */ /* 0x0005e2000c101d30 */
[----:B------:R-:W-:Y:S01]  /*7b80*/  @!PT LDS RZ, [RZ] ;  /* 0x00000000fffff984 */ /* 0x000fe20000000800 */
[----:B------:R-:W-:Y:S01]  /*7b90*/  @!PT LDS RZ, [RZ] ;  /* 0x00000000fffff984 */ /* 0x000fe20000000800 */
[----:B------:R-:W-:Y:S01]  /*7ba0*/  @!PT LDS RZ, [RZ] ;  /* 0x00000000fffff984 */ /* 0x000fe20000000800 */
[----:B------:R-:W-:Y:S01]  /*7bb0*/  @!PT LDS RZ, [RZ] ;  /* 0x00000000fffff984 */ /* 0x000fe20000000800 */
[----:B------:R1:W-:Y:S06]  /*7bc0*/  MEMBAR.ALL.CTA ;  /* 0x0000000000007992 */ /* 0x0003ec0000008000 */
[----:B-1----:R-:W1:Y:S01]  /*7bd0*/  FENCE.VIEW.ASYNC.S ;  /* 0x00000000000073c6 */ /* 0x002e620000000000 */
[----:B------:R-:W-:Y:S05]  /*7be0*/  BRA.U !UP0, `(.L_x_196) ;  /* 0x0000000108fc7547 */ /* 0x000fea000b800000 */
[C---:B------:R-:W-:Y:S01]  /*7bf0*/  FSETP.GEU.AND P0, PT, R22.reuse, 1.175494350822287508e-38, PT ;  /* 0x008000001600780b */ /* 0x040fe20003f0e000 */
[----:B------:R-:W-:Y:S01]  /*7c00*/  HFMA2 R0, -RZ, RZ, 1.5048828125, 33.21875 ;  /* 0x3e055027ff007431 */ /* 0x000fe200000001ff */
[----:B------:R-:W3:Y:S01]  /*7c10*/  LDCU UR4, c[0x0][0x380] ;  /* 0x00007000ff0477ac */ /* 0x000ee20008000800 */
[----:B------:R-:W-:Y:S01]  /*7c20*/  BSSY.RECONVERGENT B0, `(.L_x_196) ;  /* 0x000003b000007945 */ /* 0x000fe20003800200 */
[----:B--2---:R-:W-:Y:S01]  /*7c30*/  FSEL R5, RZ, -23, P0 ;  /* 0xc1b80000ff057808 */ /* 0x004fe20000000000 */
[----:B------:R-:W2:Y:S08]  /*7c40*/  LDCU UR5, c[0x0][0x700] ;  /* 0x0000e000ff0577ac */ /* 0x000eb00008000800 */
[----:B------:R-:W-:-:S05]  /*7c50*/  @!P0 FMUL R22, R22, 8388608 ;  /* 0x4b00000016168820 */ /* 0x000fca0000400000 */
[C---:B------:R-:W-:Y:S02]  /*7c60*/  IADD3 R7, PT, PT, R22.reuse, -0x3f2aaaab, RZ ;  /* 0xc0d5555516077810 */ /* 0x040fe40007ffe0ff */
[C---:B------:R-:W-:Y:S02]  /*7c70*/  ISETP.GT.U32.AND P0, PT, R22.reuse, 0x7f7fffff, PT ;  /* 0x7f7fffff1600780c */ /* 0x040fe40003f04070 */
[----:B------:R-:W-:Y:S02]  /*7c80*/  LOP3.LUT R7, R7, 0xff800000, RZ, 0xc0, !PT ;  /* 0xff80000007077812 */ /* 0x000fe400078ec0ff */
[C---:B------:R-:W-:Y:S02]  /*7c90*/  FSETP.NEU.AND P1, PT, R22.reuse, RZ, PT ;  /* 0x000000ff1600720b */ /* 0x040fe40003f2d000 */
[-C--:B------:R-:W-:Y:S02]  /*7ca0*/  IADD3 R3, PT, PT, R22, -R7.reuse, RZ ;  /* 0x8000000716037210 */ /* 0x080fe40007ffe0ff */
[----:B------:R-:W-:-:S03]  /*7cb0*/  I2FP.F32.S32 R2, R7 ;  /* 0x0000000700027245 */ /* 0x000fc60000201400 */
[----:B------:R-:W-:Y:S02]  /*7cc0*/  FADD R3, R3, -1 ;  /* 0xbf80000003037421 */ /* 0x000fe40000000000 */
[----:B------:R-:W-:Y:S02]  /*7cd0*/  FFMA R2, R2, 1.1920928955078125e-07, R5 ;  /* 0x3400000002027823 */ /* 0x000fe40000000005 */
[----:B------:R-:W-:-:S04]  /*7ce0*/  FFMA R0, R3, -R0, 0.14084610342979431152 ;  /* 0x3e1039f603007423 */ /* 0x000fc80000000800 */
[----:B------:R-:W-:-:S04]  /*7cf0*/  FFMA R0, R3, R0, -0.12148627638816833496 ;  /* 0xbdf8cdcc03007423 */ /* 0x000fc80000000000 */
[----:B------:R-:W-:-:S04]  /*7d00*/  FFMA R0, R3, R0, 0.13980610668659210205 ;  /* 0x3e0f295503007423 */ /* 0x000fc80000000000 */
[----:B------:R-:W-:-:S04]  /*7d10*/  FFMA R0, R3, R0, -0.16684235632419586182 ;  /* 0xbe2ad8b903007423 */ /* 0x000fc80000000000 */
[----:B------:R-:W-:-:S04]  /*7d20*/  FFMA R0, R3, R0, 0.20012299716472625732 ;  /* 0x3e4ced0b03007423 */ /* 0x000fc80000000000 */
[----:B------:R-:W-:-:S04]  /*7d30*/  FFMA R0, R3, R0, -0.24999669194221496582 ;  /* 0xbe7fff2203007423 */ /* 0x000fc80000000000 */
[----:B------:R-:W-:-:S04]  /*7d40*/  FFMA R0, R3, R0, 0.33333182334899902344 ;  /* 0x3eaaaa7803007423 */ /* 0x000fc80000000000 */
[----:B------:R-:W-:-:S04]  /*7d50*/  FFMA R0, R3, R0, -0.5 ;  /* 0xbf00000003007423 */ /* 0x000fc80000000000 */
[----:B------:R-:W-:-:S04]  /*7d60*/  FMUL R0, R3, R0 ;  /* 0x0000000003007220 */ /* 0x000fc80000400000 */
[----:B------:R-:W-:Y:S01]  /*7d70*/  FFMA R5, R3, R0, R3 ;  /* 0x0000000003057223 */ /* 0x000fe20000000003 */
[----:B------:R-:W-:Y:S02]  /*7d80*/  MOV R3, 0x7f800000 ;  /* 0x7f80000000037802 */ /* 0x000fe40000000f00 */
[----:B------:R-:W-:Y:S01]  /*7d90*/  LEA R0, R27, R40, 0x8 ;  /* 0x000000281b007211 */ /* 0x000fe200078e40ff */
[----:B------:R-:W-:Y:S02]  /*7da0*/  FFMA R2, R2, 0.69314718246459960938, R5 ;  /* 0x3f31721802027823 */ /* 0x000fe40000000005 */
[----:B------:R-:W-:Y:S01]  /*7db0*/  @P0 FFMA R2, R22, R3, +INF ;  /* 0x7f80000016020423 */ /* 0x000fe20000000003 */
[----:B---3--:R-:W-:-:S04]  /*7dc0*/  ISETP.GE.AND P0, PT, R0, UR4, PT ;  /* 0x0000000400007c0c */ /* 0x008fc8000bf06270 */
[----:B------:R-:W-:-:S05]  /*7dd0*/  FSEL R2, R2, -INF , P1 ;  /* 0xff80000002027808 */ /* 0x000fca0000800000 */
[----:B--2---:R-:W-:-:S04]  /*7de0*/  FFMA R23, R23, UR5, R2 ;  /* 0x0000000517177c23 */ /* 0x004fc80008000002 */
[----:B------:R-:W-:Y:S05]  /*7df0*/  @P0 BRA `(.L_x_197) ;  /* 0x0000000000740947 */ /* 0x000fea0003800000 */
[----:B------:R-:W2:Y:S01]  /*7e00*/  LDCU UR7, c[0x0][0x38c] ;  /* 0x00007180ff0777ac */ /* 0x000ea20008000800 */
[----:B------:R-:W3:Y:S01]  /*7e10*/  LDCU UR6, c[0x0][0x890] ;  /* 0x00011200ff0677ac */ /* 0x000ee20008000800 */
[----:B------:R-:W4:Y:S01]  /*7e20*/  LDCU.64 UR4, c[0x0][0x888] ;  /* 0x00011100ff0477ac */ /* 0x000f220008000a00 */
[----:B--2---:R-:W2:Y:S01]  /*7e30*/  I2F.U32.RP R6, UR7 ;  /* 0x0000000700067d06 */ /* 0x004ea20008209000 */
[----:B------:R-:W-:-:S07]  /*7e40*/  ISETP.NE.U32.AND P0, PT, RZ, UR7, PT ;  /* 0x00000007ff007c0c */ /* 0x000fce000bf05070 */
[----:B--2---:R-:W2:Y:S02]  /*7e50*/  MUFU.RCP R4, R6 ;  /* 0x0000000600047308 */ /* 0x004ea40000001000 */
[----:B--2---:R-:W-:Y:S01]  /*7e60*/  IADD3 R4, PT, PT, R4, 0xffffffe, RZ ;  /* 0x0ffffffe04047810 */ /* 0x004fe20007ffe0ff */
[----:B------:R-:W2:Y:S05]  /*7e70*/  LDC.64 R6, c[0x0][0x880] ;  /* 0x00022000ff067b82 */ /* 0x000eaa0000000a00 */
[----:B------:R-:W5:Y:S02]  /*7e80*/  F2I.FTZ.U32.TRUNC.NTZ R3, R4 ;  /* 0x0000000400037305 */ /* 0x000f64000021f000 */
[----:B-----5:R-:W-:-:S05]  /*7e90*/  IADD3 R2, PT, PT, RZ, -R3, RZ ;  /* 0x80000003ff027210 */ /* 0x020fca0007ffe0ff */
[----:B------:R-:W-:Y:S01]  /*7ea0*/  IMAD R5, R2, UR7, RZ ;  /* 0x0000000702057c24 */ /* 0x000fe2000f8e02ff */
[----:B------:R-:W-:-:S05]  /*7eb0*/  MOV R2, RZ ;  /* 0x000000ff00027202 */ /* 0x000fca0000000f00 */
[----:B------:R-:W-:-:S06]  /*7ec0*/  IMAD.HI.U32 R5, R3, R5, R2 ;  /* 0x0000000503057227 */ /* 0x000fcc00078e0002 */
[----:B------:R-:W-:-:S04]  /*7ed0*/  IMAD.HI.U32 R2, R5, R24, RZ ;  /* 0x0000001805027227 */ /* 0x000fc800078e00ff */
[----:B---3--:R-:W-:Y:S01]  /*7ee0*/  IMAD R5, R25, UR6, R0 ;  /* 0x0000000619057c24 */ /* 0x008fe2000f8e0200 */
[----:B------:R-:W-:-:S05]  /*7ef0*/  IADD3 R3, PT, PT, -R2, RZ, RZ ;  /* 0x000000ff02037210 */ /* 0x000fca0007ffe1ff */
[----:B------:R-:W-:-:S05]  /*7f00*/  IMAD R3, R3, UR7, R24 ;  /* 0x0000000703037c24 */ /* 0x000fca000f8e0218 */
[----:B------:R-:W-:-:S13]  /*7f10*/  ISETP.GE.U32.AND P2, PT, R3, UR7, PT ;  /* 0x0000000703007c0c */ /* 0x000fda000bf46070 */
[----:B------:R-:W-:Y:S02]  /*7f20*/  @P2 IADD3 R3, PT, PT, R3, -UR7, RZ ;  /* 0x8000000703032c10 */ /* 0x000fe4000fffe0ff */
[----:B------:R-:W-:Y:S02]  /*7f30*/  @P2 IADD3 R2, PT, PT, R2, 0x1, RZ ;  /* 0x0000000102022810 */ /* 0x000fe40007ffe0ff */
[----:B------:R-:W-:-:S13]  /*7f40*/  ISETP.GE.U32.AND P1, PT, R3, UR7, PT ;  /* 0x0000000703007c0c */ /* 0x000fda000bf26070 */
[----:B------:R-:W-:Y:S02]  /*7f50*/  @P1 IADD3 R2, PT, PT, R2, 0x1, RZ ;  /* 0x0000000102021810 */ /* 0x000fe40007ffe0ff */
[----:B------:R-:W-:-:S04]  /*7f60*/  @!P0 LOP3.LUT R2, RZ, UR7, RZ, 0x33, !PT ;  /* 0x00000007ff028c12 */ /* 0x000fc8000f8e33ff */
[C---:B------:R-:W-:Y:S01]  /*7f70*/  IADD3 R3, PT, PT, -R2.reuse, RZ, RZ ;  /* 0x000000ff02037210 */ /* 0x040fe20007ffe1ff */
[----:B----4-:R-:W-:-:S04]  /*7f80*/  IMAD R5, R2, UR5, R5 ;  /* 0x0000000502057c24 */ /* 0x010fc8000f8e0205 */
[----:B------:R-:W-:-:S04]  /*7f90*/  IMAD R0, R3, UR7, R24 ;  /* 0x0000000703007c24 */ /* 0x000fc8000f8e0218 */
[----:B------:R-:W-:-:S04]  /*7fa0*/  IMAD R5, R0, UR4, R5 ;  /* 0x0000000400057c24 */ /* 0x000fc8000f8e0205 */
[----:B--2---:R-:W-:-:S05]  /*7fb0*/  IMAD.WIDE.U32 R6, R5, 0x4, R6 ;  /* 0x0000000405067825 */ /* 0x004fca00078e0006 */
[----:B------:R2:W-:Y:S02]  /*7fc0*/  STG.E desc[UR48][R6.64], R23 ;  /* 0x0000001706007986 */ /* 0x0005e4000c101930 */
.L_x_197:
[----:B------:R-:W-:Y:S05]  /*7fd0*/  BSYNC.RECONVERGENT B0 ;  /* 0x0000000000007941 */ /* 0x000fea0003800200 */
.L_x_196:
[----:B------:R-:W-:Y:S01]  /*7fe0*/  UISETP.NE.AND UP0, UPT, UR38, URZ, UPT ;  /* 0x000000ff2600728c */ /* 0x000fe2000bf05270 */
[----:B------:R-:W-:-:S08]  /*7ff0*/  NOP ;  /* 0x0000000000007918 */ /* 0x000fd00000000000 */
[----:B------:R-:W-:Y:S05]  /*8000*/  BRA.U UP0, `(.L_x_198) ;  /* 0x0000000100087547 */ /* 0x000fea000b800000 */
[----:B------:R-:W-:Y:S05]  /*8010*/  BPT.TRAP 0x1 ;  /* 0x000000040000795c */ /* 0x000fea0000300000 */
[----:B------:R-:W-:Y:S05]  /*8020*/  BPT.TRAP 0x1 ;  /* 0x000000040000795c */ /* 0x000fea0000300000 */
.L_x_198:
[----:B------:R-:W-:Y:S02]  /*8030*/  UIADD3 UR4, UPT, UPT, UR40, 0x38a0, URZ ;  /* 0x000038a028047890 */ /* 0x000fe4000fffe0ff */
[----:B------:R-:W-:Y:S02]  /*8040*/  UISETP.NE.AND UP0, UPT, UR38, URZ, UPT ;  /* 0x000000ff2600728c */ /* 0x000fe4000bf05270 */
[----:B------:R-:W-:-:S09]  /*8050*/  UPRMT UR4, UR41, 0x654, UR4 ;  /* 0x0000065429047896 */ /* 0x000fd20008000004 */
[----:B-1----:R-:W-:Y:S01]  /*8060*/  SYNCS.ARRIVE.TRANS64.RED.A1T0 RZ, [UR4], RZ ;  /* 0x000000ffffff79a7 */ /* 0x002fe20008100404 */
[----:B------:R-:W-:Y:S05]  /*8070*/  BRA.U UP0, `(.L_x_199) ;  /* 0x0000000100047547 */ /* 0x000fea000b800000 */
[----:B------:R-:W-:Y:S05]  /*8080*/  BPT.TRAP 0x1 ;  /* 0x000000040000795c */ /* 0x000fea0000300000 */
.L_x_199:
[----:B------:R-:W-:Y:S01]  /*8090*/  SYNCS.ARRIVE.TRANS64.A1T0 RZ, [UR40+0x38b0], RZ ;  /* 0x0038b0ffffff79a7 */ /* 0x000fe20008100028 */
[----:B------:R-:W-:-:S09]  /*80a0*/  UISETP.NE.AND UP0, UPT, UR36, URZ, UPT ;  /* 0x000000ff2400728c */ /* 0x000fd2000bf05270 */
[----:B------:R-:W-:Y:S05]  /*80b0*/  BRA.U !UP0, `(.L_x_200) ;  /* 0x0000000108047547 */ /* 0x000fea000b800000 */
[----:B------:R-:W-:Y:S05]  /*80c0*/  BPT.TRAP 0x1 ;  /* 0x000000040000795c */ /* 0x000fea0000300000 */
.L_x_200:
[----:B--2---:R-:W-:Y:S01]  /*80d0*/  IMAD.U32 R3, RZ, RZ, UR43 ;  /* 0x0000002bff037e24 */ /* 0x004fe2000f8e00ff */
[----:B------:R-:W-:-:S04]  /*80e0*/  SHF.R.U32.HI R5, RZ, 0x15, R42 ;  /* 0x00000015ff057819 */ /* 0x000fc8000001162a */
[----:B------:R-:W-:Y:S02]  /*80f0*/  SHF.L.U32 R3, R3, 0x1f, RZ ;  /* 0x0000001f03037819 */ /* 0x000fe400000006ff */
[----:B------:R-:W-:Y:S02]  /*8100*/  ISETP.NE.AND P0, PT, R30, R5, PT ;  /* 0x000000051e00720c */ /* 0x000fe40003f05270 */
[----:B------:R-:W1:Y:S02]  /*8110*/  SYNCS.PHASECHK.TRANS64.TRYWAIT P1, [UR40+0x3880], R3 ;  /* 0x00388003ff0075a7 */ /* 0x000e640008021128 */
[----:B-1----:R-:W-:Y:S09]  /*8120*/  @!P1 BRA `(.L_x_201) ;  /* 0x0000006400889947 */ /* 0x002ff20003800000 */
.L_x_369:
[----:B------:R-:W-:Y:S05]  /*8130*/  @!P0 BRA `(.L_x_202) ;  /* 0x0000000000408947 */ /* 0x000fea0003800000 */
        /* <DEDUP_REMOVED lines=16> */
.L_x_202:
[----:B------:R-:W-:Y:S05]  /*8240*/  WARPSYNC.ALL ;  /* 0x0000000000007948 */ /* 0x000fea0003800000 */
[----:B------:R-:W-:Y:S01]  /*8250*/  R2UR UR4, R42 ;  /* 0x000000002a0472ca */ /* 0x000fe200000e0000 */
[----:B------:R-:W-:-:S12]  /*8260*/  UISETP.NE.AND UP0, UPT, UR36, URZ, UPT ;  /* 0x000000ff2400728c */ /* 0x000fd8000bf05270 */
[----:B------:R-:W2:Y:S02]  /*8270*/  LDTM.x2 R22, tmem[UR4] ;  /* 0x00000004001679ee */ /* 0x000ea400080c0000 */
[----:B--2---:R-:W-:Y:S05]  /*8280*/  BRA.U !UP0, `(.L_x_203) ;  /* 0x0000000108047547 */ /* 0x004fea000b800000 */
[----:B------:R-:W-:Y:S05]  /*8290*/  BPT.TRAP 0x1 ;  /* 0x000000040000795c */ /* 0x000fea0000300000 */
.L_x_203:
[----:B------:R-:W-:Y:S02]  /*82a0*/  UPRMT UR39, UR41, 0x654, UR39 ;  /* 0x0000065429277896 */ /* 0x000fe40008000027 */
[----:B------:R-:W-:-:S07]  /*82b0*/  UISETP.NE.AND UP0, UPT, UR38, URZ, UPT ;  /* 0x000000ff2600728c */ /* 0x000fce000bf05270 */
[----:B------:R-:W-:Y:S02]  /*82c0*/  SYNCS.ARRIVE.TRANS64.RED.A1T0 RZ, [UR39], RZ ;  /* 0x000000ffffff79a7 */ /* 0x000fe40008100427 */
[----:B------:R-:W-:Y:S05]  /*82d0*/  BRA.U UP0, `(.L_x_204) ;  /* 0x0000000100047547 */ /* 0x000fea000b800000 */
[----:B------:R-:W-:Y:S05]  /*82e0*/  BPT.TRAP 0x1 ;  /* 0x000000040000795c */ /* 0x000fea0000300000 */
.L_x_204:
[----:B-1----:R-:W-:-:S04]  /*82f0*/  MOV R3, UR44 ;  /* 0x0000002c00037c02 */ /* 0x002fc80008000f00 */
[----:B------:R-:W-:-:S04]  /*8300*/  SHF.L.U32 R3, R3, 0x1f, RZ ;  /* 0x0000001f03037819 */ /* 0x000fc800000006ff */
[----:B------:R-:W1:Y:S02]  /*8310*/  SYNCS.PHASECHK.TRANS64.TRYWAIT P0, [UR40+0x3898], R3 ;  /* 0x00389803ff0075a7 */ /* 0x000e640008001128 */
[----:B-1----:R-:W-:Y:S05]  /*8320*/  @!P0 BRA `(.L_x_205) ;  /* 0x0000006400208947 */ /* 0x002fea0003800000 */
.L_x_370:
[----:B------:R-:W-:-:S09]  /*8330*/  UISETP.NE.AND UP0, UPT, UR38, URZ, UPT ;  /* 0x000000ff2600728c */ /* 0x000fd2000bf05270 */
[----:B------:R-:W-:Y:S05]  /*8340*/  BRA.U UP0, `(.L_x_206) ;  /* 0x0000000100047547 */ /* 0x000fea000b800000 */
[----:B------:R-:W-:Y:S05]  /*8350*/  BPT.TRAP 0x1 ;  /* 0x000000040000795c */ /* 0x000fea0000300000 */
.L_x_206:
[----:B-1----:R-:W-:Y:S02]  /*8360*/  IMAD.MOV.U32 R0, RZ, RZ, 0x1 ;  /* 0x00000001ff007424 */ /* 0x002fe400078e00ff */
[----:B------:R-:W-:-:S03]  /*8370*/  VIADD R3, R41, 0x180 ;  /* 0x0000018029037836 */ /* 0x000fc60000000000 */
[----:B------:R-:W-:Y:S02]  /*8380*/  SHF.L.U32 R0, R0, 0x1f, RZ ;  /* 0x0000001f00007819 */ /* 0x000fe400000006ff */
[----:B------:R-:W-:Y:S02]  /*8390*/  SHF.R.U32.HI R3, RZ, 0x15, R3 ;  /* 0x00000015ff037819 */ /* 0x000fe40000011603 */
[----:B------:R-:W1:Y:S02]  /*83a0*/  SYNCS.PHASECHK.TRANS64.TRYWAIT P1, [UR40+0x38c8], R0 ;  /* 0x0038c800ff0075a7 */ /* 0x000e640008021128 */
[----:B------:R-:W-:Y:S01]  /*83b0*/  ISETP.NE.AND P0, PT, R30, R3, PT ;  /* 0x000000031e00720c */ /* 0x000fe20003f05270 */
[----:B-1----:R-:W-:-:S12]  /*83c0*/  @!P1 BRA `(.L_x_207) ;  /* 0x0000006400109947 */ /* 0x002fd80003800000 */
.L_x_371:
        /* <DEDUP_REMOVED lines=17> */
.L_x_208:
[----:B------:R-:W2:Y:S01]  /*84e0*/  LDCU.64 UR4, c[0x0][0x880] ;  /* 0x00011000ff0477ac */ /* 0x000ea20008000a00 */
[----:B-1----:R-:W1:Y:S01]  /*84f0*/  MUFU.RCP R3, R22 ;  /* 0x0000001600037308 */ /* 0x002e620000001000 */
[----:B--2---:R-:W-:Y:S01]  /*8500*/  ISETP.NE.U32.AND P1, PT, RZ, UR4, PT ;  /* 0x00000004ff007c0c */ /* 0x004fe2000bf25070 */
[----:B-1----:R-:W-:-:S03]  /*8510*/  FFMA R0, -R22, R3, 1 ;  /* 0x3f80000016007423 */ /* 0x002fc60000000103 */
[----:B------:R-:W-:Y:S01]  /*8520*/  ISETP.NE.AND.EX P1, PT, RZ, UR5, PT, P1 ;  /* 0x00000005ff007c0c */ /* 0x000fe2000bf25310 */
[----:B------:R-:W-:Y:S05]  /*8530*/  WARPSYNC.ALL ;  /* 0x0000000000007948 */ /* 0x000fea0003800000 */
[----:B------:R-:W1:Y:S01]  /*8540*/  LDCU UR5, c[0x0][0x708] ;  /* 0x0000e100ff0577ac */ /* 0x000e620008000800 */
[----:B------:R-:W-:Y:S01]  /*8550*/  FFMA R0, R3, R0, R3 ;  /* 0x0000000003007223 */ /* 0x000fe20000000003 */
[----:B------:R-:W-:Y:S01]  /*8560*/  R2UR UR4, R41 ;  /* 0x00000000290472ca */ /* 0x000fe200000e0000 */
[----:B------:R-:W-:-:S12]  /*8570*/  BSSY.RECONVERGENT B2, `(.L_x_209) ;  /* 0x000000a000027945 */ /* 0x000fd80003800200 */
[----:B------:R-:W2:Y:S01]  /*8580*/  LDTM.x16 R4, tmem[UR4+0x180] ;  /* 0x00018004000479ee */ /* 0x000ea20008240000 */
[----:B-1----:R-:W-:Y:S01]  /*8590*/  MOV R3, UR5 ;  /* 0x0000000500037c02 */ /* 0x002fe20008000f00 */
[----:B------:R-:W-:-:S03]  /*85a0*/  FFMA R21, R0, UR5, RZ ;  /* 0x0000000500157c23 */ /* 0x000fc600080000ff */
[----:B------:R-:W1:Y:S01]  /*85b0*/  FCHK P0, R3, R22 ;  /* 0x0000001603007302 */ /* 0x000e620000000000 */
[----:B------:R-:W-:-:S04]  /*85c0*/  FFMA R2, -R22, R21, UR5 ;  /* 0x0000000516027e23 */ /* 0x000fc80008000115 */
[----:B------:R-:W-:Y:S01]  /*85d0*/  FFMA R0, R0, R2, R21 ;  /* 0x0000000200007223 */ /* 0x000fe20000000015 */
[----:B-12---:R-:W-:Y:S05]  /*85e0*/  @!P0 BRA `(.L_x_210) ;  /* 0x0000000000088947 */ /* 0x006fea0003800000 */
[----:B------:R-:W-:Y:S02]  /*85f0*/  MOV R20, 0x8610 ;  /* 0x0000861000147802 */ /* 0x000fe40000000f00 */
[----:B------:R-:W-:Y:S05]  /*8600*/  CALL.REL.NOINC `($__internal_3_$__cuda_sm3x_div_rn_noftz_f32_slowpath) ;  /* 0x0000006800cc7944 */ /* 0x000fea0003c00000 */
.L_x_210:
[----:B------:R-:W-:Y:S05]  /*8610*/  BSYNC.RECONVERGENT B2 ;  /* 0x0000000000027941 */ /* 0x000fea0003800200 */
.L_x_209:
[C---:B------:R-:W-:Y:S02]  /*8620*/  FMUL2 R4, R0.reuse.F32, R4.F32x2.HI_LO ;  /* 0x000000040004724a */ /* 0x040fe40000040000 */
        /* <DEDUP_REMOVED lines=11> */
[----:B------:R-:W-:Y:S01]  /*86e0*/  FMUL2 R18, R0.F32, R18.F32x2.HI_LO ;  /* 0x000000120012724a */ /* 0x000fe20000040000 */
[----:B------:R-:W-:-:S02]  /*86f0*/  IADD3 R0, P2, PT, R31, 0x1000, RZ ;  /* 0x000010001f007810 */ /* 0x000fc40007f5e0ff */
[----:B------:R-:W-:Y:S02]  /*8700*/  IADD3 R31, P0, PT, R31, 0x1010, RZ ;  /* 0x000010101f1f7810 */ /* 0x000fe40007f1e0ff */
[----:B------:R-:W-:Y:S01]  /*8710*/  F2FP.F16.F32.PACK_AB R5, R15, R14 ;  /* 0x0000000e0f05723e */ /* 0x000fe200000000ff */
[--C-:B------:R-:W-:Y:S01]  /*8720*/  IMAD.X R33, RZ, RZ, R29.reuse, P2 ;  /* 0x000000ffff217224 */ /* 0x100fe200010e061d */
[----:B------:R-:W-:Y:S01]  /*8730*/  F2FP.F16.F32.PACK_AB R6, R17, R16 ;  /* 0x000000101106723e */ /* 0x000fe200000000ff */
[----:B------:R-:W-:Y:S01]  /*8740*/  IMAD.X R29, RZ, RZ, R29, P0 ;  /* 0x000000ffff1d7224 */ /* 0x000fe200000e061d */
[----:B------:R-:W-:Y:S02]  /*8750*/  F2FP.F16.F32.PACK_AB R7, R19, R18 ;  /* 0x000000121307723e */ /* 0x000fe400000000ff */
[----:B------:R-:W-:Y:S02]  /*8760*/  SHF.R.U64 R3, R0, 0x3, R33 ;  /* 0x0000000300037819 */ /* 0x000fe40000001221 */
[----:B------:R-:W-:-:S02]  /*8770*/  SHF.R.U64 R2, R31, 0x3, R29 ;  /* 0x000000031f027819 */ /* 0x000fc4000000121d */
[----:B------:R-:W-:Y:S02]  /*8780*/  LOP3.LUT R32, R0, 0x10, R3, 0x78, !PT ;  /* 0x0000001000207812 */ /* 0x000fe400078e7803 */
[----:B------:R-:W-:-:S03]  /*8790*/  LOP3.LUT R28, R31, 0x10, R2, 0x78, !PT ;  /* 0x000000101f1c7812 */ /* 0x000fc600078e7802 */
[----:B------:R1:W-:Y:S04]  /*87a0*/  ST.E.128 desc[UR48][R32.64], R8 ;  /* 0x0000000820007985 */ /* 0x0003e8000c101d30 */
[----:B------:R1:W-:Y:S01]  /*87b0*/  ST.E.128 desc[UR48][R28.64], R4 ;  /* 0x000000041c007985 */ /* 0x0003e2000c101d30 */
[----:B------:R-:W-:Y:S01]  /*87c0*/  @!PT LDS RZ, [RZ] ;  /* 0x00000000fffff984 */ /* 0x000fe20000000800 */
[----:B------:R-:W-:Y:S01]  /*87d0*/  @!PT LDS RZ, [RZ] ;  /* 0x00000000fffff984 */ /* 0x000fe20000000800 */
[----:B------:R-:W-:Y:S01]  /*87e0*/  @!PT LDS RZ, [RZ] ;  /* 0x00000000fffff984 */ /* 0x000fe20000000800 */
[----:B------:R-:W-:Y:S01]  /*87f0*/  @!PT LDS RZ, [RZ] ;  /* 0x00000000fffff984 */ /* 0x000fe20000000800 */
[----:B------:R2:W-:Y:S06]  /*8800*/  MEMBAR.ALL.CTA ;  /* 0x0000000000007992 */ /* 0x0005ec0000008000 */
[----:B--2---:R-:W2:Y:S01]  /*8810*/  FENCE.VIEW.ASYNC.S ;  /* 0x00000000000073c6 */ /* 0x004ea20000000000 */
[----:B------:R-:W-:Y:S05]  /*8820*/  @!P1 BRA `(.L_x_211) ;  /* 0x0000000400009947 */ /* 0x000fea0003800000 */
[C---:B------:R-:W-:Y:S01]  /*8830*/  FSETP.GEU.AND P0, PT, R22.reuse, 1.175494350822287508e-38, PT ;  /* 0x008000001600780b */ /* 0x040fe20003f0e000 */
[----:B------:R-:W3:Y:S01]  /*8840*/  LDCU UR4, c[0x0][0x380] ;  /* 0x00007000ff0477ac */ /* 0x000ee20008000800 */
[----:B------:R-:W-:Y:S01]  /*8850*/  MOV R0, 0x3e055027 ;  /* 0x3e05502700007802 */ /* 0x000fe20000000f00 */
[----:B------:R-:W-:Y:S01]  /*8860*/  BSSY.RECONVERGENT B0, `(.L_x_211) ;  /* 0x000003c000007945 */ /* 0x000fe20003800200 */
[----:B-1----:R-:W-:Y:S01]  /*8870*/  FSEL R5, RZ, -23, P0 ;  /* 0xc1b80000ff057808 */ /* 0x002fe20000000000 */
[----:B------:R-:W1:Y:S08]  /*8880*/  LDCU UR5, c[0x0][0x700] ;  /* 0x0000e000ff0577ac */ /* 0x000e700008000800 */
        /* <DEDUP_REMOVED lines=19> */
[----:B------:R-:W-:Y:S02]  /*89c0*/  LEA R0, R27, R40, 0x8 ;  /* 0x000000281b007211 */ /* 0x000fe400078e40ff */
[----:B------:R-:W-:Y:S01]  /*89d0*/  MOV R3, 0x7f800000 ;  /* 0x7f80000000037802 */ /* 0x000fe20000000f00 */
[----:B------:R-:W-:Y:S01]  /*89e0*/  FFMA R2, R2, 0.69314718246459960938, R5 ;  /* 0x3f31721802027823 */ /* 0x000fe20000000005 */
[----:B------:R-:W-:-:S03]  /*89f0*/  IADD3 R0, PT, PT, R0, 0x80, RZ ;  /* 0x0000008000007810 */ /* 0x000fc60007ffe0ff */
[----:B------:R-:W-:Y:S01]  /*8a00*/  @P0 FFMA R2, R22, R3, +INF ;  /* 0x7f80000016020423 */ /* 0x000fe20000000003 */
[----:B---3--:R-:W-:-:S04]  /*8a10*/  ISETP.GE.AND P0, PT, R0, UR4, PT ;  /* 0x0000000400007c0c */ /* 0x008fc8000bf06270 */
[----:B------:R-:W-:-:S05]  /*8a20*/  FSEL R2, R2, -INF , P1 ;  /* 0xff80000002027808 */ /* 0x000fca0000800000 */
[----:B-1----:R-:W-:-:S04]  /*8a30*/  FFMA R23, R23, UR5, R2 ;  /* 0x0000000517177c23 */ /* 0x002fc80008000002 */
[----:B------:R-:W-:Y:S05]  /*8a40*/  @P0 BRA `(.L_x_212) ;  /* 0x0000000000740947 */ /* 0x000fea0003800000 */
[----:B------:R-:W1:Y:S01]  /*8a50*/  LDCU UR7, c[0x0][0x38c] ;  /* 0x00007180ff0777ac */ /* 0x000e620008000800 */
[----:B------:R-:W3:Y:S01]  /*8a60*/  LDCU UR6, c[0x0][0x890] ;  /* 0x00011200ff0677ac */ /* 0x000ee20008000800 */
[----:B------:R-:W4:Y:S01]  /*8a70*/  LDCU.64 UR4, c[0x0][0x888] ;  /* 0x00011100ff0477ac */ /* 0x000f220008000a00 */
[----:B-1----:R-:W1:Y:S01]  /*8a80*/  I2F.U32.RP R6, UR7 ;  /* 0x0000000700067d06 */ /* 0x002e620008209000 */
[----:B------:R-:W-:Y:S01]  /*8a90*/  ISETP.NE.U32.AND P0, PT, RZ, UR7, PT ;  /* 0x00000007ff007c0c */ /* 0x000fe2000bf05070 */
[----:B---3--:R-:W-:-:S06]  /*8aa0*/  IMAD R25, R25, UR6, R0 ;  /* 0x0000000619197c24 */ /* 0x008fcc000f8e0200 */
[----:B-1----:R-:W1:Y:S02]  /*8ab0*/  MUFU.RCP R4, R6 ;  /* 0x0000000600047308 */ /* 0x002e640000001000 */
[----:B-1----:R-:W-:-:S06]  /*8ac0*/  IADD3 R4, PT, PT, R4, 0xffffffe, RZ ;  /* 0x0ffffffe04047810 */ /* 0x002fcc0007ffe0ff */
[----:B------:R-:W1:Y:S02]  /*8ad0*/  F2I.FTZ.U32.TRUNC.NTZ R3, R4 ;  /* 0x0000000400037305 */ /* 0x000e64000021f000 */
[----:B-1----:R-:W-:-:S05]  /*8ae0*/  IADD3 R2, PT, PT, RZ, -R3, RZ ;  /* 0x80000003ff027210 */ /* 0x002fca0007ffe0ff */
[----:B------:R-:W-:Y:S02]  /*8af0*/  IMAD R5, R2, UR7, RZ ;  /* 0x0000000702057c24 */ /* 0x000fe4000f8e02ff */
[----:B------:R-:W-:-:S05]  /*8b00*/  HFMA2 R2, -RZ, RZ, 0, 0 ;  /* 0x00000000ff027431 */ /* 0x000fca00000001ff */
[----:B------:R-:W-:-:S06]  /*8b10*/  IMAD.HI.U32 R5, R3, R5, R2 ;  /* 0x0000000503057227 */ /* 0x000fcc00078e0002 */
[----:B------:R-:W-:Y:S02]  /*8b20*/  IMAD.HI.U32 R2, R5, R24, RZ ;  /* 0x0000001805027227 */ /* 0x000fe400078e00ff */
[----:B------:R-:W1:Y:S03]  /*8b30*/  LDC.64 R4, c[0x0][0x880] ;  /* 0x00022000ff047b82 */ /* 0x000e660000000a00 */
        /* <DEDUP_REMOVED lines=12> */
[----:B-1----:R-:W-:-:S05]  /*8c00*/  IMAD.WIDE.U32 R4, R25, 0x4, R4 ;  /* 0x0000000419047825 */ /* 0x002fca00078e0004 */
[----:B------:R1:W-:Y:S02]  /*8c10*/  STG.E desc[UR48][R4.64], R23 ;  /* 0x0000001704007986 */ /* 0x0003e4000c101930 */
.L_x_212:
[----:B------:R-:W-:Y:S05]  /*8c20*/  BSYNC.RECONVERGENT B0 ;  /* 0x0000000000007941 */ /* 0x000fea0003800200 */
.L_x_211:
[----:B------:R-:W-:Y:S01]  /*8c30*/  UISETP.NE.AND UP0, UPT, UR38, URZ, UPT ;  /* 0x000000ff2600728c */ /* 0x000fe2000bf05270 */
[----:B------:R-:W-:-:S08]  /*8c40*/  NOP ;  /* 0x0000000000007918 */ /* 0x000fd00000000000 */
[----:B------:R-:W-:Y:S05]  /*8c50*/  BRA.U UP0, `(.L_x_213) ;  /* 0x0000000100087547 */ /* 0x000fea000b800000 */
[----:B------:R-:W-:Y:S05]  /*8c60*/  BPT.TRAP 0x1 ;  /* 0x000000040000795c */ /* 0x000fea0000300000 */
[----:B------:R-:W-:Y:S05]  /*8c70*/  BPT.TRAP 0x1 ;  /* 0x000000040000795c */ /* 0x000fea0000300000 */
.L_x_213:
[----:B------:R-:W-:Y:S02]  /*8c80*/  UIADD3 UR4, UPT, UPT, UR40, 0x38a8, URZ ;  /* 0x000038a828047890 */ /* 0x000fe4000fffe0ff */
[----:B------:R-:W-:Y:S02]  /*8c90*/  UISETP.NE.AND UP0, UPT, UR38, URZ, UPT ;  /* 0x000000ff2600728c */ /* 0x000fe4000bf05270 */
[----:B------:R-:W-:-:S09]  /*8ca0*/  UPRMT UR4, UR41, 0x654, UR4 ;  /* 0x0000065429047896 */ /* 0x000fd20008000004 */
[----:B--2---:R-:W-:Y:S01]  /*8cb0*/  SYNCS.ARRIVE.TRANS64.RED.A1T0 RZ, [UR4], RZ ;  /* 0x000000ffffff79a7 */ /* 0x004fe20008100404 */
[----:B------:R-:W-:Y:S05]  /*8cc0*/  BRA.U UP0, `(.L_x_214) ;  /* 0x0000000100047547 */ /* 0x000fea000b800000 */
[----:B------:R-:W-:Y:S05]  /*8cd0*/  BPT.TRAP 0x1 ;  /* 0x000000040000795c */ /* 0x000fea0000300000 */
.L_x_214:
[----:B------:R-:W-:Y:S01]  /*8ce0*/  SYNCS.ARRIVE.TRANS64.A1T0 RZ, [UR40+0x38b8], RZ ;  /* 0x0038b8ffffff79a7 */ /* 0x000fe20008100028 */
[----:B------:R-:W-:Y:S05]  /*8cf0*/  EXIT ;  /* 0x000000000000794d */ /* 0x000fea0003800000 */
.L_x_27:
[----:B------:R-:W-:-:S08]  /*8d00*/  NOP ;  /* 0x0000000000007918 */ /* 0x000fd00000000000 */
[----:B------:R-:W1:Y:S02]  /*8d10*/  USETMAXREG.TRY_ALLOC.CTAPOOL UP0, 0xc0 ;  /* 0x000000c0000079c8 */ /* 0x000e640008000600 */
[----:B-1----:R-:W-:Y:S05]  /*8d20*/  BRA.U !UP0, `(.L_x_27) ;  /* 0xfffffffd08f47547 */ /* 0x002fea000b83ffff */
[----:B------:R-:W1:Y:S01]  /*8d30*/  S2UR UR8, SR_CTAID.X ;  /* 0x00000000000879c3 */ /* 0x000e620000002500 */
[----:B------:R-:W2:Y:S02]  /*8d40*/  LDCU.64 UR4, c[0x0][0x380] ;  /* 0x00007000ff0477ac */ /* 0x000ea40008000a00 */
[----:B--2---:R-:W-:Y:S02]  /*8d50*/  UISETP.NE.AND UP0, UPT, UR5, URZ, UPT ;  /* 0x000000ff0500728c */ /* 0x004fe4000bf05270 */
[----:B-1----:R-:W-:-:S04]  /*8d60*/  USHF.L.U32 UR8, UR8, 0x8, URZ ;  /* 0x0000000808087899 */ /* 0x002fc800080006ff */
[----:B------:R-:W-:-:S06]  /*8d70*/  UISETP.GE.U32.OR UP0, UPT, UR8, UR4, !UP0 ;  /* 0x000000040800728c */ /* 0x000fcc000c706470 */
[----:B------:R-:W-:-:S13]  /*8d80*/  PLOP3.LUT P0, PT, PT, PT, UP0, 0x80, 0x8 ;  /* 0x000000000008781c */ /* 0x000fda0003f0f008 */
[----:B------:R-:W-:Y:S05]  /*8d90*/  @P0 EXIT ;  /* 0x000000000000094d */ /* 0x000fea0003800000 */
[----:B------:R-:W-:-:S04]  /*8da0*/  UISETP.NE.AND UP0, UPT, UR57, URZ, UPT ;  /* 0x000000ff3900728c */ /* 0x000fc8000bf05270 */
[----:B------:R-:W-:-:S04]  /*8db0*/  USEL UR46, UR7, UR6, UP0 ;  /* 0x00000006072e7287 */ /* 0x000fc80008000000 */
[----:B------:R-:W-:-:S04]  /*8dc0*/  ULOP3.LUT UR46, UR46, 0x1, URZ, 0xc0, !UPT ;  /* 0x000000012e2e7892 */ /* 0x000fc8000f8ec0ff */
[----:B------:R-:W-:-:S09]  /*8dd0*/  UISETP.NE.U32.AND UP0, UPT, UR46, 0x1, UPT ;  /* 0x000000012e00788c */ /* 0x000fd2000bf05070 */
[----:B------:R-:W-:Y:S05]  /*8de0*/  BRA.U !UP0, `(.L_x_215) ;  /* 0x0000000108047547 */ /* 0x000fea000b800000 */
[----:B------:R-:W-:Y:S05]  /*8df0*/  BPT.TRAP 0x1 ;  /* 0x000000040000795c */ /* 0x000fea0000300000 */
.L_x_215:
[----:B------:R-:W1:Y:S01]  /*8e00*/  S2UR UR38, SR_CgaCtaId ;  /* 0x00000000002679c3 */ /* 0x000e620000008800 */
[----:B------:R-:W-:Y:S01]  /*8e10*/  UISETP.NE.AND UP0, UPT, UR57, URZ, UPT ;  /* 0x000000ff3900728c */ /* 0x000fe2000bf05270 */
[----:B------:R-:W-:Y:S01]  /*8e20*/  MOV R3, 0x1 ;  /* 0x0000000100037802 */ /* 0x000fe20000000f00 */
[----:B------:R-:W-:-:S03]  /*8e30*/  UMOV UR37, 0x400 ;  /* 0x0000040000257882 */ /* 0x000fc60000000000 */
[----:B------:R-:W-:Y:S01]  /*8e40*/  SHF.L.U32 R3, R3, 0x1f, RZ ;  /* 0x0000001f03037819 */ /* 0x000fe200000006ff */
[----:B-1----:R-:W-:-:S04]  /*8e50*/  ULEA UR37, UR38, UR37, 0x18 ;  /* 0x0000002526257291 */ /* 0x002fc8000f8ec0ff */
[----:B------:R-:W-:Y:S02]  /*8e60*/  UIADD3 UR55, UPT, UPT, UR37, 0x3878, URZ ;  /* 0x0000387825377890 */ /* 0x000fe4000fffe0ff */
[----:B------:R-:W-:-:S09]  /*8e70*/  @!UP0 UIADD3 UR55, UPT, UPT, UR37, 0x3888, URZ ;  /* 0x0000388825378890 */ /* 0x000fd2000fffe0ff */
[----:B------:R-:W1:Y:S02]  /*8e80*/  SYNCS.PHASECHK.TRANS64.TRYWAIT P0, [UR55], R3 ;  /* 0x00000003ff0075a7 */ /* 0x000e640008001137 */
[----:B-1----:R-:W-:Y:S05]  /*8e90*/  @!P0 BRA `(.L_x_216) ;  /* 0x0000005800748947 */ /* 0x002fea0003800000 */
.L_x_372:
[----:B------:R-:W-:Y:S01]  /*8ea0*/  UISETP.GE.AND UP0, UPT, UR5, 0x1, UPT ;  /* 0x000000010500788c */ /* 0x000fe2000bf06270 */
[----:B------:R-:W-:Y:S01]  /*8eb0*/  UMOV UR54, 0x1 ;  /* 0x0000000100367882 */ /* 0x000fe20000000000 */
[----:B------:R-:W-:-:S07]  /*8ec0*/  UMOV UR53, 0x1 ;  /* 0x0000000100357882 */ /* 0x000fce0000000000 */
[----:B------:R-:W-:Y:S05]  /*8ed0*/  BRA.U !UP0, `(.L_x_217) ;  /* 0x0000002508807547 */ /* 0x000fea000b800000 */
[----:B------:R-:W2:Y:S01]  /*8ee0*/  S2R R118, SR_TID.X ;  /* 0x0000000000767919 */ /* 0x000ea20000002100 */
[----:B------:R-:W-:Y:S01]  /*8ef0*/  UISETP.NE.AND UP0, UPT, UR57, URZ, UPT ;  /* 0x000000ff3900728c */ /* 0x000fe2000bf05270 */
[----:B------:R-:W-:Y:S01]  /*8f00*/  IMAD.U32 R119, R16, 0x10000, RZ ;  /* 0x0001000010777824 */ /* 0x000fe200078e00ff */
[----:B------:R-:W-:Y:S01]  /*8f10*/  UIADD3 UR5, UPT, UPT, UR5, 0x3f, URZ ;  /* 0x0000003f05057890 */ /* 0x000fe2000fffe0ff */
[----:B------:R-:W-:Y:S01]  /*8f20*/  IMAD.MOV.U32 R18, RZ, RZ, RZ ;  /* 0x000000ffff127224 */ /* 0x000fe200078e00ff */
[----:B------:R-:W-:Y:S01]  /*8f30*/  USEL UR4, URZ, 0x80, UP0 ;  /* 0x00000080ff047887 */ /* 0x000fe20008000000 */
[----:B------:R-:W-:Y:S01]  /*8f40*/  IMAD.MOV.U32 R16, RZ, RZ, -0x800000 ;  /* 0xff800000ff107424 */ /* 0x000fe200078e00ff */
[----:B------:R-:W-:Y:S01]  /*8f50*/  LOP3.LUT R119, R119, 0x600000, RZ, 0xc0, !PT ;  /* 0x0060000077777812 */ /* 0x000fe200078ec0ff */
[----:B------:R-:W-:Y:S02]  /*8f60*/  USHF.R.S32.HI UR51, URZ, 0x1f, UR5 ;  /* 0x0000001fff337899 */ /* 0x000fe40008011405 */
[----:B------:R-:W-:Y:S01]  /*8f70*/  UIADD3 UR42, UPT, UPT, UR37, 0x38d0, URZ ;  /* 0x000038d0252a7890 */ /* 0x000fe2000fffe0ff */
[----:B------:R-:W-:Y:S01]  /*8f80*/  LOP3.LUT R121, R119, UR4, RZ, 0xfc, !PT ;  /* 0x0000000477797c12 */ /* 0x000fe2000f8efcff */
[----:B------:R-:W-:Y:S01]  /*8f90*/  ULEA.HI UR51, UR51, UR5, URZ, 0x6 ;  /* 0x0000000533337291 */ /* 0x000fe2000f8f30ff */
[----:B------:R-:W-:Y:S01]  /*8fa0*/  SHF.R.U32.HI R123, RZ, 0x15, R119 ;  /* 0x00000015ff7b7819 */ /* 0x000fe20000011677 */
[----:B------:R-:W-:Y:S01]  /*8fb0*/  UMOV UR45, 0x20 ;  /* 0x00000020002d7882 */ /* 0x000fe20000000000 */
[----:B------:R-:W-:Y:S01]  /*8fc0*/  LOP3.LUT R120, R121, 0x20, RZ, 0xfc, !PT ;  /* 0x0000002079787812 */ /* 0x000fe200078efcff */
[----:B------:R-:W-:-:S02]  /*8fd0*/  UIADD3 UR52, UPT, UPT, UR37, 0x38d8, URZ ;  /* 0x000038d825347890 */ /* 0x000fc4000fffe0ff */
[----:B------:R-:W-:Y:S02]  /*8fe0*/  UIADD3 UR43, UPT, UPT, UR37, 0x3860, URZ ;  /* 0x00003860252b7890 */ /* 0x000fe4000fffe0ff */
[----:B------:R-:W-:Y:S02]  /*8ff0*/  @!UP4 UIADD3 UR52, UPT, UPT, UR42, URZ, URZ ;  /* 0x000000ff2a34c290 */ /* 0x000fe4000fffe0ff */
[----:B------:R-:W-:Y:S01]  /*9000*/  USEL UR44, UR48, UR47, UP0 ;  /* 0x0000002f302c7287 */ /* 0x000fe20008000000 */
[----:B------:R-:W-:Y:S01]  /*9010*/  UMOV UR50, URZ ;  /* 0x000000ff00327c82 */ /* 0x000fe20008000000 */
[----:B------:R-:W-:Y:S01]  /*9020*/  UMOV UR53, 0x1 ;  /* 0x0000000100357882 */ /* 0x000fe20000000000 */
[----:B------:R-:W3:Y:S01]  /*9030*/  LDCU UR36, c[0x0][0x704] ;  /* 0x0000e080ff2477ac */ /* 0x000ee20008000800 */
[----:B------:R-:W-:Y:S01]  /*9040*/  USEL UR45, UR45, 0xa0, UP0 ;  /* 0x000000a02d2d7887 */ /* 0x000fe20008000000 */
[----:B--2---:R-:W-:Y:S01]  /*9050*/  SHF.R.U32.HI R118, RZ, 0x5, R118 ;  /* 0x00000005ff767819 */ /* 0x004fe20000011676 */
[----:B------:R-:W-:-:S02]  /*9060*/  @UP0 UIADD3 UR43, UPT, UPT, UR37, 0x3850, URZ ;  /* 0x00003850252b0890 */ /* 0x000fc4000fffe0ff */
[----:B------:R-:W-:Y:S01]  /*9070*/  ULEA UR42, UR56, UR42, 0x3 ;  /* 0x0000002a382a7291 */ /* 0x000fe2000f8e18ff */
[----:B------:R-:W-:Y:S01]  /*9080*/  LOP3.LUT R2, R118, 0x3, RZ, 0xc0, !PT ;  /* 0x0000000376027812 */ /* 0x000fe200078ec0ff */
[----:B------:R-:W-:Y:S01]  /*9090*/  ULEA.HI.SX32 UR51, UR51, 0xffffffff, 0x1a ;  /* 0xffffffff33337891 */ /* 0x000fe2000f8fd2ff */
[----:B------:R-:W-:Y:S01]  /*90a0*/  UMOV UR54, 0x1 ;  /* 0x0000000100367882 */ /* 0x000fe20000000000 */
[----:B------:R-:W-:-:S10]  /*90b0*/  UMOV UR49, URZ ;  /* 0x000000ff00317c82 */ /* 0x000fd40008000000 */
.L_x_235:
[----:B-12---:R-:W-:Y:S01]  /*90c0*/  IADD3 R0, PT, PT, R119, UR45, RZ ;  /* 0x0000002d77007c10 */ /* 0x006fe2000fffe0ff */
[----:B------:R-:W-:-:S04]  /*90d0*/  UISETP.NE.AND UP0, UPT, UR57, URZ, UPT ;  /* 0x000000ff3900728c */ /* 0x000fc8000bf05270 */
[----:B------:R-:W-:Y:S01]  /*90e0*/  USEL UR40, UR49, UR50, UP0 ;  /* 0x0000003231287287 */ /* 0x000fe20008000000 */
[----:B------:R-:W1:Y:S01]  /*90f0*/  SHFL.IDX PT, R0, R0, RZ, 0x1f ;  /* 0x00001fff00007589 */ /* 0x000e6200000e0000 */
[----:B------:R-:W-:Y:S01]  /*9100*/  UISETP.GT.U32.AND UP0, UPT, UR44, 0x1, UPT ;  /* 0x000000012c00788c */ /* 0x000fe2000bf04070 */
[----:B-1----:R-:W-:-:S08]  /*9110*/  R2UR UR41, R0 ;  /* 0x00000000002972ca */ /* 0x002fd000000e0000 */
[----:B---3--:R-:W-:Y:S07]  /*9120*/  BRA.U UP0, `(.L_x_218) ;  /* 0x0000000100047547 */ /* 0x008fee000b800000 */
[----:B---3--:R-:W-:Y:S05]  /*9130*/  BPT.TRAP 0x1 ;  /* 0x000000040000795c */ /* 0x008fea0000300000 */
.L_x_218:
[----:B------:R-:W-:Y:S01]  /*9140*/  IMAD.U32 R3, RZ, RZ, UR40 ;  /* 0x00000028ff037e24 */ /* 0x000fe2000f8e00ff */
[----:B------:R-:W-:-:S04]  /*9150*/  ISETP.NE.AND P0, PT, R2, R123, PT ;  /* 0x0000007b0200720c */ /* 0x000fc80003f05270 */
[----:B------:R-:W-:-:S04]  /*9160*/  SHF.L.U32 R3, R3, 0x1f, RZ ;  /* 0x0000001f03037819 */ /* 0x000fc800000006ff */
[----:B------:R-:W1:Y:S02]  /*9170*/  SYNCS.PHASECHK.TRANS64.TRYWAIT P1, [UR43], R3 ;  /* 0x00000003ff0075a7 */ /* 0x000e64000802112b */
[----:B-1----:R-:W-:Y:S05]  /*9180*/  @!P1 BRA `(.L_x_219) ;  /* 0x0000005400d09947 */ /* 0x002fea0003800000 */
.L_x_373:
[----:B------:R-:W-:Y:S05]  /*9190*/  @!P0 BRA `(.L_x_220) ;  /* 0x0000000000408947 */ /* 0x000fea0003800000 */
[----:B------:R-:W-:Y:S01]  /*91a0*/  MOV R14, 0x8 ;  /* 0x00000008000e7802 */ /* 0x000fe20000000f00 */
[----:B------:R-:W2:Y:S01]  /*91b0*/  LDCU.64 UR6, c[0x4][0xb0] ;  /* 0x01001600ff0677ac */ /* 0x000ea20008000a00 */
[----:B------:R-:W-:Y:S02]  /*91c0*/  HFMA2 R12, -RZ, RZ, 0, 5.9604644775390625e-08 ;  /* 0x00000001ff0c7431 */ /* 0x000fe400000001ff */
[----:B------:R-:W-:Y:S01]  /*91d0*/  IMAD.MOV.U32 R8, RZ, RZ, 0x192 ;  /* 0x00000192ff087424 */ /* 0x000fe200078e00ff */
[----:B------:R-:W4:Y:S01]  /*91e0*/  LDCU.64 UR4, c[0x4][0xb8] ;  /* 0x01001700ff0477ac */ /* 0x000f220008000a00 */
[----:B------:R-:W5:Y:S01]  /*91f0*/  LDC.64 R14, c[0x4][R14] ;  /* 0x010000000e0e7b82 */ /* 0x000f620000000a00 */
[----:B------:R-:W-:Y:S01]  /*9200*/  IMAD.MOV.U32 R13, RZ, RZ, RZ ;  /* 0x000000ffff0d7224 */ /* 0x000fe200078e00ff */
[----:B------:R-:W1:Y:S01]  /*9210*/  LDCU.64 UR8, c[0x4][0x10] ;  /* 0x01000200ff0877ac */ /* 0x000e620008000a00 */
[----:B--2---:R-:W-:Y:S01]  /*9220*/  IMAD.U32 R4, RZ, RZ, UR6 ;  /* 0x00000006ff047e24 */ /* 0x004fe2000f8e00ff */
[----:B------:R-:W-:Y:S01]  /*9230*/  MOV R5, UR7 ;  /* 0x0000000700057c02 */ /* 0x000fe20008000f00 */
[----:B----4-:R-:W-:Y:S01]  /*9240*/  IMAD.U32 R6, RZ, RZ, UR4 ;  /* 0x00000004ff067e24 */ /* 0x010fe2000f8e00ff */
[----:B------:R-:W-:Y:S01]  /*9250*/  MOV R7, UR5 ;  /* 0x0000000500077c02 */ /* 0x000fe20008000f00 */
[----:B-1----:R-:W-:Y:S01]  /*9260*/  IMAD.U32 R10, RZ, RZ, UR8 ;  /* 0x00000008ff0a7e24 */ /* 0x002fe2000f8e00ff */
[----:B------:R-:W-:-:S02]  /*9270*/  MOV R11, UR9 ;  /* 0x00000009000b7c02 */ /* 0x000fc40008000f00 */
[----:B------:R-:W-:-:S07]  /*9280*/  LEPC R20, `(.L_x_220) ;  /* 0x000000001014794e */ /* 0x000fce0000000000 */
[----:B---3-5:R-:W-:Y:S05]  /*9290*/  CALL.ABS.NOINC R14 ;  /* 0x000000000e007343 */ /* 0x028fea0003c00000 */
.L_x_220:
[----:B------:R-:W-:Y:S05]  /*92a0*/  WARPSYNC.ALL ;  /* 0x0000000000007948 */ /* 0x000fea0003800000 */
[----:B------:R-:W-:Y:S02]  /*92b0*/  R2UR UR4, R121 ;  /* 0x00000000790472ca */ /* 0x000fe400000e0000 */
[----:B------:R-:W-:-:S11]  /*92c0*/  ISETP.NE.AND P0, PT, R2, R123, PT ;  /* 0x0000007b0200720c */ /* 0x000fd60003f05270 */
[----:B------:R-:W2:Y:S02]  /*92d0*/  LDTM.x32 R56, tmem[UR4] ;  /* 0x00000004003879ee */ /* 0x000ea400082c0000 */
[----:B--2---:R-:W-:Y:S05]  /*92e0*/  @!P0 BRA `(.L_x_221) ;  /* 0x0000000000408947 */ /* 0x004fea0003800000 */
        /* <DEDUP_REMOVED lines=16> */
.L_x_221:
[----:B------:R-:W-:Y:S05]  /*93f0*/  WARPSYNC.ALL ;  /* 0x0000000000007948 */ /* 0x000fea0003800000 */
[----:B------:R-:W-:Y:S02]  /*9400*/  R2UR UR4, R120 ;  /* 0x00000000780472ca */ /* 0x000fe400000e0000 */
[C---:B-1----:R-:W-:Y:S02]  /*9410*/  FMNMX3 R3, R16.reuse, R56, R60, !PT ;  /* 0x0000003810037276 */ /* 0x042fe4000780003c */
[C---:B------:R-:W-:Y:S02]  /*9420*/  FMNMX3 R0, R16.reuse, R57, R61, !PT ;  /* 0x0000003910007276 */ /* 0x040fe4000780003d */
[----:B------:R-:W-:-:S02]  /*9430*/  FMNMX3 R5, R16, R58, R62, !PT ;  /* 0x0000003a10057276 */ /* 0x000fc4000780003e */
[----:B------:R-:W-:Y:S02]  /*9440*/  FMNMX3 R3, R3, R64, R68, !PT ;  /* 0x0000004003037276 */ /* 0x000fe40007800044 */
[----:B------:R-:W-:Y:S02]  /*9450*/  FMNMX3 R0, R0, R65, R69, !PT ;  /* 0x0000004100007276 */ /* 0x000fe40007800045 */
[----:B------:R-:W-:Y:S01]  /*9460*/  FMNMX3 R6, R16, R59, R63, !PT ;  /* 0x0000003b10067276 */ /* 0x000fe2000780003f */
[----:B------:R-:W1:Y:S01]  /*9470*/  LDTM.x32 R24, tmem[UR4] ;  /* 0x00000004001879ee */ /* 0x000e6200082c0000 */
[----:B------:R-:W-:Y:S02]  /*9480*/  FMNMX3 R5, R5, R66, R70, !PT ;  /* 0x0000004205057276 */ /* 0x000fe40007800046 */
[----:B------:R-:W-:Y:S02]  /*9490*/  FMNMX3 R3, R3, R72, R76, !PT ;  /* 0x0000004803037276 */ /* 0x000fe4000780004c */
[----:B------:R-:W-:-:S02]  /*94a0*/  FMNMX3 R0, R0, R73, R77, !PT ;  /* 0x0000004900007276 */ /* 0x000fc4000780004d */
[----:B------:R-:W-:Y:S02]  /*94b0*/  FMNMX3 R6, R6, R67, R71, !PT ;  /* 0x0000004306067276 */ /* 0x000fe40007800047 */
[----:B------:R-:W-:Y:S02]  /*94c0*/  FMNMX3 R5, R5, R74, R78, !PT ;  /* 0x0000004a05057276 */ /* 0x000fe4000780004e */
[----:B------:R-:W-:Y:S02]  /*94d0*/  FMNMX3 R3, R3, R80, R84, !PT ;  /* 0x0000005003037276 */ /* 0x000fe40007800054 */
[----:B------:R-:W-:Y:S02]  /*94e0*/  FMNMX3 R0, R0, R81, R85, !PT ;  /* 0x0000005100007276 */ /* 0x000fe40007800055 */
[----:B------:R-:W-:Y:S02]  /*94f0*/  FMNMX3 R6, R6, R75, R79, !PT ;  /* 0x0000004b06067276 */ /* 0x000fe4000780004f */
[----:B------:R-:W-:-:S02]  /*9500*/  FMNMX3 R5, R5, R82, R86, !PT ;  /* 0x0000005205057276 */ /* 0x000fc40007800056 */
[----:B------:R-:W-:Y:S02]  /*9510*/  FMNMX3 R6, R6, R83, R87, !PT ;  /* 0x0000005306067276 */ /* 0x000fe40007800057 */
[----:B------:R-:W-:Y:S02]  /*9520*/  ISETP.NE.AND P0, PT, R2, R123, PT ;  /* 0x0000007b0200720c */ /* 0x000fe40003f05270 */
[----:B-1----:R-:W-:Y:S02]  /*9530*/  FMNMX3 R3, R3, R24, R28, !PT ;  /* 0x0000001803037276 */ /* 0x002fe4000780001c */
        /* <DEDUP_REMOVED lines=15> */
[----:B------:R-:W-:-:S04]  /*9630*/  FMNMX3 R0, R4, R3, R0, !PT ;  /* 0x0000000304007276 */ /* 0x000fc80007800000 */
[----:B------:R-:W-:-:S04]  /*9640*/  FMNMX R19, R19, R0, !PT ;  /* 0x0000000013137209 */ /* 0x000fc80007800000 */
[----:B------:R-:W-:-:S04]  /*9650*/  FSETP.NEU.AND P1, PT, R19, -INF , PT ;  /* 0xff8000001300780b */ /* 0x000fc80003f2d000 */
[----:B------:R-:W-:Y:S01]  /*9660*/  FSEL R17, R19, RZ, P1 ;  /* 0x000000ff13117208 */ /* 0x000fe20000800000 */
[----:B------:R-:W-:Y:S08]  /*9670*/  @!P0 BRA `(.L_x_222) ;  /* 0x0000000000408947 */ /* 0x000ff00003800000 */
[----:B------:R-:W-:Y:S01]  /*9680*/  MOV R14, 0x8 ;  /* 0x00000008000e7802 */ /* 0x000fe20000000f00 */
[----:B------:R-:W1:Y:S01]  /*9690*/  LDCU.64 UR6, c[0x4][0xb0] ;  /* 0x01001600ff0677ac */ /* 0x000e620008000a00 */
[----:B------:R-:W-:Y:S02]  /*96a0*/  HFMA2 R12, -RZ, RZ, 0, 5.9604644775390625e-08 ;  /* 0x00000001ff0c7431 */ /* 0x000fe400000001ff */
[----:B------:R-:W-:Y:S01]  /*96b0*/  IMAD.MOV.U32 R8, RZ, RZ, 0x1be ;  /* 0x000001beff087424 */ /* 0x000fe200078e00ff */
[----:B------:R-:W2:Y:S01]  /*96c0*/  LDCU.64 UR4, c[0x4][0xb8] ;  /* 0x01001700ff0477ac */ /* 0x000ea20008000a00 */
[----:B------:R-:W4:Y:S01]  /*96d0*/  LDC.64 R14, c[0x4][R14] ;  /* 0x010000000e0e7b82 */ /* 0x000f220000000a00 */
[----:B------:R-:W-:Y:S01]  /*96e0*/  IMAD.MOV.U32 R13, RZ, RZ, RZ ;  /* 0x000000ffff0d7224 */ /* 0x000fe200078e00ff */
[----:B------:R-:W5:Y:S01]  /*96f0*/  LDCU.64 UR8, c[0x4][0x18] ;  /* 0x01000300ff0877ac */ /* 0x000f620008000a00 */
[----:B-1----:R-:W-:Y:S01]  /*9700*/  IMAD.U32 R4, RZ, RZ, UR6 ;  /* 0x00000006ff047e24 */ /* 0x002fe2000f8e00ff */
[----:B------:R-:W-:Y:S01]  /*9710*/  MOV R5, UR7 ;  /* 0x0000000700057c02 */ /* 0x000fe20008000f00 */
[----:B--2---:R-:W-:Y:S01]  /*9720*/  IMAD.U32 R6, RZ, RZ, UR4 ;  /* 0x00000004ff067e24 */ /* 0x004fe2000f8e00ff */
[----:B------:R-:W-:Y:S01]  /*9730*/  MOV R7, UR5 ;  /* 0x0000000500077c02 */ /* 0x000fe20008000f00 */
[----:B-----5:R-:W-:Y:S01]  /*9740*/  IMAD.U32 R10, RZ, RZ, UR8 ;  /* 0x00000008ff0a7e24 */ /* 0x020fe2000f8e00ff */
[----:B------:R-:W-:-:S02]  /*9750*/  MOV R11, UR9 ;  /* 0x00000009000b7c02 */ /* 0x000fc40008000f00 */
[----:B------:R-:W-:-:S07]  /*9760*/  LEPC R20, `(.L_x_222) ;  /* 0x000000001014794e */ /* 0x000fce0000000000 */
[----:B---34-:R-:W-:Y:S05]  /*9770*/  CALL.ABS.NOINC R14 ;  /* 0x000000000e007343 */ /* 0x018fea0003c00000 */
.L_x_222:
[----:B------:R-:W-:Y:S05]  /*9780*/  WARPSYNC.ALL ;  /* 0x0000000000007948 */ /* 0x000fea0003800000 */
[----:B------:R-:W-:Y:S02]  /*9790*/  R2UR UR4, R121 ;  /* 0x00000000790472ca */ /* 0x000fe400000e0000 */
[----:B------:R-:W-:-:S11]  /*97a0*/  ISETP.NE.AND P0, PT, RZ, UR46, PT ;  /* 0x0000002eff007c0c */ /* 0x000fd6000bf05270 */
[----:B------:R1:W-:Y:S02]  /*97b0*/  STTM.x2 tmem[UR4], R16 ;  /* 0x00000010000079ed */ /* 0x0003e400080c0004 */
[----:B------:R-:W-:Y:S05]  /*97c0*/  @P0 BRA `(.L_x_223) ;  /* 0x0000000000040947 */ /* 0x000fea0003800000 */
[----:B---3--:R-:W-:Y:S05]  /*97d0*/  BPT.TRAP 0x1 ;  /* 0x000000040000795c */ /* 0x008fea0000300000 */
.L_x_223:
[----:B------:R-:W-:Y:S01]  /*97e0*/  UISETP.NE.AND UP0, UPT, UR57, URZ, UPT ;  /* 0x000000ff3900728c */ /* 0x000fe2000bf05270 */
[----:B------:R-:W-:Y:S01]  /*97f0*/  MOV R3, UR56 ;  /* 0x0000003800037c02 */ /* 0x000fe20008000f00 */
[----:B------:R-:W-:Y:S01]  /*9800*/  UIADD3 UR4, UPT, UPT, UR37, 0x3880, URZ ;  /* 0x0000388025047890 */ /* 0x000fe2000fffe0ff */
[----:B---3--:R-:W-:Y:S01]  /*9810*/  FMUL R0, R17, -UR36 ;  /* 0x8000002411007c20 */ /* 0x008fe20008400000 */
[----:B------:R-:W-:Y:S01]  /*9820*/  USEL UR39, UR54, UR53, UP0 ;  /* 0x0000003536277287 */ /* 0x000fe20008000000 */
[----:B------:R-:W-:Y:S02]  /*9830*/  SHF.L.U32 R3, R3, 0x1f, RZ ;  /* 0x0000001f03037819 */ /* 0x000fe400000006ff */
[--C-:B------:R-:W-:Y:S01]  /*9840*/  FFMA2 R22, R56.F32x2.HI_LO, UR36.F32, R0.reuse.F32 ;  /* 0x0000002438167c49 */ /* 0x100fe20009200000 */
[----:B------:R-:W-:Y:S01]  /*9850*/  ULOP3.LUT UR39, UR39, 0x1, URZ, 0x3c, !UPT ;  /* 0x0000000127277892 */ /* 0x000fe2000f8e3cff */
[--C-:B------:R-:W-:Y:S02]  /*9860*/  FFMA2 R56, R58.F32x2.HI_LO, UR36.F32, R0.reuse.F32 ;  /* 0x000000243a387c49 */ /* 0x100fe40009200000 */
[----:B------:R-:W-:Y:S01]  /*9870*/  @UP0 UIADD3 UR4, UPT, UPT, UR37, 0x3870, URZ ;  /* 0x0000387025040890 */ /* 0x000fe2000fffe0ff */
[----:B------:R-:W-:Y:S01]  /*9880*/  FSETP.GEU.AND P1, PT, R22, -126, PT ;  /* 0xc2fc00001600780b */ /* 0x000fe20003f2e000 */
[--C-:B------:R-:W-:Y:S01]  /*9890*/  FFMA2 R58, R60.F32x2.HI_LO, UR36.F32, R0.reuse.F32 ;  /* 0x000000243c3a7c49 */ /* 0x100fe20009200000 */
[----:B------:R-:W-:Y:S01]  /*98a0*/  FSETP.GEU.AND P0, PT, R23, -126, PT ;  /* 0xc2fc00001700780b */ /* 0x000fe20003f0e000 */
[----:B------:R-:W-:Y:S01]  /*98b0*/  FFMA2 R60, R62.F32x2.HI_LO, UR36.F32, R0.F32 ;  /* 0x000000243e3c7c49 */ /* 0x000fe20009200000 */
[----:B------:R-:W-:-:S02]  /*98c0*/  FSETP.GEU.AND P6, PT, R56, -126, PT ;  /* 0xc2fc00003800780b */ /* 0x000fc40003fce000 */
[----:B------:R-:W-:Y:S02]  /*98d0*/  FSETP.GEU.AND P5, PT, R57, -126, PT ;  /* 0xc2fc00003900780b */ /* 0x000fe40003fae000 */
[----:B------:R-:W-:Y:S01]  /*98e0*/  SYNCS.ARRIVE.TRANS64.A1T0 RZ, [UR4], RZ ;  /* 0x000000ffffff79a7 */ /* 0x000fe20008100004 */
[----:B------:R-:W-:Y:S02]  /*98f0*/  FSETP.GEU.AND P4, PT, R58, -126, PT ;  /* 0xc2fc00003a00780b */ /* 0x000fe40003f8e000 */
[----:B------:R-:W-:Y:S02]  /*9900*/  FSETP.GEU.AND P3, PT, R59, -126, PT ;  /* 0xc2fc00003b00780b */ /* 0x000fe40003f6e000 */
[----:B------:R-:W-:Y:S02]  /*9910*/  @!P1 FMUL R22, R22, 0.5 ;  /* 0x3f00000016169820 */ /* 0x000fe40000400000 */
[----:B------:R-:W-:Y:S01]  /*9920*/  @!P0 FMUL R23, R23, 0.5 ;  /* 0x3f00000017178820 */ /* 0x000fe20000400000 */
[----:B------:R-:W2:Y:S01]  /*9930*/  SYNCS.PHASECHK.TRANS64.TRYWAIT P2, [UR52], R3 ;  /* 0x00000003ff0075a7 */ /* 0x000ea20008041134 */
[----:B------:R-:W-:-:S02]  /*9940*/  @!P6 FMUL R56, R56, 0.5 ;  /* 0x3f0000003838e820 */ /* 0x000fc40000400000 */
[----:B------:R-:W-:Y:S01]  /*9950*/  @!P5 FMUL R57, R57, 0.5 ;  /* 0x3f0000003939d820 */ /* 0x000fe20000400000 */
[----:B------:R-:W3:Y:S08]  /*9960*/  MUFU.EX2 R22, R22 ;  /* 0x0000001600167308 */ /* 0x000ef00000000800 */
[----:B------:R-:W4:Y:S08]  /*9970*/  MUFU.EX2 R23, R23 ;  /* 0x0000001700177308 */ /* 0x000f300000000800 */
[----:B------:R-:W5:Y:S08]  /*9980*/  MUFU.EX2 R56, R56 ;  /* 0x0000003800387308 */ /* 0x000f700000000800 */
[----:B------:R-:W1:Y:S02]  /*9990*/  MUFU.EX2 R57, R57 ;  /* 0x0000003900397308 */ /* 0x000e640000000800 */
[----:B-12345:R-:W-:Y:S05]  /*99a0*/  @!P2 BRA `(.L_x_224) ;  /* 0x0000004c00e0a947 */ /* 0x03efea0003800000 */
.L_x_374:
[----:B------:R-:W-:Y:S01]  /*99b0*/  @!P1 FMUL R22, R22, R22 ;  /* 0x0000001616169220 */ /* 0x000fe20000400000 */
[----:B------:R-:W-:Y:S01]  /*99c0*/  FSETP.GEU.AND P2, PT, R60, -126, PT ;  /* 0xc2fc00003c00780b */ /* 0x000fe20003f4e000 */
[----:B------:R-:W-:Y:S01]  /*99d0*/  @!P4 FMUL R58, R58, 0.5 ;  /* 0x3f0000003a3ac820 */ /* 0x000fe20000400000 */
[----:B------:R-:W-:Y:S01]  /*99e0*/  FSETP.GEU.AND P1, PT, R61, -126, PT ;  /* 0xc2fc00003d00780b */ /* 0x000fe20003f2e000 */
[----:B------:R-:W-:Y:S01]  /*99f0*/  @!P3 FMUL R59, R59, 0.5 ;  /* 0x3f0000003b3bb820 */ /* 0x000fe20000400000 */
[--C-:B------:R-:W-:Y:S01]  /*9a00*/  FFMA2 R62, R64.F32x2.HI_LO, UR36.F32, R0.reuse.F32 ;  /* 0x00000024403e7c49 */ /* 0x100fe20009200000 */
[----:B------:R-:W-:Y:S01]  /*9a10*/  USHF.R.U32.HI UR4, URZ, 0x15, UR41 ;  /* 0x00000015ff047899 */ /* 0x000fe20008011629 */
[----:B------:R-:W-:Y:S01]  /*9a20*/  @!P0 FMUL R23, R23, R23 ;  /* 0x0000001717178220 */ /* 0x000fe20000400000 */
[----:B------:R-:W2:Y:S01]  /*9a30*/  MUFU.EX2 R58, R58 ;  /* 0x0000003a003a7308 */ /* 0x000ea20000000800 */
[--C-:B------:R-:W-:Y:S01]  /*9a40*/  FFMA2 R64, R66.F32x2.HI_LO, UR36.F32, R0.reuse.F32 ;  /* 0x0000002442407c49 */ /* 0x100fe20009200000 */
[----:B------:R-:W-:Y:S01]  /*9a50*/  FSETP.GEU.AND P0, PT, R62, -126, PT ;  /* 0xc2fc00003e00780b */ /* 0x000fe20003f0e000 */
[--C-:B------:R-:W-:Y:S01]  /*9a60*/  FFMA2 R66, R68.F32x2.HI_LO, UR36.F32, R0.reuse.F32 ;  /* 0x0000002444427c49 */ /* 0x100fe20009200000 */
[----:B-1----:R-:W-:Y:S01]  /*9a70*/  MOV R3, UR4 ;  /* 0x0000000400037c02 */ /* 0x002fe20008000f00 */
[--C-:B------:R-:W-:Y:S01]  /*9a80*/  FFMA2 R68, R70.F32x2.HI_LO, UR36.F32, R0.reuse.F32 ;  /* 0x0000002446447c49 */ /* 0x100fe20009200000 */
[----:B------:R-:W-:Y:S01]  /*9a90*/  UISETP.NE.AND UP0, UPT, UR57, URZ, UPT ;  /* 0x000000ff3900728c */ /* 0x000fe2000bf05270 */
[----:B------:R-:W-:Y:S01]  /*9aa0*/  @!P2 FMUL R60, R60, 0.5 ;  /* 0x3f0000003c3ca820 */ /* 0x000fe20000400000 */
[----:B------:R-:W-:Y:S01]  /*9ab0*/  @!P1 FMUL R61, R61, 0.5 ;  /* 0x3f0000003d3d9820 */ /* 0x000fe20000400000 */
[----:B------:R-:W1:Y:S01]  /*9ac0*/  MUFU.EX2 R59, R59 ;  /* 0x0000003b003b7308 */ /* 0x000e620000000800 */
[----:B------:R-:W-:Y:S01]  /*9ad0*/  @!P6 FMUL R56, R56, R56 ;  /* 0x000000383838e220 */ /* 0x000fe20000400000 */
[----:B------:R-:W-:Y:S01]  /*9ae0*/  @!P5 FMUL R57, R57, R57 ;  /* 0x000000393939d220 */ /* 0x000fe20000400000 */
[----:B------:R-:W-:Y:S01]  /*9af0*/  FSETP.GEU.AND P6, PT, R63, -126, PT ;  /* 0xc2fc00003f00780b */ /* 0x000fe20003fce000 */
[--C-:B------:R-:W-:Y:S01]  /*9b00*/  FFMA2 R70, R72.F32x2.HI_LO, UR36.F32, R0.reuse.F32 ;  /* 0x0000002448467c49 */ /* 0x100fe20009200000 */
[----:B------:R-:W-:Y:S01]  /*9b10*/  FSETP.GEU.AND P5, PT, R64, -126, PT ;  /* 0xc2fc00004000780b */ /* 0x000fe20003fae000 */
[----:B------:R-:W-:Y:S01]  /*9b20*/  @!P0 FMUL R62, R62, 0.5 ;  /* 0x3f0000003e3e8820 */ /* 0x000fe20000400000 */
[--C-:B------:R-:W-:Y:S01]  /*9b30*/  FFMA2 R72, R74.F32x2.HI_LO, UR36.F32, R0.reuse.F32 ;  /* 0x000000244a487c49 */ /* 0x100fe20009200000 */
[----:B------:R-:W3:Y:S01]  /*9b40*/  MUFU.EX2 R60, R60 ;  /* 0x0000003c003c7308 */ /* 0x000ee20000000800 */
[----:B--2---:R-:W-:Y:S01]  /*9b50*/  @!P4 FMUL R58, R58, R58 ;  /* 0x0000003a3a3ac220 */ /* 0x004fe20000400000 */
[----:B------:R-:W-:Y:S01]  /*9b60*/  FSETP.GEU.AND P4, PT, R65, -126, PT ;  /* 0xc2fc00004100780b */ /* 0x000fe20003f8e000 */
[--C-:B------:R-:W-:Y:S01]  /*9b70*/  FFMA2 R74, R76.F32x2.HI_LO, UR36.F32, R0.reuse.F32 ;  /* 0x000000244c4a7c49 */ /* 0x100fe20009200000 */
[----:B------:R-:W-:Y:S01]  /*9b80*/  USEL UR54, UR39, UR54, UP0 ;  /* 0x0000003627367287 */ /* 0x000fe20008000000 */
[--C-:B------:R-:W-:Y:S01]  /*9b90*/  FFMA2 R76, R78.F32x2.HI_LO, UR36.F32, R0.reuse.F32 ;  /* 0x000000244e4c7c49 */ /* 0x100fe20009200000 */
[----:B------:R-:W-:Y:S01]  /*9ba0*/  USEL UR53, UR53, UR39, UP0 ;  /* 0x0000002735357287 */ /* 0x000fe20008000000 */
[--C-:B------:R-:W-:Y:S01]  /*9bb0*/  FFMA2 R78, R80.F32x2.HI_LO, UR36.F32, R0.reuse.F32 ;  /* 0x00000024504e7c49 */ /* 0x100fe20009200000 */
[----:B------:R-:W2:Y:S01]  /*9bc0*/  MUFU.EX2 R61, R61 ;  /* 0x0000003d003d7308 */ /* 0x000ea20000000800 */
[----:B-1----:R-:W-:Y:S01]  /*9bd0*/  @!P3 FMUL R59, R59, R59 ;  /* 0x0000003b3b3bb220 */ /* 0x002fe20000400000 */
[----:B------:R-:W-:Y:S01]  /*9be0*/  FSETP.GEU.AND P3, PT, R66, -126, PT ;  /* 0xc2fc00004200780b */ /* 0x000fe20003f6e000 */
[----:B------:R-:W-:Y:S01]  /*9bf0*/  @!P6 FMUL R63, R63, 0.5 ;  /* 0x3f0000003f3fe820 */ /* 0x000fe20000400000 */
[----:B------:R-:W-:Y:S01]  /*9c00*/  @!P5 FMUL R64, R64, 0.5 ;  /* 0x3f0000004040d820 */ /* 0x000fe20000400000 */
[--C-:B------:R-:W-:Y:S01]  /*9c10*/  FFMA2 R80, R82.F32x2.HI_LO, UR36.F32, R0.reuse.F32 ;  /* 0x0000002452507c49 */ /* 0x100fe20009200000 */
[----:B------:R-:W-:Y:S01]  /*9c20*/  SYNCS.ARRIVE.TRANS64.A1T0 RZ, [UR42], RZ ;  /* 0x000000ffffff79a7 */ /* 0x000fe2000810002a */
[----:B------:R-:W-:Y:S01]  /*9c30*/  @!P4 FMUL R65, R65, 0.5 ;  /* 0x3f0000004141c820 */ /* 0x000fe20000400000 */
[----:B------:R-:W1:Y:S01]  /*9c40*/  MUFU.EX2 R62, R62 ;  /* 0x0000003e003e7308 */ /* 0x000e620000000800 */
[----:B---3--:R-:W-:Y:S01]  /*9c50*/  @!P2 FMUL R60, R60, R60 ;  /* 0x0000003c3c3ca220 */ /* 0x008fe20000400000 */
[----:B------:R-:W-:Y:S01]  /*9c60*/  FSETP.GEU.AND P2, PT, R67, -126, PT ;  /* 0xc2fc00004300780b */ /* 0x000fe20003f4e000 */
[----:B------:R-:W-:-:S02]  /*9c70*/  FFMA2 R82, R84.F32x2.HI_LO, UR36.F32, R0.F32 ;  /* 0x0000002454527c49 */ /* 0x000fc40009200000 */
[--C-:B------:R-:W-:Y:S02]  /*9c80*/  FFMA2 R84, R86.F32x2.HI_LO, UR36.F32, R0.reuse.F32 ;  /* 0x0000002456547c49 */ /* 0x100fe40009200000 */
[----:B------:R-:W-:Y:S01]  /*9c90*/  @!P3 FMUL R66, R66, 0.5 ;  /* 0x3f0000004242b820 */ /* 0x000fe20000400000 */
[----:B------:R-:W3:Y:S01]  /*9ca0*/  MUFU.EX2 R63, R63 ;  /* 0x0000003f003f7308 */ /* 0x000ee20000000800 */
[----:B--2---:R-:W-:Y:S01]  /*9cb0*/  @!P1 FMUL R61, R61, R61 ;  /* 0x0000003d3d3d9220 */ /* 0x004fe20000400000 */
[----:B------:R-:W-:Y:S01]  /*9cc0*/  FSETP.GEU.AND P1, PT, R68, -126, PT ;  /* 0xc2fc00004400780b */ /* 0x000fe20003f2e000 */
[--C-:B------:R-:W-:Y:S02]  /*9cd0*/  FFMA2 R24, R24.F32x2.HI_LO, UR36.F32, R0.reuse.F32 ;  /* 0x0000002418187c49 */ /* 0x100fe40009200000 */
[--C-:B------:R-:W-:Y:S02]  /*9ce0*/  FFMA2 R26, R26.F32x2.HI_LO, UR36.F32, R0.reuse.F32 ;  /* 0x000000241a1a7c49 */ /* 0x100fe40009200000 */
[----:B------:R-:W-:Y:S01]  /*9cf0*/  @!P2 FMUL R67, R67, 0.5 ;  /* 0x3f0000004343a820 */ /* 0x000fe20000400000 */
[----:B------:R-:W2:Y:S01]  /*9d00*/  MUFU.EX2 R64, R64 ;  /* 0x0000004000407308 */ /* 0x000ea20000000800 */
[----:B-1----:R-:W-:Y:S01]  /*9d10*/  @!P0 FMUL R62, R62, R62 ;  /* 0x0000003e3e3e8220 */ /* 0x002fe20000400000 */
[----:B------:R-:W-:Y:S01]  /*9d20*/  FSETP.GEU.AND P0, PT, R69, -126, PT ;  /* 0xc2fc00004500780b */ /* 0x000fe20003f0e000 */
[----:B------:R-:W-:-:S02]  /*9d30*/  FFMA2 R28, R28.F32x2.HI_LO, UR36.F32, R0.F32 ;  /* 0x000000241c1c7c49 */ /* 0x000fc40009200000 */
[--C-:B------:R-:W-:Y:S02]  /*9d40*/  FFMA2 R30, R30.F32x2.HI_LO, UR36.F32, R0.reuse.F32 ;  /* 0x000000241e1e7c49 */ /* 0x100fe40009200000 */
[----:B------:R-:W-:Y:S01]  /*9d50*/  @!P1 FMUL R68, R68, 0.5 ;  /* 0x3f00000044449820 */ /* 0x000fe20000400000 */
[----:B------:R-:W1:Y:S01]  /*9d60*/  MUFU.EX2 R65, R65 ;  /* 0x0000004100417308 */ /* 0x000e620000000800 */
[----:B---3--:R-:W-:Y:S01]  /*9d70*/  @!P6 FMUL R63, R63, R63 ;  /* 0x0000003f3f3fe220 */ /* 0x008fe20000400000 */
[----:B------:R-:W-:Y:S01]  /*9d80*/  FSETP.GEU.AND P6, PT, R70, -126, PT ;  /* 0xc2fc00004600780b */ /* 0x000fe20003fce000 */
[--C-:B------:R-:W-:Y:S02]  /*9d90*/  FFMA2 R32, R32.F32x2.HI_LO, UR36.F32, R0.reuse.F32 ;  /* 0x0000002420207c49 */ /* 0x100fe40009200000 */
[--C-:B------:R-:W-:Y:S02]  /*9da0*/  FFMA2 R34, R34.F32x2.HI_LO, UR36.F32, R0.reuse.F32 ;  /* 0x0000002422227c49 */ /* 0x100fe40009200000 */
[----:B------:R-:W-:Y:S01]  /*9db0*/  @!P0 FMUL R69, R69, 0.5 ;  /* 0x3f00000045458820 */ /* 0x000fe20000400000 */
[----:B------:R-:W3:Y:S01]  /*9dc0*/  MUFU.EX2 R66, R66 ;  /* 0x0000004200427308 */ /* 0x000ee20000000800 */
[----:B--2---:R-:W-:Y:S01]  /*9dd0*/  @!P5 FMUL R64, R64, R64 ;  /* 0x000000404040d220 */ /* 0x004fe20000400000 */
[----:B------:R-:W-:Y:S01]  /*9de0*/  FSETP.GEU.AND P5, PT, R71, -126, PT ;  /* 0xc2fc00004700780b */ /* 0x000fe20003fae000 */
[----:B------:R-:W-:-:S02]  /*9df0*/  FFMA2 R36, R36.F32x2.HI_LO, UR36.F32, R0.F32 ;  /* 0x0000002424247c49 */ /* 0x000fc40009200000 */
[--C-:B------:R-:W-:Y:S02]  /*9e00*/  FFMA2 R38, R38.F32x2.HI_LO, UR36.F32, R0.reuse.F32 ;  /* 0x0000002426267c49 */ /* 0x100fe40009200000 */
[----:B------:R-:W-:Y:S01]  /*9e10*/  @!P6 FMUL R70, R70, 0.5 ;  /* 0x3f0000004646e820 */ /* 0x000fe20000400000 */
[----:B------:R-:W2:Y:S01]  /*9e20*/  MUFU.EX2 R67, R67 ;  /* 0x0000004300437308 */ /* 0x000ea20000000800 */
[----:B-1----:R-:W-:Y:S01]  /*9e30*/  @!P4 FMUL R65, R65, R65 ;  /* 0x000000414141c220 */ /* 0x002fe20000400000 */
[----:B------:R-:W-:Y:S01]  /*9e40*/  FSETP.GEU.AND P4, PT, R72, -126, PT ;  /* 0xc2fc00004800780b */ /* 0x000fe20003f8e000 */
[--C-:B------:R-:W-:Y:S02]  /*9e50*/  FFMA2 R40, R40.F32x2.HI_LO, UR36.F32, R0.reuse.F32 ;  /* 0x0000002428287c49 */ /* 0x100fe40009200000 */
[--C-:B------:R-:W-:Y:S02]  /*9e60*/  FFMA2 R42, R42.F32x2.HI_LO, UR36.F32, R0.reuse.F32 ;  /* 0x000000242a2a7c49 */ /* 0x100fe40009200000 */
        /* <DEDUP_REMOVED lines=17> */
[----:B------:R-:W-:Y:S02]  /*9f80*/  FFMA2 R54, R54.F32x2.HI_LO, UR36.F32, R0.F32 ;  /* 0x0000002436367c49 */ /* 0x000fe40009200000 */
[----:B------:R-:W-:Y:S01]  /*9f90*/  @!P2 FMUL R74, R74, 0.5 ;  /* 0x3f0000004a4aa820 */ /* 0x000fe20000400000 */
[----:B------:R-:W1:Y:S01]  /*9fa0*/  MUFU.EX2 R71, R71 ;  /* 0x0000004700477308 */ /* 0x000e620000000800 */
[----:B---3--:R-:W-:Y:S01]  /*9fb0*/  @!P0 FMUL R69, R69, R69 ;  /* 0x0000004545458220 */ /* 0x008fe20000400000 */
[----:B------:R-:W-:-:S05]  /*9fc0*/  FSETP.GEU.AND P0, PT, R76, -126, PT ;  /* 0xc2fc00004c00780b */ /* 0x000fca0003f0e000 */
[----:B------:R-:W-:Y:S01]  /*9fd0*/  @!P1 FMUL R75, R75, 0.5 ;  /* 0x3f0000004b4b9820 */ /* 0x000fe20000400000 */
[----:B------:R-:W3:Y:S01]  /*9fe0*/  MUFU.EX2 R72, R72 ;  /* 0x0000004800487308 */ /* 0x000ee20000000800 */
[----:B--2---:R-:W-:Y:S01]  /*9ff0*/  @!P6 FMUL R70, R70, R70 ;  /* 0x000000464646e220 */ /* 0x004fe20000400000 */
[----:B------:R-:W-:-:S05]  /*a000*/  FSETP.GEU.AND P6, PT, R77, -126, PT ;  /* 0xc2fc00004d00780b */ /* 0x000fca0003fce000 */
[----:B------:R-:W-:Y:S01]  /*a010*/  @!P0 FMUL R76, R76, 0.5 ;  /* 0x3f0000004c4c8820 */ /* 0x000fe20000400000 */
[----:B------:R-:W2:Y:S01]  /*a020*/  MUFU.EX2 R73, R73 ;  /* 0x0000004900497308 */ /* 0x000ea20000000800 */
[----:B-1----:R-:W-:Y:S01]  /*a030*/  @!P5 FMUL R71, R71, R71 ;  /* 0x000000474747d220 */ /* 0x002fe20000400000 */
[----:B------:R-:W-:-:S05]  /*a040*/  FSETP.GEU.AND P5, PT, R78, -126, PT ;  /* 0xc2fc00004e00780b */ /* 0x000fca0003fae000 */
        /* <DEDUP_REMOVED lines=59> */
[----:B------:R-:W-:Y:S02]  /*a400*/  FSETP.GEU.AND P4, PT, R31, -126, PT ;  /* 0xc2fc00001f00780b */ /* 0x000fe40003f8e000 */
[----:B------:R-:W-:-:S03]  /*a410*/  F2FP.BF16.F32.PACK_AB R24, R23, R22 ;  /* 0x000000161718723e */ /* 0x000fc600000010ff */
[----:B------:R-:W-:Y:S01]  /*a420*/  @!P5 FMUL R30, R30, 0.5 ;  /* 0x3f0000001e1ed820 */ /* 0x000fe20000400000 */
[----:B------:R-:W1:Y:S01]  /*a430*/  MUFU.EX2 R89, R27 ;  /* 0x0000001b00597308 */ /* 0x000e620000000800 */
[----:B---3--:R-:W-:Y:S01]  /*a440*/  @!P3 FMUL R87, R87, R87 ;  /* 0x000000575757b220 */ /* 0x008fe20000400000 */
[----:B------:R-:W-:Y:S02]  /*a450*/  FSETP.GEU.AND P3, PT, R32, -126, PT ;  /* 0xc2fc00002000780b */ /* 0x000fe40003f6e000 */
[----:B------:R-:W-:-:S03]  /*a460*/  F2FP.BF16.F32.PACK_AB R25, R57, R56 ;  /* 0x000000383919723e */ /* 0x000fc600000010ff */
[----:B------:R-:W-:Y:S01]  /*a470*/  @!P4 FMUL R31, R31, 0.5 ;  /* 0x3f0000001f1fc820 */ /* 0x000fe20000400000 */
[----:B------:R-:W3:Y:S01]  /*a480*/  MUFU.EX2 R90, R28 ;  /* 0x0000001c005a7308 */ /* 0x000ee20000000800 */
[----:B--2---:R-:W-:Y:S01]  /*a490*/  @!P2 FMUL R88, R88, R88 ;  /* 0x000000585858a220 */ /* 0x004fe20000400000 */
[----:B------:R-:W-:Y:S02]  /*a4a0*/  FSETP.GEU.AND P2, PT, R33, -126, PT ;  /* 0xc2fc00002100780b */ /* 0x000fe40003f4e000 */
[----:B------:R-:W-:-:S03]  /*a4b0*/  F2FP.BF16.F32.PACK_AB R26, R59, R58 ;  /* 0x0000003a3b1a723e */ /* 0x000fc600000010ff */
        /* <DEDUP_REMOVED lines=113> */
[----:B------:R-:W-:Y:S02]  /*abd0*/  LOP3.LUT P0, RZ, R3, 0x3, R118, 0x48, !PT ;  /* 0x0000000303ff7812 */ /* 0x000fe40007804876 */
[----:B------:R-:W-:-:S03]  /*abe0*/  F2FP.BF16.F32.PACK_AB R49, R105, R104 ;  /* 0x000000686931723e */ /* 0x000fc600000010ff */
[----:B------:R-:W-:Y:S01]  /*abf0*/  @!P1 FMUL R55, R55, 0.5 ;  /* 0x3f00000037379820 */ /* 0x000fe20000400000 */
[----:B------:R-:W3:Y:S01]  /*ac00*/  MUFU.EX2 R116, R52 ;  /* 0x0000003400747308 */ /* 0x000ee20000000800 */
[----:B--2---:R-:W-:Y:S01]  /*ac10*/  @!P6 FMUL R112, R112, R112 ;  /* 0x000000707070e220 */ /* 0x004fe20000400000 */
[----:B------:R-:W-:-:S06]  /*ac20*/  F2FP.BF16.F32.PACK_AB R50, R107, R106 ;  /* 0x0000006a6b32723e */ /* 0x000fcc00000010ff */
[----:B------:R-:W2:Y:S01]  /*ac30*/  MUFU.EX2 R117, R53 ;  /* 0x0000003500757308 */ /* 0x000ea20000000800 */
[----:B-1----:R-:W-:Y:S01]  /*ac40*/  @!P5 FMUL R113, R113, R113 ;  /* 0x000000717171d220 */ /* 0x002fe20000400000 */
[----:B------:R-:W-:-:S06]  /*ac50*/  F2FP.BF16.F32.PACK_AB R51, R109, R108 ;  /* 0x0000006c6d33723e */ /* 0x000fcc00000010ff */
[----:B------:R-:W1:Y:S01]  /*ac60*/  MUFU.EX2 R114, R54 ;  /* 0x0000003600727308 */ /* 0x000e620000000800 */
[----:B---3--:R-:W-:Y:S01]  /*ac70*/  @!P4 FMUL R116, R116, R116 ;  /* 0x000000747474c220 */ /* 0x008fe20000400000 */
[----:B------:R-:W-:-:S06]  /*ac80*/  F2FP.BF16.F32.PACK_AB R52, R111, R110 ;  /* 0x0000006e6f34723e */ /* 0x000fcc00000010ff */
[----:B------:R-:W3:Y:S01]  /*ac90*/  MUFU.EX2 R115, R55 ;  /* 0x0000003700737308 */ /* 0x000ee20000000800 */
[----:B--2---:R-:W-:Y:S01]  /*aca0*/  @!P3 FMUL R117, R117, R117 ;  /* 0x000000757575b220 */ /* 0x004fe20000400000 */
[----:B------:R-:W-:Y:S01]  /*acb0*/  F2FP.BF16.F32.PACK_AB R53, R113, R112 ;  /* 0x000000707135723e */ /* 0x000fe200000010ff */
[----:B-1----:R-:W-:-:S03]  /*acc0*/  @!P2 FMUL R114, R114, R114 ;  /* 0x000000727272a220 */ /* 0x002fc60000400000 */
[----:B------:R-:W-:Y:S01]  /*acd0*/  F2FP.BF16.F32.PACK_AB R54, R117, R116 ;  /* 0x000000747536723e */ /* 0x000fe200000010ff */
[----:B---3--:R-:W-:-:S05]  /*ace0*/  @!P1 FMUL R115, R115, R115 ;  /* 0x0000007373739220 */ /* 0x008fca0000400000 */
[----:B------:R-:W-:Y:S01]  /*acf0*/  F2FP.BF16.F32.PACK_AB R55, R115, R114 ;  /* 0x000000727337723e */ /* 0x000fe200000010ff */
[----:B------:R-:W-:Y:S06]  /*ad00*/  @!P0 BRA `(.L_x_225) ;  /* 0x0000000000408947 */ /* 0x000fec0003800000 */
[----:B------:R-:W-:Y:S01]  /*ad10*/  MOV R14, 0x8 ;  /* 0x00000008000e7802 */ /* 0x000fe20000000f00 */
[----:B------:R-:W1:Y:S01]  /*ad20*/  LDCU.64 UR6, c[0x4][0xb0] ;  /* 0x01001600ff0677ac */ /* 0x000e620008000a00 */
[----:B------:R-:W-:Y:S02]  /*ad30*/  HFMA2 R12, -RZ, RZ, 0, 5.9604644775390625e-08 ;  /* 0x00000001ff0c7431 */ /* 0x000fe400000001ff */
[----:B------:R-:W-:Y:S01]  /*ad40*/  IMAD.MOV.U32 R8, RZ, RZ, 0x1be ;  /* 0x000001beff087424 */ /* 0x000fe200078e00ff */
[----:B------:R-:W2:Y:S01]  /*ad50*/  LDCU.64 UR4, c[0x4][0xb8] ;  /* 0x01001700ff0477ac */ /* 0x000ea20008000a00 */
[----:B------:R-:W3:Y:S01]  /*ad60*/  LDC.64 R14, c[0x4][R14] ;  /* 0x010000000e0e7b82 */ /* 0x000ee20000000a00 */
[----:B------:R-:W-:Y:S01]  /*ad70*/  IMAD.MOV.U32 R13, RZ, RZ, RZ ;  /* 0x000000ffff0d7224 */ /* 0x000fe200078e00ff */
[----:B------:R-:W4:Y:S01]  /*ad80*/  LDCU.64 UR8, c[0x4][0x20] ;  /* 0x01000400ff0877ac */ /* 0x000f220008000a00 */
[----:B-1----:R-:W-:Y:S01]  /*ad90*/  IMAD.U32 R4, RZ, RZ, UR6 ;  /* 0x00000006ff047e24 */ /* 0x002fe2000f8e00ff */
[----:B------:R-:W-:Y:S01]  /*ada0*/  MOV R5, UR7 ;  /* 0x0000000700057c02 */ /* 0x000fe20008000f00 */
[----:B--2---:R-:W-:Y:S01]  /*adb0*/  IMAD.U32 R6, RZ, RZ, UR4 ;  /* 0x00000004ff067e24 */ /* 0x004fe2000f8e00ff */
[----:B------:R-:W-:Y:S01]  /*adc0*/  MOV R7, UR5 ;  /* 0x0000000500077c02 */ /* 0x000fe20008000f00 */
[----:B----4-:R-:W-:Y:S01]  /*add0*/  IMAD.U32 R10, RZ, RZ, UR8 ;  /* 0x00000008ff0a7e24 */ /* 0x010fe2000f8e00ff */
[----:B------:R-:W-:-:S02]  /*ade0*/  MOV R11, UR9 ;  /* 0x00000009000b7c02 */ /* 0x000fc40008000f00 */
[----:B------:R-:W-:-:S07]  /*adf0*/  LEPC R20, `(.L_x_225) ;  /* 0x000000001014794e */ /* 0x000fce0000000000 */
[----:B---3--:R-:W-:Y:S05]  /*ae00*/  CALL.ABS.NOINC R14 ;  /* 0x000000000e007343 */ /* 0x008fea0003c00000 */
.L_x_225:
[----:B------:R-:W-:Y:S01]  /*ae10*/  MOV R0, UR44 ;  /* 0x0000002c00007c02 */ /* 0x000fe20008000f00 */
[----:B------:R-:W-:Y:S05]  /*ae20*/  WARPSYNC.ALL ;  /* 0x0000000000007948 */ /* 0x000fea0003800000 */
[----:B------:R-:W-:Y:S01]  /*ae30*/  ISETP.GT.U32.AND P0, PT, R0, 0x1, PT ;  /* 0x000000010000780c */ /* 0x000fe20003f04070 */
[----:B------:R1:W-:Y:S01]  /*ae40*/  STTM.x32 tmem[UR41], R24 ;  /* 0x00000018000079ed */ /* 0x0003e200082c0029 */
[----:B------:R-:W2:Y:S11]  /*ae50*/  FENCE.VIEW.ASYNC.T ;  /* 0x00000000000073c6 */ /* 0x000eb60000000200 */
[----:B------:R-:W-:Y:S05]  /*ae60*/  @P0 BRA `(.L_x_226) ;  /* 0x0000000000080947 */ /* 0x000fea0003800000 */
[----:B------:R-:W-:Y:S05]  /*ae70*/  BPT.TRAP 0x1 ;  /* 0x000000040000795c */ /* 0x000fea0000300000 */
[----:B------:R-:W-:Y:S05]  /*ae80*/  BPT.TRAP 0x1 ;  /* 0x000000040000795c */ /* 0x000fea0000300000 */
.L_x_226:
[----:B------:R-:W-:Y:S02]  /*ae90*/  UISETP.NE.AND UP0, UPT, UR57, URZ, UPT ;  /* 0x000000ff3900728c */ /* 0x000fe4000bf05270 */
[----:B------:R-:W-:Y:S02]  /*aea0*/  UIADD3 UR4, UPT, UPT, UR37, 0x3858, URZ ;  /* 0x0000385825047890 */ /* 0x000fe4000fffe0ff */
[----:B------:R-:W-:-:S07]  /*aeb0*/  ULOP3.LUT UR40, UR40, 0x1, URZ, 0x3c, !UPT ;  /* 0x0000000128287892 */ /* 0x000fce000f8e3cff */
[----:B------:R-:W-:Y:S02]  /*aec0*/  @!UP0 UIADD3 UR4, UPT, UPT, UR37, 0x3868, URZ ;  /* 0x0000386825048890 */ /* 0x000fe4000fffe0ff */
[----:B------:R-:W-:Y:S02]  /*aed0*/  UISETP.NE.AND UP0, UPT, UR46, URZ, UPT ;  /* 0x000000ff2e00728c */ /* 0x000fe4000bf05270 */
[----:B------:R-:W-:-:S09]  /*aee0*/  UPRMT UR4, UR38, 0x654, UR4 ;  /* 0x0000065426047896 */ /* 0x000fd20008000004 */
[----:B--2---:R-:W-:Y:S01]  /*aef0*/  SYNCS.ARRIVE.TRANS64.RED.A1T0 RZ, [UR4], RZ ;  /* 0x000000ffffff79a7 */ /* 0x004fe20008100404 */
[----:B------:R-:W-:Y:S05]  /*af00*/  BRA.U UP0, `(.L_x_227) ;  /* 0x0000000100047547 */ /* 0x000fea000b800000 */
[----:B------:R-:W-:Y:S05]  /*af10*/  BPT.TRAP 0x1 ;  /* 0x000000040000795c */ /* 0x000fea0000300000 */
.L_x_227:
[----:B------:R-:W-:Y:S01]  /*af20*/  MOV R0, UR39 ;  /* 0x0000002700007c02 */ /* 0x000fe20008000f00 */
[----:B------:R-:W-:Y:S01]  /*af30*/  FADD2 R56, R56.F32x2.HI_LO, RZ.F32 ;  /* 0x000000ff3838724b */ /* 0x000fe20000200000 */
[----:B------:R-:W-:Y:S01]  /*af40*/  FSETP.NEU.AND P1, PT, R16, R17, PT ;  /* 0x000000111000720b */ /* 0x000fe20003f2d000 */
[----:B------:R-:W-:Y:S01]  /*af50*/  FADD2 R58, R58.F32x2.HI_LO, RZ.F32 ;  /* 0x000000ff3a3a724b */ /* 0x000fe20000200000 */
[----:B------:R-:W-:Y:S01]  /*af60*/  SHF.L.U32 R0, R0, 0x1f, RZ ;  /* 0x0000001f00007819 */ /* 0x000fe200000006ff */
[----:B------:R-:W-:Y:S02]  /*af70*/  FADD2 R56, R56.F32x2.HI_LO, R64.F32x2.HI_LO ;  /* 0x000000403838724b */ /* 0x000fe40000000000 */
[----:B------:R-:W-:Y:S01]  /*af80*/  FADD2 R60, R60.F32x2.HI_LO, RZ.F32 ;  /* 0x000000ff3c3c724b */ /* 0x000fe20000200000 */
[----:B------:R-:W2:Y:S01]  /*af90*/  SYNCS.PHASECHK.TRANS64.TRYWAIT P2, [UR55], R0 ;  /* 0x00000000ff0075a7 */ /* 0x000ea20008041137 */
[----:B------:R-:W-:Y:S02]  /*afa0*/  FADD2 R58, R58.F32x2.HI_LO, R66.F32x2.HI_LO ;  /* 0x000000423a3a724b */ /* 0x000fe40000000000 */
[----:B------:R-:W-:-:S02]  /*afb0*/  FADD2 R60, R60.F32x2.HI_LO, R68.F32x2.HI_LO ;  /* 0x000000443c3c724b */ /* 0x000fc40000000000 */
[----:B------:R-:W-:Y:S02]  /*afc0*/  FADD2 R56, R56.F32x2.HI_LO, R72.F32x2.HI_LO ;  /* 0x000000483838724b */ /* 0x000fe40000000000 */
[----:B------:R-:W-:Y:S01]  /*afd0*/  FADD2 R58, R58.F32x2.HI_LO, R74.F32x2.HI_LO ;  /* 0x0000004a3a3a724b */ /* 0x000fe20000000000 */
[----:B--2---:R-:W-:Y:S06]  /*afe0*/  @!P2 BRA `(.L_x_228) ;  /* 0x000000380068a947 */ /* 0x004fec0003800000 */
.L_x_375:
[----:B------:R-:W-:Y:S01]  /*aff0*/  BSSY.RECONVERGENT B0, `(.L_x_229) ;  /* 0x000000a000007945 */ /* 0x000fe20003800200 */
[----:B--2---:R-:W-:-:S03]  /*b000*/  MOV R3, 0x3f000000 ;  /* 0x3f00000000037802 */ /* 0x004fc60000000f00 */
[----:B------:R-:W-:Y:S05]  /*b010*/  @!P1 BRA `(.L_x_230) ;  /* 0x00000000001c9947 */ /* 0x000fea0003800000 */
[----:B------:R-:W-:-:S04]  /*b020*/  FADD R0, -R17, R16 ;  /* 0x0000001011007221 */ /* 0x000fc80000000100 */
[----:B------:R-:W-:-:S05]  /*b030*/  FMUL R0, R0, UR36 ;  /* 0x0000002400007c20 */ /* 0x000fca0008400000 */
[----:B------:R-:W-:-:S13]  /*b040*/  FSETP.GEU.AND P1, PT, R0, -126, PT ;  /* 0xc2fc00000000780b */ /* 0x000fda0003f2e000 */
[----:B------:R-:W-:-:S04]  /*b050*/  @!P1 FMUL R0, R0, 0.5 ;  /* 0x3f00000000009820 */ /* 0x000fc80000400000 */
[----:B------:R-:W2:Y:S02]  /*b060*/  MUFU.EX2 R3, R0 ;  /* 0x0000000000037308 */ /* 0x000ea40000000800 */
[----:B--2---:R-:W-:-:S04]  /*b070*/  @!P1 FMUL R3, R3, R3 ;  /* 0x0000000303039220 */ /* 0x004fc80000400000 */
[----:B------:R-:W-:Y:S02]  /*b080*/  FMUL R3, R3, 0.5 ;  /* 0x3f00000003037820 */ /* 0x000fe40000400000 */
.L_x_230:
[----:B------:R-:W-:Y:S05]  /*b090*/  BSYNC.RECONVERGENT B0 ;  /* 0x0000000000007941 */ /* 0x000fea0003800200 */
.L_x_229:
[----:B------:R-:W-:Y:S01]  /*b0a0*/  FMUL R18, R3, R18 ;  /* 0x0000001203127220 */ /* 0x000fe20000400000 */
[----:B------:R-:W-:Y:S01]  /*b0b0*/  FADD2 R60, R60.F32x2.HI_LO, R76.F32x2.HI_LO ;  /* 0x0000004c3c3c724b */ /* 0x000fe20000000000 */
[----:B------:R-:W-:Y:S01]  /*b0c0*/  UISETP.NE.AND UP0, UPT, UR51, URZ, UPT ;  /* 0x000000ff3300728c */ /* 0x000fe2000bf05270 */
[----:B------:R-:W-:Y:S02]  /*b0d0*/  FADD2 R56, R56.F32x2.HI_LO, R80.F32x2.HI_LO ;  /* 0x000000503838724b */ /* 0x000fe40000000000 */
[----:B------:R-:W-:Y:S02]  /*b0e0*/  FADD2 R22, R18.F32, R22.F32x2.HI_LO ;  /* 0x000000161216724b */ /* 0x000fe40000040000 */
[----:B------:R-:W-:Y:S02]  /*b0f0*/  FADD2 R58, R58.F32x2.HI_LO, R82.F32x2.HI_LO ;  /* 0x000000523a3a724b */ /* 0x000fe40000000000 */
[----:B------:R-:W-:Y:S02]  /*b100*/  FADD2 R22, R22.F32x2.HI_LO, R62.F32x2.HI_LO ;  /* 0x0000003e1616724b */ /* 0x000fe40000000000 */
[----:B------:R-:W-:-:S02]  /*b110*/  FADD2 R60, R60.F32x2.HI_LO, R84.F32x2.HI_LO ;  /* 0x000000543c3c724b */ /* 0x000fc40000000000 */
[----:B------:R-:W-:Y:S02]  /*b120*/  FADD2 R22, R22.F32x2.HI_LO, R70.F32x2.HI_LO ;  /* 0x000000461616724b */ /* 0x000fe40000000000 */
[----:B------:R-:W-:Y:S02]  /*b130*/  FADD2 R56, R56.F32x2.HI_LO, R88.F32x2.HI_LO ;  /* 0x000000583838724b */ /* 0x000fe40000000000 */
[----:B------:R-:W-:Y:S02]  /*b140*/  FADD2 R22, R22.F32x2.HI_LO, R78.F32x2.HI_LO ;  /* 0x0000004e1616724b */ /* 0x000fe40000000000 */
        /* <DEDUP_REMOVED lines=16> */
[----:B------:R-:W-:-:S04]  /*b250*/  FADD2 R22, R22.F32x2.HI_LO, R56.F32x2.HI_LO ;  /* 0x000000381616724b */ /* 0x000fc80000000000 */
[----:B------:R-:W-:-:S04]  /*b260*/  FADD2 R22, R22.F32x2.HI_LO, R58.F32x2.HI_LO ;  /* 0x0000003a1616724b */ /* 0x000fc80000000000 */
[----:B------:R-:W-:Y:S01]  /*b270*/  FADD R18, R22, R23 ;  /* 0x0000001716127221 */ /* 0x000fe20000000000 */
[----:B------:R-:W-:Y:S06]  /*b280*/  BRA.U UP0, `(.L_x_231) ;  /* 0x00000001006c7547 */ /* 0x000fec000b800000 */
[----:B------:R-:W-:Y:S05]  /*b290*/  @P0 BRA `(.L_x_232) ;  /* 0x0000000000040947 */ /* 0x000fea0003800000 */
[----:B------:R-:W-:Y:S05]  /*b2a0*/  BPT.TRAP 0x1 ;  /* 0x000000040000795c */ /* 0x000fea0000300000 */
.L_x_232:
[----:B------:R-:W-:Y:S01]  /*b2b0*/  IMAD.U32 R3, RZ, RZ, UR40 ;  /* 0x00000028ff037e24 */ /* 0x000fe2000f8e00ff */
[----:B------:R-:W-:-:S04]  /*b2c0*/  ISETP.NE.AND P0, PT, R2, R123, PT ;  /* 0x0000007b0200720c */ /* 0x000fc80003f05270 */
[----:B------:R-:W-:-:S04]  /*b2d0*/  SHF.L.U32 R3, R3, 0x1f, RZ ;  /* 0x0000001f03037819 */ /* 0x000fc800000006ff */
[----:B------:R-:W2:Y:S02]  /*b2e0*/  SYNCS.PHASECHK.TRANS64.TRYWAIT P1, [UR43], R3 ;  /* 0x00000003ff0075a7 */ /* 0x000ea4000802112b */
[----:B--2---:R-:W-:Y:S05]  /*b2f0*/  @!P1 BRA `(.L_x_233) ;  /* 0x0000003400bc9947 */ /* 0x004fea0003800000 */
.L_x_376:
        /* <DEDUP_REMOVED lines=17> */
.L_x_234:
[----:B------:R-:W-:Y:S05]  /*b410*/  WARPSYNC.ALL ;  /* 0x0000000000007948 */ /* 0x000fea0003800000 */
[----:B------:R-:W-:-:S13]  /*b420*/  R2UR UR4, R121 ;  /* 0x00000000790472ca */ /* 0x000fda00000e0000 */
[----:B------:R3:W-:Y:S02]  /*b430*/  STTM.x2 tmem[UR4], R18 ;  /* 0x00000012000079ed */ /* 0x0007e400080c0004 */
.L_x_231:
[----:B------:R-:W-:Y:S01]  /*b440*/  UISETP.NE.AND UP0, UPT, UR57, URZ, UPT ;  /* 0x000000ff3900728c */ /* 0x000fe2000bf05270 */
[----:B------:R-:W-:Y:S01]  /*b450*/  MOV R16, R19 ;  /* 0x0000001300107202 */ /* 0x000fe20000000f00 */
[----:B------:R-:W-:Y:S02]  /*b460*/  UIADD3 UR5, UPT, UPT, UR51, 0x1, URZ ;  /* 0x0000000133057890 */ /* 0x000fe4000fffe0ff */
[----:B------:R-:W-:Y:S02]  /*b470*/  USEL UR50, UR50, UR40, UP0 ;  /* 0x0000002832327287 */ /* 0x000fe40008000000 */
[----:B------:R-:W-:Y:S02]  /*b480*/  USEL UR49, UR40, UR49, UP0 ;  /* 0x0000003128317287 */ /* 0x000fe40008000000 */
[----:B------:R-:W-:Y:S02]  /*b490*/  UISETP.GT.AND UP0, UPT, UR5, 0x1, UPT ;  /* 0x000000010500788c */ /* 0x000fe4000bf04270 */
[----:B------:R-:W-:-:S02]  /*b4a0*/  UIADD3 UR4, UPT, UPT, UR51, -0x1, URZ ;  /* 0xffffffff33047890 */ /* 0x000fc4000fffe0ff */
[----:B------:R-:W-:-:S05]  /*b4b0*/  ULOP3.LUT UR56, UR56, 0x1, URZ, 0x3c, !UPT ;  /* 0x0000000138387892 */ /* 0x000fca000f8e3cff */
[----:B------:R-:W-:Y:S01]  /*b4c0*/  UMOV UR51, UR4 ;  /* 0x0000000400337c82 */ /* 0x000fe20008000000 */
[----:B------:R-:W-:Y:S06]  /*b4d0*/  BRA.U UP0, `(.L_x_235) ;  /* 0xffffffd900f87547 */ /* 0x000fec000b83ffff */
.L_x_217:
[----:B------:R-:W-:-:S09]  /*b4e0*/  UISETP.NE.AND UP0, UPT, UR46, URZ, UPT ;  /* 0x000000ff2e00728c */ /* 0x000fd2000bf05270 */
[----:B------:R-:W-:Y:S05]  /*b4f0*/  BRA.U UP0, `(.L_x_236) ;  /* 0x0000000100047547 */ /* 0x000fea000b800000 */
[----:B------:R-:W-:Y:S05]  /*b500*/  BPT.TRAP 0x1 ;  /* 0x000000040000795c */ /* 0x000fea0000300000 */
.L_x_236:
[----:B------:R-:W-:Y:S02]  /*b510*/  UISETP.NE.AND UP1, UPT, UR57, URZ, UPT ;  /* 0x000000ff3900728c */ /* 0x000fe4000bf25270 */
[----:B------:R-:W-:-:S09]  /*b520*/  UIADD3 UR4, UPT, UPT, UR37, 0x3880, URZ ;  /* 0x0000388025047890 */ /* 0x000fd2000fffe0ff */
[----:B------:R-:W-:-:S09]  /*b530*/  @UP1 UIADD3 UR4, UPT, UPT, UR37, 0x3870, URZ ;  /* 0x0000387025041890 */ /* 0x000fd2000fffe0ff */
[----:B------:R-:W-:Y:S01]  /*b540*/  SYNCS.ARRIVE.TRANS64.A1T0 RZ, [UR4], RZ ;  /* 0x000000ffffff79a7 */ /* 0x000fe20008100004 */
[----:B------:R-:W-:Y:S01]  /*b550*/  USEL UR4, UR54, UR53, UP1 ;  /* 0x0000003536047287 */ /* 0x000fe20008800000 */
[----:B------:R-:W-:Y:S11]  /*b560*/  BRA.U UP0, `(.L_x_237) ;  /* 0x0000000100047547 */ /* 0x000ff6000b800000 */
[----:B------:R-:W-:Y:S05]  /*b570*/  BPT.TRAP 0x1 ;  /* 0x000000040000795c */ /* 0x000fea0000300000 */
.L_x_237:
[----:B------:R-:W-:-:S06]  /*b580*/  ULOP3.LUT UR4, UR4, 0x1, URZ, 0x3c, !UPT ;  /* 0x0000000104047892 */ /* 0x000fcc000f8e3cff */
[----:B-12---:R-:W-:-:S04]  /*b590*/  MOV R3, UR4 ;  /* 0x0000000400037c02 */ /* 0x006fc80008000f00 */
[----:B------:R-:W-:-:S04]  /*b5a0*/  SHF.L.U32 R3, R3, 0x1f, RZ ;  /* 0x0000001f03037819 */ /* 0x000fc800000006ff */
[----:B------:R-:W1:Y:S02]  /*b5b0*/  SYNCS.PHASECHK.TRANS64.TRYWAIT P0, [UR55], R3 ;  /* 0x00000003ff0075a7 */ /* 0x000e640008001137 */
[----:B-1----:R-:W-:Y:S05]  /*b5c0*/  @!P0 BRA `(.L_x_238) ;  /* 0x0000003400208947 */ /* 0x002fea0003800000 */
.L_x_377:
[----:B------:R-:W-:-:S04]  /*b5d0*/  UISETP.NE.AND UP0, UPT, UR57, URZ, UPT ;  /* 0x000000ff3900728c */ /* 0x000fc8000bf05270 */
[----:B------:R-:W-:-:S04]  /*b5e0*/  USEL UR47, UR48, UR47, UP0 ;  /* 0x0000002f302f7287 */ /* 0x000fc80008000000 */
[----:B------:R-:W-:-:S09]  /*b5f0*/  UISETP.GT.U32.AND UP0, UPT, UR47, 0x1, UPT ;  /* 0x000000012f00788c */ /* 0x000fd2000bf04070 */
[----:B------:R-:W-:Y:S05]  /*b600*/  BRA.U UP0, `(.L_x_239) ;  /* 0x0000000100087547 */ /* 0x000fea000b800000 */
[----:B------:R-:W-:Y:S05]  /*b610*/  BPT.TRAP 0x1 ;  /* 0x000000040000795c */ /* 0x000fea0000300000 */
[----:B------:R-:W-:Y:S05]  /*b620*/  BPT.TRAP 0x1 ;  /* 0x000000040000795c */ /* 0x000fea0000300000 */
.L_x_239:
[----:B------:R-:W-:Y:S02]  /*b630*/  UISETP.NE.AND UP0, UPT, UR57, URZ, UPT ;  /* 0x000000ff3900728c */ /* 0x000fe4000bf05270 */
[----:B------:R-:W-:-:S09]  /*b640*/  UIADD3 UR4, UPT, UPT, UR37, 0x3868, URZ ;  /* 0x0000386825047890 */ /* 0x000fd2000fffe0ff */
[----:B------:R-:W-:-:S04]  /*b650*/  @UP0 UIADD3 UR4, UPT, UPT, UR37, 0x3858, URZ ;  /* 0x0000385825040890 */ /* 0x000fc8000fffe0ff */
[----:B------:R-:W-:-:S09]  /*b660*/  UPRMT UR4, UR38, 0x654, UR4 ;  /* 0x0000065426047896 */ /* 0x000fd20008000004 */
[----:B------:R-:W-:Y:S01]  /*b670*/  SYNCS.ARRIVE.TRANS64.RED.A1T0 RZ, [UR4], RZ ;  /* 0x000000ffffff79a7 */ /* 0x000fe20008100404 */
[----:B------:R-:W-:Y:S05]  /*b680*/  EXIT ;  /* 0x000000000000794d */ /* 0x000fea0003800000 */
.L_x_26:
[----:B------:R-:W-:-:S05]  /*b690*/  IMAD.MOV.U32 R3, RZ, RZ, -0x4 ;  /* 0xfffffffcff037424 */ /* 0x000fca00078e00ff */
[----:B------:R-:W-:-:S05]  /*b6a0*/  VIADDMNMX.U32 R0, R2, R3, 0x2, PT ;  /* 0x0000000202007446 */ /* 0x000fca0003800003 */
[----:B------:R-:W-:-:S04]  /*b6b0*/  IMAD.SHL.U32 R0, R0, 0x4, RZ ;  /* 0x0000000400007824 */ /* 0x000fc800078e00ff */
[----:B------:R-:W1:Y:S02]  /*b6c0*/  LDC R2, c[0x2][R0] ;  /* 0x0080000000027b82 */ /* 0x000e640000000800 */
[----:B-1----:R-:W-:-:S04]  /*b6d0*/  SHF.R.S32.HI R3, RZ, 0x1f, R2 ;  /* 0x0000001fff037819 */ /* 0x002fc80000011402 */
.L_x_422:
[----:B------:R-:W-:Y:S05]  /*b6e0*/  BRX R2 -0xb6f0                                                                                                                                                                                                                                                                                                                                                                                                                                                                                                                                                                                                  (*"BRANCH_TARGETS .L_x_423,.L_x_424,.L_x_425"*) ;  /* 0xffffff4802447949 */ /* 0x000fea000383ffff */
.L_x_425:
[----:B------:R-:W-:-:S08]  /*b6f0*/  NOP ;  /* 0x0000000000007918 */ /* 0x000fd00000000000 */
[----:B------:R-:W-:-:S00]  /*b700*/  USETMAXREG.DEALLOC.CTAPOOL 0x18 ;  /* 0x00000018000079c8 */ /* 0x000fc000080e0500 */
[----:B------:R-:W-:Y:S05]  /*b710*/  EXIT ;  /* 0x000000000000794d */ /* 0x000fea0003800000 */
.L_x_423:
[----:B------:R-:W-:-:S08]  /*b720*/  NOP ;  /* 0x0000000000007918 */ /* 0x000fd00000000000 */
[----:B------:R-:W1:-:S00]  /*b730*/  USETMAXREG.DEALLOC.CTAPOOL 0x20 ;  /* 0x00000020000079c8 */ /* 0x000e4000080e0500 */
[----:B------:R-:W2:Y:S01]  /*b740*/  S2UR UR11, SR_CTAID.X ;  /* 0x00000000000b79c3 */ /* 0x000ea20000002500 */
[----:B------:R-:W3:Y:S07]  /*b750*/  LDCU.64 UR6, c[0x0][0x380] ;  /* 0x00007000ff0677ac */ /* 0x000eee0008000a00 */
[----:B------:R-:W4:Y:S01]  /*b760*/  S2UR UR37, SR_CTAID.Z ;  /* 0x00000000002579c3 */ /* 0x000f220000002700 */
[----:B---3--:R-:W-:Y:S02]  /*b770*/  UISETP.NE.AND UP1, UPT, UR7, URZ, UPT ;  /* 0x000000ff0700728c */ /* 0x008fe4000bf25270 */
[----:B--2---:R-:W-:-:S04]  /*b780*/  USHF.L.U32 UR11, UR11, 0x8, URZ ;  /* 0x000000080b0b7899 */ /* 0x004fc800080006ff */
[----:B------:R-:W-:-:S06]  /*b790*/  UISETP.GE.U32.OR UP1, UPT, UR11, UR6, !UP1 ;  /* 0x000000060b00728c */ /* 0x000fcc000cf26470 */
[----:B------:R-:W-:-:S13]  /*b7a0*/  PLOP3.LUT P1, PT, PT, PT, UP1, 0x80, 0x8 ;  /* 0x000000000008781c */ /* 0x000fda0003f2f018 */
[----:B-1--4-:R-:W-:Y:S05]  /*b7b0*/  @P1 EXIT ;  /* 0x000000000000194d */ /* 0x012fea0003800000 */
[----:B------:R-:W1:Y:S01]  /*b7c0*/  LDCU UR12, c[0x0][0x38c] ;  /* 0x00007180ff0c77ac */ /* 0x000e620008000800 */
[----:B------:R-:W2:Y:S01]  /*b7d0*/  S2UR UR4, SR_CTAID.Y ;  /* 0x00000000000479c3 */ /* 0x000ea20000002600 */
[----:B------:R-:W-:Y:S01]  /*b7e0*/  BSSY.RECONVERGENT B0, `(.L_x_240) ;  /* 0x0000019000007945 */ /* 0x000fe20003800200 */
[----:B------:R-:W-:Y:S01]  /*b7f0*/  UMOV UR8, URZ ;  /* 0x000000ff00087c82 */ /* 0x000fe20008000000 */
[----:B-1----:R-:W1:Y:S01]  /*b800*/  I2F.U32.RP R2, UR12 ;  /* 0x0000000c00027d06 */ /* 0x002e620008209000 */
[----:B------:R-:W-:-:S07]  /*b810*/  UISETP.NE.U32.AND UP1, UPT, UR12, URZ, UPT ;  /* 0x000000ff0c00728c */ /* 0x000fce000bf25070 */
[----:B-1----:R-:W1:Y:S02]  /*b820*/  MUFU.RCP R0, R2 ;  /* 0x0000000200007308 */ /* 0x002e640000001000 */
[----:B-1----:R-:W-:-:S06]  /*b830*/  IADD3 R0, PT, PT, R0, 0xffffffe, RZ ;  /* 0x0ffffffe00007810 */ /* 0x002fcc0007ffe0ff */
[----:B------:R-:W1:Y:S02]  /*b840*/  F2I.FTZ.U32.TRUNC.NTZ R0, R0 ;  /* 0x0000000000007305 */ /* 0x000e64000021f000 */
[----:B-1----:R-:W-:-:S13]  /*b850*/  R2UR UR9, R0 ;  /* 0x00000000000972ca */ /* 0x002fda00000e0000 */
[----:B------:R-:W-:-:S04]  /*b860*/  UIADD3 UR5, UPT, UPT, URZ, -UR9, URZ ;  /* 0x80000009ff057290 */ /* 0x000fc8000fffe0ff */
[----:B------:R-:W-:-:S04]  /*b870*/  UIMAD UR5, UR5, UR12, URZ ;  /* 0x0000000c050572a4 */ /* 0x000fc8000f8e02ff */
[----:B------:R-:W-:-:S04]  /*b880*/  UIMAD.WIDE.U32 UR8, UR9, UR5, UR8 ;  /* 0x00000005090872a5 */ /* 0x000fc8000f8e0008 */
[----:B--2---:R-:W-:-:S07]  /*b890*/  UIMAD.WIDE.U32 UR8, UR9, UR4, URZ ;  /* 0x00000004090872a5 */ /* 0x004fce000f8e00ff */
[----:B------:R-:W-:Y:S02]  /*b8a0*/  UMOV UR36, UR9 ;  /* 0x0000000900247c82 */ /* 0x000fe40008000000 */
[----:B------:R-:W-:-:S04]  /*b8b0*/  UIADD3 UR5, UPT, UPT, -UR36, URZ, URZ ;  /* 0x000000ff24057290 */ /* 0x000fc8000fffe1ff */
[----:B------:R-:W-:-:S04]  /*b8c0*/  UIMAD UR5, UR12, UR5, UR4 ;  /* 0x000000050c0572a4 */ /* 0x000fc8000f8e0204 */
[----:B------:R-:W-:-:S11]  /*b8d0*/  UISETP.GE.U32.AND UP5, UPT, UR5, UR12, UPT ;  /* 0x0000000c0500728c */ /* 0x000fd6000bfa6070 */
[----:B------:R-:W-:Y:S02]  /*b8e0*/  @UP5 UIADD3 UR5, UPT, UPT, UR5, -UR12, URZ ;  /* 0x8000000c05055290 */ /* 0x000fe4000fffe0ff */
[----:B------:R-:W-:Y:S02]  /*b8f0*/  @UP5 UIADD3 UR36, UPT, UPT, UR36, 0x1, URZ ;  /* 0x0000000124245890 */ /* 0x000fe4000fffe0ff */
[----:B------:R-:W-:-:S11]  /*b900*/  UISETP.GE.U32.AND UP4, UPT, UR5, UR12, UPT ;  /* 0x0000000c0500728c */ /* 0x000fd6000bf86070 */
[----:B------:R-:W-:Y:S02]  /*b910*/  @UP4 UIADD3 UR36, UPT, UPT, UR36, 0x1, URZ ;  /* 0x0000000124244890 */ /* 0x000fe4000fffe0ff */
[----:B------:R-:W-:-:S04]  /*b920*/  @!UP1 ULOP3.LUT UR36, URZ, UR12, URZ, 0x33, !UPT ;  /* 0x0000000cff249292 */ /* 0x000fc8000f8e33ff */
[----:B------:R-:W-:-:S04]  /*b930*/  UIADD3 UR5, UPT, UPT, -UR36, URZ, URZ ;  /* 0x000000ff24057290 */ /* 0x000fc8000fffe1ff */
[----:B------:R-:W-:Y:S01]  /*b940*/  UIMAD UR12, UR12, UR5, UR4 ;  /* 0x000000050c0c72a4 */ /* 0x000fe2000f8e0204 */
[----:B------:R-:W-:Y:S11]  /*b950*/  @!P3 BRA `(.L_x_241) ;  /* 0x000000000004b947 */ /* 0x000ff60003800000 */
[----:B------:R-:W-:Y:S05]  /*b960*/  BPT.TRAP 0x1 ;  /* 0x000000040000795c */ /* 0x000fea0000300000 */
.L_x_241:
[----:B------:R-:W-:Y:S05]  /*b970*/  BSYNC.RECONVERGENT B0 ;  /* 0x0000000000007941 */ /* 0x000fea0003800200 */
.L_x_240:
[----:B------:R-:W1:Y:S01]  /*b980*/  S2UR UR8, SR_CgaCtaId ;  /* 0x00000000000879c3 */ /* 0x000e620000008800 */
[----:B------:R-:W-:Y:S01]  /*b990*/  HFMA2 R3, -RZ, RZ, 0, 5.9604644775390625e-08 ;  /* 0x00000001ff037431 */ /* 0x000fe200000001ff */
[----:B------:R-:W-:-:S04]  /*b9a0*/  UMOV UR4, 0x400 ;  /* 0x0000040000047882 */ /* 0x000fc80000000000 */
[----:B------:R-:W-:Y:S01]  /*b9b0*/  SHF.L.U32 R3, R3, 0x1f, RZ ;  /* 0x0000001f03037819 */ /* 0x000fe200000006ff */
[----:B-1----:R-:W-:-:S09]  /*b9c0*/  ULEA UR8, UR8, UR4, 0x18 ;  /* 0x0000000408087291 */ /* 0x002fd2000f8ec0ff */
[----:B------:R-:W1:Y:S02]  /*b9d0*/  SYNCS.PHASECHK.TRANS64.TRYWAIT P1, [UR8+0x3810], R3 ;  /* 0x00381003ff0075a7 */ /* 0x000e640008021108 */
[----:B-1----:R-:W-:Y:S05]  /*b9e0*/  @!P1 BRA `(.L_x_242) ;  /* 0x0000003000309947 */ /* 0x002fea0003800000 */
.L_x_379:
[----:B------:R-:W-:Y:S01]  /*b9f0*/  PLOP3.LUT P5, PT, P5, P6, PT, 0xf8, 0x8f ;  /* 0x00000000008f781c */ /* 0x000fe20002fadf70 */
[----:B------:R-:W-:Y:S01]  /*ba00*/  BSSY.RECONVERGENT B0, `(.L_x_243) ;  /* 0x0000005000007945 */ /* 0x000fe20003800200 */
[----:B-1----:R-:W-:-:S04]  /*ba10*/  @!P0 MOV R0, 0x1000 ;  /* 0x0000100000008802 */ /* 0x002fc80000000f00 */
[----:B------:R1:W-:Y:S07]  /*ba20*/  @!P0 SYNCS.ARRIVE.TRANS64 RZ, [UR8+0x3800], R0 ;  /* 0x00380000ffff89a7 */ /* 0x0003ee0008000008 */
[----:B------:R-:W-:Y:S05]  /*ba30*/  @!P5 BRA `(.L_x_244) ;  /* 0x000000000004d947 */ /* 0x000fea0003800000 */
[----:B------:R-:W-:Y:S05]  /*ba40*/  BPT.TRAP 0x1 ;  /* 0x000000040000795c */ /* 0x000fea0000300000 */
.L_x_244:
[----:B------:R-:W-:Y:S05]  /*ba50*/  BSYNC.RECONVERGENT B0 ;  /* 0x0000000000007941 */ /* 0x000fea0003800200 */
.L_x_243:
[----:B------:R-:W-:Y:S01]  /*ba60*/  LOP3.LUT P1, RZ, R16, 0x1f, RZ, 0xc0, !PT ;  /* 0x0000001f10ff7812 */ /* 0x000fe2000782c0ff */
[----:B------:R-:W-:Y:S03]  /*ba70*/  BSSY.RECONVERGENT B0, `(.L_x_245) ;  /* 0x0000004000007945 */ /* 0x000fe60003800200 */
[----:B------:R-:W-:-:S13]  /*ba80*/  PLOP3.LUT P1, PT, P1, P0, PT, 0x8f, 0xf8 ;  /* 0x0000000000f8781c */ /* 0x000fda0000f21177 */
[----:B------:R-:W-:Y:S05]  /*ba90*/  @P1 BRA `(.L_x_246) ;  /* 0x0000000000041947 */ /* 0x000fea0003800000 */
[----:B------:R-:W-:Y:S05]  /*baa0*/  BPT.TRAP 0x1 ;  /* 0x000000040000795c */ /* 0x000fea0000300000 */
.L_x_246:
[----:B------:R-:W-:Y:S05]  /*bab0*/  BSYNC.RECONVERGENT B0 ;  /* 0x0000000000007941 */ /* 0x000fea0003800200 */
.L_x_245:
[----:B------:R-:W2:Y:S01]  /*bac0*/  LDCU.64 UR4, c[0x0][0x348] ;  /* 0x00006900ff0477ac */ /* 0x000ea20008000a00 */
[----:B------:R-:W-:Y:S01]  /*bad0*/  UIADD3 UR9, UPT, UPT, UR8, 0x3800, URZ ;  /* 0x0000380008097890 */ /* 0x000fe2000fffe0ff */
[----:B------:R-:W-:Y:S01]  /*bae0*/  UMOV UR10, URZ ;  /* 0x000000ff000a7c82 */ /* 0x000fe20008000000 */
[----:B------:R-:W-:Y:S01]  /*baf0*/  UMOV UR13, UR36 ;  /* 0x00000024000d7c82 */ /* 0x000fe20008000000 */
[----:B------:R-:W-:Y:S01]  /*bb00*/  UMOV UR14, UR37 ;  /* 0x00000025000e7c82 */ /* 0x000fe20008000000 */
[----:B--2---:R-:W-:-:S03]  /*bb10*/  UIADD3 UR16, UP1, UPT, UR4, 0x80, URZ ;  /* 0x0000008004107890 */ /* 0x004fc6000ff3e0ff */
[----:B------:R-:W-:Y:S01]  /*bb20*/  UMOV UR4, 0x0 ;  /* 0x0000000000047882 */ /* 0x000fe20000000000 */
[----:B------:R-:W-:-:S03]  /*bb30*/  UIADD3.X UR17, UPT, UPT, URZ, UR5, URZ, UP1, !UPT ;  /* 0x00000005ff117290 */ /* 0x000fc60008ffe4ff */
[----:B------:R-:W-:-:S06]  /*bb40*/  UMOV UR5, 0x10000000 ;  /* 0x1000000000057882 */ /* 0x000fcc0000000000 */
[----:B------:R2:W-:Y:S02]  /*bb50*/  UTMALDG.5D [UR8], [UR16], desc[UR4] ;  /* 0x00000408100075b4 */ /* 0x0005e40008021000 */
[----:B--2---:R-:W-:Y:S05]  /*bb60*/  BRA.U !UP0, `(.L_x_247) ;  /* 0x0000000108047547 */ /* 0x004fea000b800000 */
[----:B------:R-:W-:Y:S05]  /*bb70*/  BPT.TRAP 0x1 ;  /* 0x000000040000795c */ /* 0x000fea0000300000 */
.L_x_247:
[----:B------:R-:W2:Y:S02]  /*bb80*/  SYNCS.PHASECHK.TRANS64.TRYWAIT P1, [UR8+0x3838], R3 ;  /* 0x00383803ff0075a7 */ /* 0x000ea40008021108 */
[----:B--2---:R-:W-:Y:S05]  /*bb90*/  @!P1 BRA `(.L_x_248) ;  /* 0x0000002c00dc9947 */ /* 0x004fea0003800000 */
.L_x_381:
[----:B-1----:R-:W-:Y:S01]  /*bba0*/  @!P0 MOV R0, 0x800 ;  /* 0x0000080000008802 */ /* 0x002fe20000000f00 */
[----:B------:R-:W-:-:S03]  /*bbb0*/  UPLOP3.LUT UP2, UPT, UP2, UP3, UPT, 0xf8, 0x8f ;  /* 0x00000000008f789c */ /* 0x000fc60001747f70 */
[----:B------:R1:W-:Y:S06]  /*bbc0*/  @!P0 SYNCS.ARRIVE.TRANS64 RZ, [UR8+0x3820], R0 ;  /* 0x00382000ffff89a7 */ /* 0x0003ec0008000008 */
[----:B------:R-:W-:Y:S05]  /*bbd0*/  BRA.U !UP2, `(.L_x_249) ;  /* 0x000000010a047547 */ /* 0x000fea000b800000 */
[----:B------:R-:W-:Y:S05]  /*bbe0*/  BPT.TRAP 0x1 ;  /* 0x000000040000795c */ /* 0x000fea0000300000 */
.L_x_249:
[----:B------:R-:W-:Y:S01]  /*bbf0*/  LOP3.LUT P1, R16, R16, 0x1f, RZ, 0xc0, !PT ;  /* 0x0000001f10107812 */ /* 0x000fe2000782c0ff */
[----:B------:R-:W-:Y:S03]  /*bc00*/  BSSY.RECONVERGENT B0, `(.L_x_250) ;  /* 0x0000004000007945 */ /* 0x000fe60003800200 */
[----:B------:R-:W-:-:S13]  /*bc10*/  PLOP3.LUT P1, PT, P1, P0, PT, 0x8f, 0xf8 ;  /* 0x0000000000f8781c */ /* 0x000fda0000f21177 */
[----:B------:R-:W-:Y:S05]  /*bc20*/  @P1 BRA `(.L_x_251) ;  /* 0x0000000000041947 */ /* 0x000fea0003800000 */
[----:B------:R-:W-:Y:S05]  /*bc30*/  BPT.TRAP 0x1 ;  /* 0x000000040000795c */ /* 0x000fea0000300000 */
.L_x_251:
[----:B------:R-:W-:Y:S05]  /*bc40*/  BSYNC.RECONVERGENT B0 ;  /* 0x0000000000007941 */ /* 0x000fea0003800200 */
.L_x_250:
[----:B------:R-:W2:Y:S01]  /*bc50*/  LDCU.64 UR4, c[0x0][0x348] ;  /* 0x00006900ff0477ac */ /* 0x000ea20008000a00 */
[----:B------:R-:W-:Y:S01]  /*bc60*/  BSSY.RECONVERGENT B0, `(.L_x_252) ;  /* 0x000000e000007945 */ /* 0x000fe20003800200 */
[----:B------:R-:W-:Y:S02]  /*bc70*/  UIADD3 UR16, UPT, UPT, UR8, 0x2000, URZ ;  /* 0x0000200008107890 */ /* 0x000fe4000fffe0ff */
[----:B------:R-:W-:Y:S01]  /*bc80*/  UIADD3 UR17, UPT, UPT, UR8, 0x3820, URZ ;  /* 0x0000382008117890 */ /* 0x000fe2000fffe0ff */
[----:B------:R-:W-:Y:S01]  /*bc90*/  UMOV UR18, URZ ;  /* 0x000000ff00127c82 */ /* 0x000fe20008000000 */
[----:B------:R-:W-:Y:S01]  /*bca0*/  UMOV UR19, URZ ;  /* 0x000000ff00137c82 */ /* 0x000fe20008000000 */
[----:B------:R-:W-:Y:S01]  /*bcb0*/  UMOV UR20, UR36 ;  /* 0x0000002400147c82 */ /* 0x000fe20008000000 */
[----:B------:R-:W-:Y:S01]  /*bcc0*/  UMOV UR21, UR37 ;  /* 0x0000002500157c82 */ /* 0x000fe20008000000 */
[----:B--2---:R-:W-:-:S03]  /*bcd0*/  UIADD3 UR14, UP1, UPT, UR4, 0x180, URZ ;  /* 0x00000180040e7890 */ /* 0x004fc6000ff3e0ff */
[----:B------:R-:W-:Y:S01]  /*bce0*/  UMOV UR4, 0x0 ;  /* 0x0000000000047882 */ /* 0x000fe20000000000 */
[----:B------:R-:W-:-:S03]  /*bcf0*/  UIADD3.X UR15, UPT, UPT, URZ, UR5, URZ, UP1, !UPT ;  /* 0x00000005ff0f7290 */ /* 0x000fc60008ffe4ff */
[----:B------:R-:W-:-:S06]  /*bd00*/  UMOV UR5, 0x10000000 ;  /* 0x1000000000057882 */ /* 0x000fcc0000000000 */
[----:B------:R2:W-:Y:S02]  /*bd10*/  UTMALDG.4D [UR16], [UR14], desc[UR4] ;  /* 0x000004100e0075b4 */ /* 0x0005e40008019000 */
[----:B--2---:R-:W-:Y:S05]  /*bd20*/  @!P3 BRA `(.L_x_253) ;  /* 0x000000000004b947 */ /* 0x004fea0003800000 */
[----:B------:R-:W-:Y:S05]  /*bd30*/  BPT.TRAP 0x1 ;  /* 0x000000040000795c */ /* 0x000fea0000300000 */
.L_x_253:
[----:B------:R-:W-:Y:S05]  /*bd40*/  BSYNC.RECONVERGENT B0 ;  /* 0x0000000000007941 */ /* 0x000fea0003800200 */
.L_x_252:
[----:B------:R-:W2:Y:S02]  /*bd50*/  SYNCS.PHASECHK.TRANS64.TRYWAIT P1, [UR8+0x3818], R3 ;  /* 0x00381803ff0075a7 */ /* 0x000ea40008021108 */
[----:B--2---:R-:W-:Y:S05]  /*bd60*/  @!P1 BRA `(.L_x_254) ;  /* 0x0000002c00809947 */ /* 0x004fea0003800000 */
.L_x_383:
[----:B-1----:R-:W-:Y:S01]  /*bd70*/  @!P0 MOV R0, 0x1000 ;  /* 0x0000100000008802 */ /* 0x002fe20000000f00 */
[----:B------:R-:W-:Y:S03]  /*bd80*/  BSSY.RECONVERGENT B0, `(.L_x_255) ;  /* 0x0000004000007945 */ /* 0x000fe60003800200 */
[----:B------:R1:W-:Y:S01]  /*bd90*/  @!P0 SYNCS.ARRIVE.TRANS64 RZ, [UR8+0x3808], R0 ;  /* 0x00380800ffff89a7 */ /* 0x0003e20008000008 */
[----:B------:R-:W-:Y:S05]  /*bda0*/  @!P5 BRA `(.L_x_256) ;  /* 0x000000000004d947 */ /* 0x000fea0003800000 */
[----:B------:R-:W-:Y:S05]  /*bdb0*/  BPT.TRAP 0x1 ;  /* 0x000000040000795c */ /* 0x000fea0000300000 */
.L_x_256:
[----:B------:R-:W-:Y:S05]  /*bdc0*/  BSYNC.RECONVERGENT B0 ;  /* 0x0000000000007941 */ /* 0x000fea0003800200 */
.L_x_255:
[----:B------:R-:W-:Y:S01]  /*bdd0*/  ISETP.EQ.OR P2, PT, R16, RZ, P0 ;  /* 0x000000ff1000720c */ /* 0x000fe20000742670 */
[----:B------:R-:W-:-:S12]  /*bde0*/  BSSY.RECONVERGENT B0, `(.L_x_257) ;  /* 0x0000003000007945 */ /* 0x000fd80003800200 */
[----:B------:R-:W-:Y:S05]  /*bdf0*/  @P2 BRA `(.L_x_258) ;  /* 0x0000000000042947 */ /* 0x000fea0003800000 */
[----:B------:R-:W-:Y:S05]  /*be00*/  BPT.TRAP 0x1 ;  /* 0x000000040000795c */ /* 0x000fea0000300000 */
.L_x_258:
[----:B------:R-:W-:Y:S05]  /*be10*/  BSYNC.RECONVERGENT B0 ;  /* 0x0000000000007941 */ /* 0x000fea0003800200 */
.L_x_257:
[----:B------:R-:W2:Y:S01]  /*be20*/  LDCU.64 UR4, c[0x0][0x348] ;  /* 0x00006900ff0477ac */ /* 0x000ea20008000a00 */
[----:B------:R-:W-:Y:S02]  /*be30*/  UIADD3 UR19, UPT, UPT, UR11, 0x80, URZ ;  /* 0x000000800b137890 */ /* 0x000fe4000fffe0ff */
[----:B------:R-:W-:Y:S02]  /*be40*/  UIADD3 UR16, UPT, UPT, UR8, 0x1000, URZ ;  /* 0x0000100008107890 */ /* 0x000fe4000fffe0ff */
[----:B------:R-:W-:Y:S01]  /*be50*/  UIADD3 UR17, UPT, UPT, UR8, 0x3808, URZ ;  /* 0x0000380808117890 */ /* 0x000fe2000fffe0ff */
[----:B------:R-:W-:Y:S01]  /*be60*/  UMOV UR18, URZ ;  /* 0x000000ff00127c82 */ /* 0x000fe20008000000 */
[----:B------:R-:W-:Y:S01]  /*be70*/  UMOV UR20, UR12 ;  /* 0x0000000c00147c82 */ /* 0x000fe20008000000 */
        /* <DEDUP_REMOVED lines=9> */
.L_x_259:
[----:B------:R-:W2:Y:S02]  /*bf10*/  SYNCS.PHASECHK.TRANS64.TRYWAIT P1, [UR8+0x3840], R3 ;  /* 0x00384003ff0075a7 */ /* 0x000ea40008021108 */
[----:B--2---:R-:W-:Y:S05]  /*bf20*/  @!P1 BRA `(.L_x_260) ;  /* 0x0000002c00289947 */ /* 0x004fea0003800000 */
.L_x_385:
[----:B-1----:R-:W-:-:S04]  /*bf30*/  @!P0 MOV R0, 0x800 ;  /* 0x0000080000008802 */ /* 0x002fc80000000f00 */
[----:B------:R1:W-:Y:S01]  /*bf40*/  @!P0 SYNCS.ARRIVE.TRANS64 RZ, [UR8+0x3828], R0 ;  /* 0x00382800ffff89a7 */ /* 0x0003e20008000008 */
[----:B------:R-:W-:Y:S05]  /*bf50*/  BRA.U !UP2, `(.L_x_261) ;  /* 0x000000010a047547 */ /* 0x000fea000b800000 */
[----:B------:R-:W-:Y:S05]  /*bf60*/  BPT.TRAP 0x1 ;  /* 0x000000040000795c */ /* 0x000fea0000300000 */
.L_x_261:
[----:B------:R-:W-:Y:S04]  /*bf70*/  BSSY.RECONVERGENT B0, `(.L_x_262) ;  /* 0x0000003000007945 */ /* 0x000fe80003800200 */
[----:B------:R-:W-:Y:S05]  /*bf80*/  @P2 BRA `(.L_x_263) ;  /* 0x0000000000042947 */ /* 0x000fea0003800000 */
[----:B------:R-:W-:Y:S05]  /*bf90*/  BPT.TRAP 0x1 ;  /* 0x000000040000795c */ /* 0x000fea0000300000 */
.L_x_263:
[----:B------:R-:W-:Y:S05]  /*bfa0*/  BSYNC.RECONVERGENT B0 ;  /* 0x0000000000007941 */ /* 0x000fea0003800200 */
.L_x_262:
[----:B------:R-:W2:Y:S01]  /*bfb0*/  LDCU.64 UR4, c[0x0][0x348] ;  /* 0x00006900ff0477ac */ /* 0x000ea20008000a00 */
[----:B------:R-:W-:Y:S02]  /*bfc0*/  UIADD3 UR32, UPT, UPT, UR8, 0x2800, URZ ;  /* 0x0000280008207890 */ /* 0x000fe4000fffe0ff */
[----:B------:R-:W-:Y:S01]  /*bfd0*/  UIADD3 UR33, UPT, UPT, UR8, 0x3828, URZ ;  /* 0x0000382808217890 */ /* 0x000fe2000fffe0ff */
[----:B------:R-:W-:Y:S01]  /*bfe0*/  UMOV UR34, URZ ;  /* 0x000000ff00227c82 */ /* 0x000fe20008000000 */
[----:B------:R-:W-:Y:S01]  /*bff0*/  UMOV UR35, URZ ;  /* 0x000000ff00237c82 */ /* 0x000fe20008000000 */
[----:B--2---:R-:W-:-:S03]  /*c000*/  UIADD3 UR10, UP1, UPT, UR4, 0x280, URZ ;  /* 0x00000280040a7890 */ /* 0x004fc6000ff3e0ff */
[----:B------:R-:W-:Y:S01]  /*c010*/  UMOV UR4, 0x0 ;  /* 0x0000000000047882 */ /* 0x000fe20000000000 */
[----:B------:R-:W-:-:S03]  /*c020*/  UIADD3.X UR11, UPT, UPT, URZ, UR5, URZ, UP1, !UPT ;  /* 0x00000005ff0b7290 */ /* 0x000fc60008ffe4ff */
[----:B------:R-:W-:-:S06]  /*c030*/  UMOV UR5, 0x10000000 ;  /* 0x1000000000057882 */ /* 0x000fcc0000000000 */
[----:B------:R2:W-:Y:S01]  /*c040*/  UTMALDG.4D [UR32], [UR10], desc[UR4] ;  /* 0x000004200a0075b4 */ /* 0x0005e20008019000 */
[----:B------:R-:W-:Y:S01]  /*c050*/  NOP ;  /* 0x0000000000007918 */ /* 0x000fe20000000000 */
[----:B------:R-:W-:-:S06]  /*c060*/  UISETP.GE.AND UP1, UPT, UR7, 0x41, UPT ;  /* 0x000000410700788c */ /* 0x000fcc000bf26270 */
[----:B------:R-:W-:-:S13]  /*c070*/  PLOP3.LUT P1, PT, PT, PT, UP1, 0x80, 0x8 ;  /* 0x000000000008781c */ /* 0x000fda0003f2f018 */
[----:B--2---:R-:W-:Y:S05]  /*c080*/  @!P1 EXIT ;  /* 0x000000000000994d */ /* 0x004fea0003800000 */
[----:B------:R-:W-:Y:S01]  /*c090*/  UIADD3 UR5, UPT, UPT, UR7, 0x3f, URZ ;  /* 0x0000003f07057890 */ /* 0x000fe2000fffe0ff */
[----:B------:R-:W-:Y:S01]  /*c0a0*/  HFMA2 R2, -RZ, RZ, 0, 5.9604644775390625e-08 ;  /* 0x00000001ff027431 */ /* 0x000fe200000001ff */
[----:B------:R-:W-:Y:S02]  /*c0b0*/  UMOV UR10, 0x2 ;  /* 0x00000002000a7882 */ /* 0x000fe40000000000 */
[----:B------:R-:W-:-:S04]  /*c0c0*/  USHF.R.S32.HI UR4, URZ, 0x1f, UR5 ;  /* 0x0000001fff047899 */ /* 0x000fc80008011405 */
[----:B------:R-:W-:-:S04]  /*c0d0*/  ULEA.HI UR4, UR4, UR5, URZ, 0x6 ;  /* 0x0000000504047291 */ /* 0x000fc8000f8f30ff */
[----:B------:R-:W-:-:S04]  /*c0e0*/  USHF.R.S32.HI UR9, URZ, 0x6, UR4 ;  /* 0x00000006ff097899 */ /* 0x000fc80008011404 */
[----:B------:R-:W-:-:S04]  /*c0f0*/  UISETP.LT.AND UP1, UPT, UR9, 0x2, UPT ;  /* 0x000000020900788c */ /* 0x000fc8000bf21270 */
[----:B------:R-:W-:-:S04]  /*c100*/  USEL UR4, UR9, 0x2, UP1 ;  /* 0x0000000209047887 */ /* 0x000fc80008800000 */
[----:B------:R-:W-:-:S04]  /*c110*/  UIADD3 UR9, UPT, UPT, UR9, -UR4, URZ ;  /* 0x8000000409097290 */ /* 0x000fc8000fffe0ff */
[----:B------:R-:W-:Y:S02]  /*c120*/  UISETP.GE.U32.AND UP1, UPT, UR9, 0x3, UPT ;  /* 0x000000030900788c */ /* 0x000fe4000bf26070 */
[----:B------:R-:W-:Y:S01]  /*c130*/  UIADD3 UR11, UPT, UPT, UR9, 0x1, URZ ;  /* 0x00000001090b7890 */ /* 0x000fe2000fffe0ff */
[----:B------:R-:W2:Y:S03]  /*c140*/  LDCU.64 UR4, c[0x0][0x348] ;  /* 0x00006900ff0477ac */ /* 0x000ea60008000a00 */
[----:B------:R-:W-:Y:S01]  /*c150*/  ULOP3.LUT UR6, UR11, 0x3, URZ, 0xc0, !UPT ;  /* 0x000000030b067892 */ /* 0x000fe2000f8ec0ff */
[----:B------:R-:W-:Y:S02]  /*c160*/  UMOV UR9, 0x1 ;  /* 0x0000000100097882 */ /* 0x000fe40000000000 */
[----:B------:R-:W-:Y:S09]  /*c170*/  BRA.U !UP1, `(.L_x_264) ;  /* 0x0000001109107547 */ /* 0x000ff2000b800000 */
[----:B------:R-:W-:Y:S01]  /*c180*/  ULOP3.LUT UR9, UR11, 0xfffffffc, URZ, 0xc0, !UPT ;  /* 0xfffffffc0b097892 */ /* 0x000fe2000f8ec0ff */
[----:B------:R-:W-:Y:S01]  /*c190*/  MOV R2, 0x1 ;  /* 0x0000000100027802 */ /* 0x000fe20000000f00 */
[----:B------:R-:W-:Y:S01]  /*c1a0*/  UMOV UR10, 0x2 ;  /* 0x00000002000a7882 */ /* 0x000fe20000000000 */
[----:B------:R-:W-:Y:S01]  /*c1b0*/  UMOV UR7, URZ ;  /* 0x000000ff00077c82 */ /* 0x000fe20008000000 */
[----:B------:R-:W-:Y:S01]  /*c1c0*/  UIADD3 UR9, UPT, UPT, -UR9, URZ, URZ ;  /* 0x000000ff09097290 */ /* 0x000fe2000fffe1ff */
[----:B------:R-:W-:-:S11]  /*c1d0*/  UMOV UR27, 0x80 ;  /* 0x00000080001b7882 */ /* 0x000fd60000000000 */
.L_x_305:
[----:B------:R-:W-:Y:S05]  /*c1e0*/  BRA.U !UP0, `(.L_x_265) ;  /* 0x0000000108047547 */ /* 0x000fea000b800000 */
[----:B--2---:R-:W-:Y:S05]  /*c1f0*/  BPT.TRAP 0x1 ;  /* 0x000000040000795c */ /* 0x004fea0000300000 */
.L_x_265:
[----:B------:R-:W3:Y:S01]  /*c200*/  S2UR UR8, SR_CgaCtaId ;  /* 0x00000000000879c3 */ /* 0x000ee20000008800 */
[----:B------:R-:W-:Y:S01]  /*c210*/  UMOV UR11, 0x400 ;  /* 0x00000400000b7882 */ /* 0x000fe20000000000 */
[----:B------:R-:W-:Y:S01]  /*c220*/  SHF.L.U32 R3, R2, 0x1f, RZ ;  /* 0x0000001f02037819 */ /* 0x000fe200000006ff */
[----:B---3--:R-:W-:-:S04]  /*c230*/  ULEA UR8, UR8, UR11, 0x18 ;  /* 0x0000000b08087291 */ /* 0x008fc8000f8ec0ff */
[----:B------:R-:W-:-:S09]  /*c240*/  ULEA UR33, UR10, UR8, 0x3 ;  /* 0x000000080a217291 */ /* 0x000fd2000f8e18ff */
[----:B------:R-:W3:Y:S02]  /*c250*/  SYNCS.PHASECHK.TRANS64.TRYWAIT P1, [UR33+0x3838], R3 ;  /* 0x00383803ff0075a7 */ /* 0x000ee40008021121 */
[----:B---3--:R-:W-:Y:S05]  /*c260*/  @!P1 BRA `(.L_x_266) ;  /* 0x0000002800709947 */ /* 0x008fea0003800000 */
.L_x_387:
[----:B-1----:R-:W-:-:S04]  /*c270*/  @!P0 MOV R0, 0x800 ;  /* 0x0000080000008802 */ /* 0x002fc80000000f00 */
[----:B------:R1:W-:Y:S01]  /*c280*/  @!P0 SYNCS.ARRIVE.TRANS64 RZ, [UR33+0x3820], R0 ;  /* 0x00382000ffff89a7 */ /* 0x0003e20008000021 */
[----:B------:R-:W-:Y:S05]  /*c290*/  BRA.U !UP2, `(.L_x_267) ;  /* 0x000000010a047547 */ /* 0x000fea000b800000 */
[----:B--2---:R-:W-:Y:S05]  /*c2a0*/  BPT.TRAP 0x1 ;  /* 0x000000040000795c */ /* 0x004fea0000300000 */
.L_x_267:
[----:B------:R-:W-:Y:S04]  /*c2b0*/  BSSY.RECONVERGENT B0, `(.L_x_268) ;  /* 0x0000003000007945 */ /* 0x000fe80003800200 */
[----:B------:R-:W-:Y:S05]  /*c2c0*/  @P2 BRA `(.L_x_269) ;  /* 0x0000000000042947 */ /* 0x000fea0003800000 */
[----:B--2---:R-:W-:Y:S05]  /*c2d0*/  BPT.TRAP 0x1 ;  /* 0x000000040000795c */ /* 0x004fea0000300000 */
.L_x_269:
[----:B--2---:R-:W-:Y:S05]  /*c2e0*/  BSYNC.RECONVERGENT B0 ;  /* 0x0000000000007941 */ /* 0x004fea0003800200 */
.L_x_268:
[----:B------:R-:W-:Y:S02]  /*c2f0*/  ULEA UR32, UR10, UR8, 0xb ;  /* 0x000000080a207291 */ /* 0x000fe4000f8e58ff */
[----:B------:R-:W-:Y:S02]  /*c300*/  UIADD3 UR14, UP1, UPT, UR4, 0x180, URZ ;  /* 0x00000180040e7890 */ /* 0x000fe4000ff3e0ff */
[----:B------:R-:W-:Y:S02]  /*c310*/  UIADD3 UR35, UPT, UPT, UR27, -0x40, URZ ;  /* 0xffffffc01b237890 */ /* 0x000fe4000fffe0ff */
[----:B------:R-:W-:Y:S02]  /*c320*/  UIADD3 UR33, UPT, UPT, UR33, 0x3820, URZ ;  /* 0x0000382021217890 */ /* 0x000fe4000fffe0ff */
[----:B------:R-:W-:Y:S02]  /*c330*/  UIADD3 UR32, UPT, UPT, UR32, 0x2000, URZ ;  /* 0x0000200020207890 */ /* 0x000fe4000fffe0ff */
[----:B------:R-:W-:Y:S01]  /*c340*/  UIADD3.X UR15, UPT, UPT, URZ, UR5, URZ, UP1, !UPT ;  /* 0x00000005ff0f7290 */ /* 0x000fe20008ffe4ff */
[----:B------:R-:W-:Y:S01]  /*c350*/  UMOV UR12, 0x0 ;  /* 0x00000000000c7882 */ /* 0x000fe20000000000 */
[----:B------:R-:W-:Y:S01]  /*c360*/  UMOV UR13, 0x10000000 ;  /* 0x10000000000d7882 */ /* 0x000fe20000000000 */
[----:B------:R-:W-:Y:S01]  /*c370*/  UMOV UR34, URZ ;  /* 0x000000ff00227c82 */ /* 0x000fe20008000000 */
[----:B------:R-:W-:-:S05]  /*c380*/  UIADD3 UR10, UPT, UPT, UR10, 0x1, URZ ;  /* 0x000000010a0a7890 */ /* 0x000fca000fffe0ff */
[----:B------:R2:W-:Y:S01]  /*c390*/  UTMALDG.4D [UR32], [UR14], desc[UR12] ;  /* 0x00000c200e0075b4 */ /* 0x0005e20008019000 */
[----:B------:R-:W-:-:S04]  /*c3a0*/  UISETP.NE.AND UP1, UPT, UR10, 0x3, UPT ;  /* 0x000000030a00788c */ /* 0x000fc8000bf25270 */
[----:B------:R-:W-:Y:S02]  /*c3b0*/  USEL UR11, URZ, 0x1, UP1 ;  /* 0x00000001ff0b7887 */ /* 0x000fe40008800000 */
[----:B------:R-:W-:-:S04]  /*c3c0*/  USEL UR10, UR10, URZ, UP1 ;  /* 0x000000ff0a0a7287 */ /* 0x000fc80008800000 */
[----:B------:R-:W-:Y:S01]  /*c3d0*/  LOP3.LUT R2, R2, UR11, RZ, 0x3c, !PT ;  /* 0x0000000b02027c12 */ /* 0x000fe2000f8e3cff */
[----:B--2---:R-:W-:Y:S07]  /*c3e0*/  BRA.U !UP0, `(.L_x_270) ;  /* 0x0000000108047547 */ /* 0x004fee000b800000 */
[----:B------:R-:W-:Y:S05]  /*c3f0*/  BPT.TRAP 0x1 ;  /* 0x000000040000795c */ /* 0x000fea0000300000 */
.L_x_270:
[----:B------:R-:W-:Y:S01]  /*c400*/  ULEA UR17, UR10, UR8, 0x3 ;  /* 0x000000080a117291 */ /* 0x000fe2000f8e18ff */
[----:B------:R-:W-:-:S08]  /*c410*/  SHF.L.U32 R3, R2, 0x1f, RZ ;  /* 0x0000001f02037819 */ /* 0x000fd000000006ff */
[----:B------:R-:W2:Y:S02]  /*c420*/  SYNCS.PHASECHK.TRANS64.TRYWAIT P1, [UR17+0x3838], R3 ;  /* 0x00383803ff0075a7 */ /* 0x000ea40008021111 */
[----:B--2---:R-:W-:Y:S05]  /*c430*/  @!P1 BRA `(.L_x_271) ;  /* 0x0000002800149947 */ /* 0x004fea0003800000 */
.L_x_389:
[----:B-1----:R-:W-:-:S04]  /*c440*/  @!P0 MOV R0, 0x800 ;  /* 0x0000080000008802 */ /* 0x002fc80000000f00 */
[----:B------:R1:W-:Y:S01]  /*c450*/  @!P0 SYNCS.ARRIVE.TRANS64 RZ, [UR17+0x3820], R0 ;  /* 0x00382000ffff89a7 */ /* 0x0003e20008000011 */
[----:B------:R-:W-:Y:S05]  /*c460*/  BRA.U !UP2, `(.L_x_272) ;  /* 0x000000010a047547 */ /* 0x000fea000b800000 */
[----:B------:R-:W-:Y:S05]  /*c470*/  BPT.TRAP 0x1 ;  /* 0x000000040000795c */ /* 0x000fea0000300000 */
.L_x_272:
[----:B------:R-:W-:Y:S04]  /*c480*/  BSSY.RECONVERGENT B0, `(.L_x_273) ;  /* 0x0000003000007945 */ /* 0x000fe80003800200 */
[----:B------:R-:W-:Y:S05]  /*c490*/  @P2 BRA `(.L_x_274) ;  /* 0x0000000000042947 */ /* 0x000fea0003800000 */
[----:B------:R-:W-:Y:S05]  /*c4a0*/  BPT.TRAP 0x1 ;  /* 0x000000040000795c */ /* 0x000fea0000300000 */
.L_x_274:
[----:B------:R-:W-:Y:S05]  /*c4b0*/  BSYNC.RECONVERGENT B0 ;  /* 0x0000000000007941 */ /* 0x000fea0003800200 */
.L_x_273:
        /* <DEDUP_REMOVED lines=9> */
[----:B------:R-:W-:Y:S01]  /*c550*/  UMOV UR20, UR36 ;  /* 0x0000002400147c82 */ /* 0x000fe20008000000 */
[----:B------:R-:W-:Y:S01]  /*c560*/  UMOV UR21, UR37 ;  /* 0x0000002500157c82 */ /* 0x000fe20008000000 */
[----:B------:R-:W-:-:S03]  /*c570*/  UIADD3 UR10, UPT, UPT, UR10, 0x1, URZ ;  /* 0x000000010a0a7890 */ /* 0x000fc6000fffe0ff */
[----:B------:R2:W-:Y:S01]  /*c580*/  UTMALDG.4D [UR16], [UR14], desc[UR12] ;  /* 0x00000c100e0075b4 */ /* 0x0005e20008019000 */
[----:B------:R-:W-:-:S04]  /*c590*/  UISETP.NE.AND UP1, UPT, UR10, 0x3, UPT ;  /* 0x000000030a00788c */ /* 0x000fc8000bf25270 */
[----:B------:R-:W-:Y:S02]  /*c5a0*/  USEL UR11, URZ, 0x1, UP1 ;  /* 0x00000001ff0b7887 */ /* 0x000fe40008800000 */
[----:B------:R-:W-:-:S04]  /*c5b0*/  USEL UR10, UR10, URZ, UP1 ;  /* 0x000000ff0a0a7287 */ /* 0x000fc80008800000 */
[----:B------:R-:W-:Y:S01]  /*c5c0*/  LOP3.LUT R2, R2, UR11, RZ, 0x3c, !PT ;  /* 0x0000000b02027c12 */ /* 0x000fe2000f8e3cff */
[----:B--2---:R-:W-:Y:S07]  /*c5d0*/  BRA.U !UP0, `(.L_x_275) ;  /* 0x0000000108047547 */ /* 0x004fee000b800000 */
[----:B------:R-:W-:Y:S05]  /*c5e0*/  BPT.TRAP 0x1 ;  /* 0x000000040000795c */ /* 0x000fea0000300000 */
.L_x_275:
[----:B------:R-:W-:Y:S01]  /*c5f0*/  ULEA UR25, UR10, UR8, 0x3 ;  /* 0x000000080a197291 */ /* 0x000fe2000f8e18ff */
[----:B------:R-:W-:-:S08]  /*c600*/  SHF.L.U32 R3, R2, 0x1f, RZ ;  /* 0x0000001f02037819 */ /* 0x000fd000000006ff */
[----:B------:R-:W2:Y:S02]  /*c610*/  SYNCS.PHASECHK.TRANS64.TRYWAIT P1, [UR25+0x3838], R3 ;  /* 0x00383803ff0075a7 */ /* 0x000ea40008021119 */
[----:B--2---:R-:W-:Y:S05]  /*c620*/  @!P1 BRA `(.L_x_276) ;  /* 0x0000002400b09947 */ /* 0x004fea0003800000 */
.L_x_391:
[----:B-1----:R-:W-:-:S04]  /*c630*/  @!P0 MOV R0, 0x800 ;  /* 0x0000080000008802 */ /* 0x002fc80000000f00 */
[----:B------:R1:W-:Y:S01]  /*c640*/  @!P0 SYNCS.ARRIVE.TRANS64 RZ, [UR25+0x3820], R0 ;  /* 0x00382000ffff89a7 */ /* 0x0003e20008000019 */
[----:B------:R-:W-:Y:S05]  /*c650*/  BRA.U !UP2, `(.L_x_277) ;  /* 0x000000010a047547 */ /* 0x000fea000b800000 */
[----:B------:R-:W-:Y:S05]  /*c660*/  BPT.TRAP 0x1 ;  /* 0x000000040000795c */ /* 0x000fea0000300000 */
.L_x_277:
[----:B------:R-:W-:Y:S04]  /*c670*/  BSSY.RECONVERGENT B0, `(.L_x_278) ;  /* 0x0000003000007945 */ /* 0x000fe80003800200 */
[----:B------:R-:W-:Y:S05]  /*c680*/  @P2 BRA `(.L_x_279) ;  /* 0x0000000000042947 */ /* 0x000fea0003800000 */
[----:B------:R-:W-:Y:S05]  /*c690*/  BPT.TRAP 0x1 ;  /* 0x000000040000795c */ /* 0x000fea0000300000 */
.L_x_279:
[----:B------:R-:W-:Y:S05]  /*c6a0*/  BSYNC.RECONVERGENT B0 ;  /* 0x0000000000007941 */ /* 0x000fea0003800200 */
.L_x_278:
[----:B------:R-:W-:Y:S02]  /*c6b0*/  ULEA UR24, UR10, UR8, 0xb ;  /* 0x000000080a187291 */ /* 0x000fe4000f8e58ff */
[----:B------:R-:W-:Y:S02]  /*c6c0*/  UIADD3 UR14, UP1, UPT, UR4, 0x180, URZ ;  /* 0x00000180040e7890 */ /* 0x000fe4000ff3e0ff */
        /* <DEDUP_REMOVED lines=16> */
.L_x_280:
[----:B------:R-:W-:Y:S01]  /*c7d0*/  ULEA UR17, UR10, UR8, 0x3 ;  /* 0x000000080a117291 */ /* 0x000fe2000f8e18ff */
[----:B------:R-:W-:-:S08]  /*c7e0*/  SHF.L.U32 R3, R2, 0x1f, RZ ;  /* 0x0000001f02037819 */ /* 0x000fd000000006ff */
[----:B------:R-:W2:Y:S02]  /*c7f0*/  SYNCS.PHASECHK.TRANS64.TRYWAIT P1, [UR17+0x3838], R3 ;  /* 0x00383803ff0075a7 */ /* 0x000ea40008021111 */
[----:B--2---:R-:W-:Y:S05]  /*c800*/  @!P1 BRA `(.L_x_281) ;  /* 0x0000002400509947 */ /* 0x004fea0003800000 */
.L_x_393:
[----:B-1----:R-:W-:-:S04]  /*c810*/  @!P0 MOV R0, 0x800 ;  /* 0x0000080000008802 */ /* 0x002fc80000000f00 */
[----:B------:R1:W-:Y:S01]  /*c820*/  @!P0 SYNCS.ARRIVE.TRANS64 RZ, [UR17+0x3820], R0 ;  /* 0x00382000ffff89a7 */ /* 0x0003e20008000011 */
[----:B------:R-:W-:Y:S05]  /*c830*/  BRA.U !UP2, `(.L_x_282) ;  /* 0x000000010a047547 */ /* 0x000fea000b800000 */
[----:B------:R-:W-:Y:S05]  /*c840*/  BPT.TRAP 0x1 ;  /* 0x000000040000795c */ /* 0x000fea0000300000 */
.L_x_282:
[----:B------:R-:W-:Y:S04]  /*c850*/  BSSY.RECONVERGENT B0, `(.L_x_283) ;  /* 0x0000003000007945 */ /* 0x000fe80003800200 */
[----:B------:R-:W-:Y:S05]  /*c860*/  @P2 BRA `(.L_x_284) ;  /* 0x0000000000042947 */ /* 0x000fea0003800000 */
[----:B------:R-:W-:Y:S05]  /*c870*/  BPT.TRAP 0x1 ;  /* 0x000000040000795c */ /* 0x000fea0000300000 */
.L_x_284:
[----:B------:R-:W-:Y:S05]  /*c880*/  BSYNC.RECONVERGENT B0 ;  /* 0x0000000000007941 */ /* 0x000fea0003800200 */
.L_x_283:
        /* <DEDUP_REMOVED lines=10> */
[----:B------:R-:W-:Y:S01]  /*c930*/  UMOV UR21, UR37 ;  /* 0x0000002500157c82 */ /* 0x000fe20008000000 */
[----:B------:R-:W-:-:S02]  /*c940*/  UIADD3 UR10, UPT, UPT, UR10, 0x1, URZ ;  /* 0x000000010a0a7890 */ /* 0x000fc4000fffe0ff */
[----:B------:R2:W-:Y:S02]  /*c950*/  UTMALDG.4D [UR16], [UR14], desc[UR12] ;  /* 0x00000c100e0075b4 */ /* 0x0005e40008019000 */
[----:B------:R-:W-:-:S04]  /*c960*/  UISETP.NE.AND UP1, UPT, UR10, 0x3, UPT ;  /* 0x000000030a00788c */ /* 0x000fc8000bf25270 */
[----:B------:R-:W-:Y:S02]  /*c970*/  USEL UR11, URZ, 0x1, UP1 ;  /* 0x00000001ff0b7887 */ /* 0x000fe40008800000 */
[----:B------:R-:W-:-:S04]  /*c980*/  USEL UR10, UR10, URZ, UP1 ;  /* 0x000000ff0a0a7287 */ /* 0x000fc80008800000 */
[----:B------:R-:W-:Y:S01]  /*c990*/  LOP3.LUT R2, R2, UR11, RZ, 0x3c, !PT ;  /* 0x0000000b02027c12 */ /* 0x000fe2000f8e3cff */
[----:B--2---:R-:W-:Y:S07]  /*c9a0*/  BRA.U !UP0, `(.L_x_285) ;  /* 0x0000000108047547 */ /* 0x004fee000b800000 */
[----:B------:R-:W-:Y:S05]  /*c9b0*/  BPT.TRAP 0x1 ;  /* 0x000000040000795c */ /* 0x000fea0000300000 */
.L_x_285:
[----:B------:R-:W-:Y:S01]  /*c9c0*/  ULEA UR17, UR10, UR8, 0x3 ;  /* 0x000000080a117291 */ /* 0x000fe2000f8e18ff */
[----:B------:R-:W-:-:S08]  /*c9d0*/  SHF.L.U32 R3, R2, 0x1f, RZ ;  /* 0x0000001f02037819 */ /* 0x000fd000000006ff */
[----:B------:R-:W2:Y:S02]  /*c9e0*/  SYNCS.PHASECHK.TRANS64.TRYWAIT P1, [UR17+0x3838], R3 ;  /* 0x00383803ff0075a7 */ /* 0x000ea40008021111 */
[----:B--2---:R-:W-:Y:S05]  /*c9f0*/  @!P1 BRA `(.L_x_286) ;  /* 0x0000002000ec9947 */ /* 0x004fea0003800000 */
.L_x_395:
[----:B-1----:R-:W-:-:S04]  /*ca00*/  @!P0 MOV R0, 0x800 ;  /* 0x0000080000008802 */ /* 0x002fc80000000f00 */
[----:B------:R1:W-:Y:S01]  /*ca10*/  @!P0 SYNCS.ARRIVE.TRANS64 RZ, [UR17+0x3820], R0 ;  /* 0x00382000ffff89a7 */ /* 0x0003e20008000011 */
[----:B------:R-:W-:Y:S05]  /*ca20*/  BRA.U !UP2, `(.L_x_287) ;  /* 0x000000010a047547 */ /* 0x000fea000b800000 */
[----:B------:R-:W-:Y:S05]  /*ca30*/  BPT.TRAP 0x1 ;  /* 0x000000040000795c */ /* 0x000fea0000300000 */
.L_x_287:
[----:B------:R-:W-:Y:S04]  /*ca40*/  BSSY.RECONVERGENT B0, `(.L_x_288) ;  /* 0x0000003000007945 */ /* 0x000fe80003800200 */
[----:B------:R-:W-:Y:S05]  /*ca50*/  @P2 BRA `(.L_x_289) ;  /* 0x0000000000042947 */ /* 0x000fea0003800000 */
[----:B------:R-:W-:Y:S05]  /*ca60*/  BPT.TRAP 0x1 ;  /* 0x000000040000795c */ /* 0x000fea0000300000 */
.L_x_289:
[----:B------:R-:W-:Y:S05]  /*ca70*/  BSYNC.RECONVERGENT B0 ;  /* 0x0000000000007941 */ /* 0x000fea0003800200 */
.L_x_288:
[----:B------:R-:W-:Y:S02]  /*ca80*/  ULEA UR16, UR10, UR8, 0xb ;  /* 0x000000080a107291 */ /* 0x000fe4000f8e58ff */
[----:B------:R-:W-:Y:S02]  /*ca90*/  UIADD3 UR14, UP1, UPT, UR4, 0x180, URZ ;  /* 0x00000180040e7890 */ /* 0x000fe4000ff3e0ff */
[----:B------:R-:W-:Y:S02]  /*caa0*/  UIADD3 UR19, UPT, UPT, UR27, 0x40, URZ ;  /* 0x000000401b137890 */ /* 0x000fe4000fffe0ff */
        /* <DEDUP_REMOVED lines=16> */
.L_x_290:
[----:B------:R-:W-:Y:S01]  /*cbb0*/  ULEA UR17, UR10, UR8, 0x3 ;  /* 0x000000080a117291 */ /* 0x000fe2000f8e18ff */
[----:B------:R-:W-:-:S08]  /*cbc0*/  SHF.L.U32 R3, R2, 0x1f, RZ ;  /* 0x0000001f02037819 */ /* 0x000fd000000006ff */
[----:B------:R-:W2:Y:S02]  /*cbd0*/  SYNCS.PHASECHK.TRANS64.TRYWAIT P1, [UR17+0x3838], R3 ;  /* 0x00383803ff0075a7 */ /* 0x000ea40008021111 */
[----:B--2---:R-:W-:Y:S05]  /*cbe0*/  @!P1 BRA `(.L_x_291) ;  /* 0x0000002000889947 */ /* 0x004fea0003800000 */
.L_x_397:
[----:B-1----:R-:W-:-:S04]  /*cbf0*/  @!P0 MOV R0, 0x800 ;  /* 0x0000080000008802 */ /* 0x002fc80000000f00 */
[----:B------:R1:W-:Y:S01]  /*cc00*/  @!P0 SYNCS.ARRIVE.TRANS64 RZ, [UR17+0x3820], R0 ;  /* 0x00382000ffff89a7 */ /* 0x0003e20008000011 */
[----:B------:R-:W-:Y:S05]  /*cc10*/  BRA.U !UP2, `(.L_x_292) ;  /* 0x000000010a047547 */ /* 0x000fea000b800000 */
[----:B------:R-:W-:Y:S05]  /*cc20*/  BPT.TRAP 0x1 ;  /* 0x000000040000795c */ /* 0x000fea0000300000 */
.L_x_292:
[----:B------:R-:W-:Y:S04]  /*cc30*/  BSSY.RECONVERGENT B0, `(.L_x_293) ;  /* 0x0000003000007945 */ /* 0x000fe80003800200 */
[----:B------:R-:W-:Y:S05]  /*cc40*/  @P2 BRA `(.L_x_294) ;  /* 0x0000000000042947 */ /* 0x000fea0003800000 */
[----:B------:R-:W-:Y:S05]  /*cc50*/  BPT.TRAP 0x1 ;  /* 0x000000040000795c */ /* 0x000fea0000300000 */
.L_x_294:
[----:B------:R-:W-:Y:S05]  /*cc60*/  BSYNC.RECONVERGENT B0 ;  /* 0x0000000000007941 */ /* 0x000fea0003800200 */
.L_x_293:
        /* <DEDUP_REMOVED lines=19> */
.L_x_295:
[----:B------:R-:W-:Y:S01]  /*cda0*/  ULEA UR17, UR10, UR8, 0x3 ;  /* 0x000000080a117291 */ /* 0x000fe2000f8e18ff */
[----:B------:R-:W-:-:S08]  /*cdb0*/  SHF.L.U32 R3, R2, 0x1f, RZ ;  /* 0x0000001f02037819 */ /* 0x000fd000000006ff */
[----:B------:R-:W2:Y:S02]  /*cdc0*/  SYNCS.PHASECHK.TRANS64.TRYWAIT P1, [UR17+0x3838], R3 ;  /* 0x00383803ff0075a7 */ /* 0x000ea40008021111 */
[----:B--2---:R-:W-:Y:S05]  /*cdd0*/  @!P1 BRA `(.L_x_296) ;  /* 0x0000002000249947 */ /* 0x004fea0003800000 */
.L_x_399:
[----:B-1----:R-:W-:-:S04]  /*cde0*/  @!P0 MOV R0, 0x800 ;  /* 0x0000080000008802 */ /* 0x002fc80000000f00 */
[----:B------:R1:W-:Y:S01]  /*cdf0*/  @!P0 SYNCS.ARRIVE.TRANS64 RZ, [UR17+0x3820], R0 ;  /* 0x00382000ffff89a7 */ /* 0x0003e20008000011 */
[----:B------:R-:W-:Y:S05]  /*ce00*/  BRA.U !UP2, `(.L_x_297) ;  /* 0x000000010a047547 */ /* 0x000fea000b800000 */
[----:B------:R-:W-:Y:S05]  /*ce10*/  BPT.TRAP 0x1 ;  /* 0x000000040000795c */ /* 0x000fea0000300000 */
.L_x_297:
[----:B------:R-:W-:Y:S04]  /*ce20*/  BSSY.RECONVERGENT B0, `(.L_x_298) ;  /* 0x0000003000007945 */ /* 0x000fe80003800200 */
[----:B------:R-:W-:Y:S05]  /*ce30*/  @P2 BRA `(.L_x_299) ;  /* 0x0000000000042947 */ /* 0x000fea0003800000 */
[----:B------:R-:W-:Y:S05]  /*ce40*/  BPT.TRAP 0x1 ;  /* 0x000000040000795c */ /* 0x000fea0000300000 */
.L_x_299:
[----:B------:R-:W-:Y:S05]  /*ce50*/  BSYNC.RECONVERGENT B0 ;  /* 0x0000000000007941 */ /* 0x000fea0003800200 */
.L_x_298:
        /* <DEDUP_REMOVED lines=19> */
.L_x_300:
[----:B------:R-:W-:Y:S01]  /*cf90*/  ULEA UR17, UR10, UR8, 0x3 ;  /* 0x000000080a117291 */ /* 0x000fe2000f8e18ff */
[----:B------:R-:W-:-:S08]  /*cfa0*/  SHF.L.U32 R3, R2, 0x1f, RZ ;  /* 0x0000001f02037819 */ /* 0x000fd000000006ff */
[----:B------:R-:W2:Y:S02]  /*cfb0*/  SYNCS.PHASECHK.TRANS64.TRYWAIT P1, [UR17+0x3838], R3 ;  /* 0x00383803ff0075a7 */ /* 0x000ea40008021111 */
[----:B--2---:R-:W-:Y:S05]  /*cfc0*/  @!P1 BRA `(.L_x_301) ;  /* 0x0000001c00c09947 */ /* 0x004fea0003800000 */
.L_x_401:
[----:B-1----:R-:W-:-:S04]  /*cfd0*/  @!P0 MOV R0, 0x800 ;  /* 0x0000080000008802 */ /* 0x002fc80000000f00 */
[----:B------:R1:W-:Y:S01]  /*cfe0*/  @!P0 SYNCS.ARRIVE.TRANS64 RZ, [UR17+0x3820], R0 ;  /* 0x00382000ffff89a7 */ /* 0x0003e20008000011 */
[----:B------:R-:W-:Y:S05]  /*cff0*/  BRA.U !UP2, `(.L_x_302) ;  /* 0x000000010a047547 */ /* 0x000fea000b800000 */
[----:B------:R-:W-:Y:S05]  /*d000*/  BPT.TRAP 0x1 ;  /* 0x000000040000795c */ /* 0x000fea0000300000 */
.L_x_302:
[----:B------:R-:W-:Y:S04]  /*d010*/  BSSY.RECONVERGENT B0, `(.L_x_303) ;  /* 0x0000003000007945 */ /* 0x000fe80003800200 */
[----:B------:R-:W-:Y:S05]  /*d020*/  @P2 BRA `(.L_x_304) ;  /* 0x0000000000042947 */ /* 0x000fea0003800000 */
[----:B------:R-:W-:Y:S05]  /*d030*/  BPT.TRAP 0x1 ;  /* 0x000000040000795c */ /* 0x000fea0000300000 */
.L_x_304:
[----:B------:R-:W-:Y:S05]  /*d040*/  BSYNC.RECONVERGENT B0 ;  /* 0x0000000000007941 */ /* 0x000fea0003800200 */
.L_x_303:
        /* <DEDUP_REMOVED lines=13> */
[----:B------:R-:W-:Y:S02]  /*d120*/  UIADD3 UR9, UPT, UPT, UR9, 0x4, URZ ;  /* 0x0000000409097890 */ /* 0x000fe4000fffe0ff */
[----:B------:R-:W-:Y:S02]  /*d130*/  UISETP.NE.AND UP1, UPT, UR10, 0x3, UPT ;  /* 0x000000030a00788c */ /* 0x000fe4000bf25270 */
[----:B------:R-:W-:Y:S02]  /*d140*/  UIADD3 UR7, UPT, UPT, UR7, 0x4, URZ ;  /* 0x0000000407077890 */ /* 0x000fe4000fffe0ff */
[----:B------:R-:W-:Y:S02]  /*d150*/  USEL UR11, URZ, 0x1, UP1 ;  /* 0x00000001ff0b7887 */ /* 0x000fe40008800000 */
[----:B------:R-:W-:Y:S02]  /*d160*/  USEL UR10, UR10, URZ, UP1 ;  /* 0x000000ff0a0a7287 */ /* 0x000fe40008800000 */
[----:B------:R-:W-:-:S02]  /*d170*/  UISETP.NE.AND UP1, UPT, UR9, URZ, UPT ;  /* 0x000000ff0900728c */ /* 0x000fc4000bf25270 */
[----:B------:R-:W-:Y:S01]  /*d180*/  LOP3.LUT R2, R2, UR11, RZ, 0x3c, !PT ;  /* 0x0000000b02027c12 */ /* 0x000fe2000f8e3cff */
[----:B------:R-:W-:-:S06]  /*d190*/  UIADD3 UR27, UPT, UPT, UR27, 0x100, URZ ;  /* 0x000001001b1b7890 */ /* 0x000fcc000fffe0ff */
[----:B---3--:R-:W-:Y:S06]  /*d1a0*/  BRA.U UP1, `(.L_x_305) ;  /* 0xfffffff1010c7547 */ /* 0x008fec000b83ffff */
[----:B------:R-:W-:Y:S02]  /*d1b0*/  UIADD3 UR9, UPT, UPT, UR7, 0x1, URZ ;  /* 0x0000000107097890 */ /* 0x000fe4000fffe0ff */
.L_x_264:
[----:B------:R-:W-:-:S13]  /*d1c0*/  ISETP.NE.AND P1, PT, RZ, UR6, PT ;  /* 0x00000006ff007c0c */ /* 0x000fda000bf25270 */
[----:B--2---:R-:W-:Y:S05]  /*d1d0*/  @!P1 EXIT ;  /* 0x000000000000994d */ /* 0x004fea0003800000 */
[----:B------:R-:W-:Y:S02]  /*d1e0*/  UIADD3 UR7, UPT, UPT, -UR6, URZ, URZ ;  /* 0x000000ff06077290 */ /* 0x000fe4000fffe1ff */
[----:B------:R-:W-:-:S12]  /*d1f0*/  USHF.L.U32 UR27, UR9, 0x6, URZ ;  /* 0x00000006091b7899 */ /* 0x000fd800080006ff */
.L_x_316:
[----:B------:R-:W-:Y:S05]  /*d200*/  BRA.U !UP0, `(.L_x_306) ;  /* 0x0000000108047547 */ /* 0x000fea000b800000 */
[----:B------:R-:W-:Y:S05]  /*d210*/  BPT.TRAP 0x1 ;  /* 0x000000040000795c */ /* 0x000fea0000300000 */
.L_x_306:
[----:B------:R-:W-:Y:S01]  /*d220*/  ULEA UR25, UR10, UR8, 0x3 ;  /* 0x000000080a197291 */ /* 0x000fe2000f8e18ff */
[----:B------:R-:W-:-:S08]  /*d230*/  SHF.L.U32 R3, R2, 0x1f, RZ ;  /* 0x0000001f02037819 */ /* 0x000fd000000006ff */
[----:B------:R-:W2:Y:S02]  /*d240*/  SYNCS.PHASECHK.TRANS64.TRYWAIT P1, [UR25+0x3838], R3 ;  /* 0x00383803ff0075a7 */ /* 0x000ea40008021119 */
[----:B--2---:R-:W-:Y:S05]  /*d250*/  @!P1 BRA `(.L_x_307) ;  /* 0x0000001c00349947 */ /* 0x004fea0003800000 */
.L_x_403:
[----:B-1----:R-:W-:-:S04]  /*d260*/  @!P0 MOV R0, 0x800 ;  /* 0x0000080000008802 */ /* 0x002fc80000000f00 */
[----:B------:R1:W-:Y:S01]  /*d270*/  @!P0 SYNCS.ARRIVE.TRANS64 RZ, [UR25+0x3820], R0 ;  /* 0x00382000ffff89a7 */ /* 0x0003e20008000019 */
[----:B------:R-:W-:Y:S05]  /*d280*/  BRA.U !UP2, `(.L_x_308) ;  /* 0x000000010a047547 */ /* 0x000fea000b800000 */
[----:B------:R-:W-:Y:S05]  /*d290*/  BPT.TRAP 0x1 ;  /* 0x000000040000795c */ /* 0x000fea0000300000 */
.L_x_308:
[----:B------:R-:W-:Y:S04]  /*d2a0*/  BSSY.RECONVERGENT B0, `(.L_x_309) ;  /* 0x0000003000007945 */ /* 0x000fe80003800200 */
[----:B------:R-:W-:Y:S05]  /*d2b0*/  @P2 BRA `(.L_x_310) ;  /* 0x0000000000042947 */ /* 0x000fea0003800000 */
[----:B------:R-:W-:Y:S05]  /*d2c0*/  BPT.TRAP 0x1 ;  /* 0x000000040000795c */ /* 0x000fea0000300000 */
.L_x_310:
[----:B------:R-:W-:Y:S05]  /*d2d0*/  BSYNC.RECONVERGENT B0 ;  /* 0x0000000000007941 */ /* 0x000fea0003800200 */
.L_x_309:
        /* <DEDUP_REMOVED lines=18> */
.L_x_311:
[----:B------:R-:W-:Y:S01]  /*d400*/  ULEA UR17, UR6, UR8, 0x3 ;  /* 0x0000000806117291 */ /* 0x000fe2000f8e18ff */
[----:B------:R-:W-:-:S08]  /*d410*/  SHF.L.U32 R3, R2, 0x1f, RZ ;  /* 0x0000001f02037819 */ /* 0x000fd000000006ff */
[----:B------:R-:W2:Y:S02]  /*d420*/  SYNCS.PHASECHK.TRANS64.TRYWAIT P1, [UR17+0x3838], R3 ;  /* 0x00383803ff0075a7 */ /* 0x000ea40008021111 */
[----:B--2---:R-:W-:Y:S05]  /*d430*/  @!P1 BRA `(.L_x_312) ;  /* 0x0000001800d49947 */ /* 0x004fea0003800000 */
.L_x_405:
[----:B-1----:R-:W-:-:S04]  /*d440*/  @!P0 MOV R0, 0x800 ;  /* 0x0000080000008802 */ /* 0x002fc80000000f00 */
[----:B------:R1:W-:Y:S01]  /*d450*/  @!P0 SYNCS.ARRIVE.TRANS64 RZ, [UR17+0x3820], R0 ;  /* 0x00382000ffff89a7 */ /* 0x0003e20008000011 */
[----:B------:R-:W-:Y:S05]  /*d460*/  BRA.U !UP2, `(.L_x_313) ;  /* 0x000000010a047547 */ /* 0x000fea000b800000 */
[----:B------:R-:W-:Y:S05]  /*d470*/  BPT.TRAP 0x1 ;  /* 0x000000040000795c */ /* 0x000fea0000300000 */
.L_x_313:
[----:B------:R-:W-:Y:S04]  /*d480*/  BSSY.RECONVERGENT B0, `(.L_x_314) ;  /* 0x0000003000007945 */ /* 0x000fe80003800200 */
[----:B------:R-:W-:Y:S05]  /*d490*/  @P2 BRA `(.L_x_315) ;  /* 0x0000000000042947 */ /* 0x000fea0003800000 */
[----:B------:R-:W-:Y:S05]  /*d4a0*/  BPT.TRAP 0x1 ;  /* 0x000000040000795c */ /* 0x000fea0000300000 */
.L_x_315:
[----:B------:R-:W-:Y:S05]  /*d4b0*/  BSYNC.RECONVERGENT B0 ;  /* 0x0000000000007941 */ /* 0x000fea0003800200 */
.L_x_314:
        /* <DEDUP_REMOVED lines=12> */
[----:B------:R2:W-:Y:S01]  /*d580*/  UTMALDG.4D [UR16], [UR14], desc[UR12] ;  /* 0x00000c100e0075b4 */ /* 0x0005e20008019000 */
[----:B------:R-:W-:Y:S02]  /*d590*/  UIADD3 UR7, UPT, UPT, UR7, 0x1, URZ ;  /* 0x0000000107077890 */ /* 0x000fe4000fffe0ff */
[----:B------:R-:W-:Y:S02]  /*d5a0*/  UISETP.NE.AND UP1, UPT, UR10, 0x3, UPT ;  /* 0x000000030a00788c */ /* 0x000fe4000bf25270 */
[----:B------:R-:W-:Y:S02]  /*d5b0*/  UIADD3 UR27, UPT, UPT, UR27, 0x40, URZ ;  /* 0x000000401b1b7890 */ /* 0x000fe4000fffe0ff */
[----:B------:R-:W-:Y:S02]  /*d5c0*/  USEL UR6, URZ, 0x1, UP1 ;  /* 0x00000001ff067887 */ /* 0x000fe40008800000 */
[----:B------:R-:W-:Y:S02]  /*d5d0*/  USEL UR10, UR10, URZ, UP1 ;  /* 0x000000ff0a0a7287 */ /* 0x000fe40008800000 */
[----:B------:R-:W-:-:S02]  /*d5e0*/  UISETP.NE.AND UP1, UPT, UR7, URZ, UPT ;  /* 0x000000ff0700728c */ /* 0x000fc4000bf25270 */
[----:B------:R-:W-:-:S07]  /*d5f0*/  LOP3.LUT R2, R2, UR6, RZ, 0x3c, !PT ;  /* 0x0000000602027c12 */ /* 0x000fce000f8e3cff */
[----:B--2---:R-:W-:Y:S05]  /*d600*/  BRA.U UP1, `(.L_x_316) ;  /* 0xfffffff901fc7547 */ /* 0x004fea000b83ffff */
[----:B------:R-:W-:Y:S05]  /*d610*/  EXIT ;  /* 0x000000000000794d */ /* 0x000fea0003800000 */
.L_x_424:
[----:B------:R-:W-:-:S08]  /*d620*/  NOP ;  /* 0x0000000000007918 */ /* 0x000fd00000000000 */
[----:B------:R-:W1:-:S00]  /*d630*/  USETMAXREG.DEALLOC.CTAPOOL 0x20 ;  /* 0x00000020000079c8 */ /* 0x000e4000080e0500 */
[----:B------:R-:W2:Y:S08]  /*d640*/  S2UR UR18, SR_CTAID.X ;  /* 0x00000000001279c3 */ /* 0x000eb00000002500 */
[----:B-1----:R-:W1:Y:S01]  /*d650*/  LDC R0, c[0x0][0x380] ;  /* 0x0000e000ff007b82 */ /* 0x002e620000000800 */
[----:B--2---:R-:W-:-:S06]  /*d660*/  USHF.L.U32 UR18, UR18, 0x8, URZ ;  /* 0x0000000812127899 */ /* 0x004fcc00080006ff */
[----:B-1----:R-:W-:-:S13]  /*d670*/  ISETP.LE.U32.AND P0, PT, R0, UR18, PT ;  /* 0x0000001200007c0c */ /* 0x002fda000bf03070 */
[----:B------:R-:W-:Y:S05]  /*d680*/  @P0 EXIT ;  /* 0x000000000000094d */ /* 0x000fea0003800000 */
[----:B------:R-:W1:Y:S01]  /*d690*/  LDCU UR19, c[0x0][0x38c] ;  /* 0x00007180ff1377ac */ /* 0x000e620008000800 */
[----:B------:R-:W2:Y:S01]  /*d6a0*/  S2UR UR4, SR_CTAID.Y ;  /* 0x00000000000479c3 */ /* 0x000ea20000002600 */
[----:B------:R-:W-:Y:S01]  /*d6b0*/  UMOV UR6, URZ ;  /* 0x000000ff00067c82 */ /* 0x000fe20008000000 */
[----:B------:R-:W-:Y:S01]  /*d6c0*/  ELECT P0, URZ, PT ;  /* 0x0000000000ff782f */ /* 0x000fe20003800000 */
[----:B-1----:R-:W1:Y:S01]  /*d6d0*/  I2F.U32.RP R2, UR19 ;  /* 0x0000001300027d06 */ /* 0x002e620008209000 */
[----:B------:R-:W-:-:S07]  /*d6e0*/  UISETP.NE.U32.AND UP0, UPT, UR19, URZ, UPT ;  /* 0x000000ff1300728c */ /* 0x000fce000bf05070 */
[----:B-1----:R-:W1:Y:S02]  /*d6f0*/  MUFU.RCP R0, R2 ;  /* 0x0000000200007308 */ /* 0x002e640000001000 */
[----:B-1----:R-:W-:-:S06]  /*d700*/  VIADD R0, R0, 0xffffffe ;  /* 0x0ffffffe00007836 */ /* 0x002fcc0000000000 */
[----:B------:R-:W1:Y:S02]  /*d710*/  F2I.FTZ.U32.TRUNC.NTZ R0, R0 ;  /* 0x0000000000007305 */ /* 0x000e64000021f000 */
[----:B-1----:R-:W-:-:S13]  /*d720*/  R2UR UR7, R0 ;  /* 0x00000000000772ca */ /* 0x002fda00000e0000 */
[----:B------:R-:W-:-:S04]  /*d730*/  UIADD3 UR5, UPT, UPT, URZ, -UR7, URZ ;  /* 0x80000007ff057290 */ /* 0x000fc8000fffe0ff */
[----:B------:R-:W-:-:S04]  /*d740*/  UIMAD UR5, UR5, UR19, URZ ;  /* 0x00000013050572a4 */ /* 0x000fc8000f8e02ff */
[----:B------:R-:W-:-:S04]  /*d750*/  UIMAD.WIDE.U32 UR6, UR7, UR5, UR6 ;  /* 0x00000005070672a5 */ /* 0x000fc8000f8e0006 */
[----:B--2---:R-:W-:-:S07]  /*d760*/  UIMAD.WIDE.U32 UR20, UR7, UR4, URZ ;  /* 0x00000004071472a5 */ /* 0x004fce000f8e00ff */
[----:B------:R-:W-:Y:S02]  /*d770*/  UMOV UR20, UR21 ;  /* 0x0000001500147c82 */ /* 0x000fe40008000000 */
[----:B------:R-:W-:Y:S02]  /*d780*/  UIADD3 UR5, UPT, UPT, -UR20, URZ, URZ ;  /* 0x000000ff14057290 */ /* 0x000fe4000fffe1ff */
[----:B------:R-:W1:Y:S02]  /*d790*/  S2UR UR21, SR_CTAID.Z ;  /* 0x00000000001579c3 */ /* 0x000e640000002700 */
        /* <DEDUP_REMOVED lines=9> */
[----:B-1----:R-:W-:Y:S11]  /*d830*/  BRA.U UP6, `(.L_x_317) ;  /* 0x0000000106047547 */ /* 0x002ff6000b800000 */
[----:B------:R-:W-:Y:S05]  /*d840*/  BPT.TRAP 0x1 ;  /* 0x000000040000795c */ /* 0x000fea0000300000 */
.L_x_317:
[----:B------:R-:W1:Y:S01]  /*d850*/  S2UR UR4, SR_CgaCtaId ;  /* 0x00000000000479c3 */ /* 0x000e620000008800 */
[----:B------:R-:W-:Y:S01]  /*d860*/  UMOV UR16, 0x400 ;  /* 0x0000040000107882 */ /* 0x000fe20000000000 */
[----:B------:R-:W-:Y:S01]  /*d870*/  SHF.L.U32 R3, RZ, 0x1f, RZ ;  /* 0x0000001fff037819 */ /* 0x000fe200000006ff */
[----:B-1----:R-:W-:-:S09]  /*d880*/  ULEA UR16, UR4, UR16, 0x18 ;  /* 0x0000001004107291 */ /* 0x002fd2000f8ec0ff */
[----:B------:R-:W1:Y:S02]  /*d890*/  SYNCS.PHASECHK.TRANS64.TRYWAIT P0, [UR16+0x38b0], R3 ;  /* 0x0038b003ff0075a7 */ /* 0x000e640008001110 */
[----:B-1----:R-:W-:Y:S05]  /*d8a0*/  @!P0 BRA `(.L_x_318) ;  /* 0x0000001400d08947 */ /* 0x002fea0003800000 */
.L_x_407:
[----:B------:R-:W2:Y:S01]  /*d8b0*/  LDCU.64 UR6, c[0x0][0x348] ;  /* 0x00006900ff0677ac */ /* 0x000ea20008000a00 */
[----:B------:R-:W-:Y:S01]  /*d8c0*/  UMOV UR17, URZ ;  /* 0x000000ff00117c82 */ /* 0x000fe20008000000 */
[----:B--2---:R-:W-:-:S04]  /*d8d0*/  UIADD3 UR6, UP0, UPT, UR6, 0x400, URZ ;  /* 0x0000040006067890 */ /* 0x004fc8000ff1e0ff */
[----:B------:R-:W-:-:S09]  /*d8e0*/  UIADD3.X UR7, UPT, UPT, URZ, UR7, URZ, UP0, !UPT ;  /* 0x00000007ff077290 */ /* 0x000fd200087fe4ff */
[----:B------:R2:W-:Y:S01]  /*d8f0*/  UTMASTG.5D [UR16], [UR6] ;  /* 0x00000010060073b5 */ /* 0x0005e20008020000 */
[----:B------:R0:W-:Y:S01]  /*d900*/  UTMACMDFLUSH ;  /* 0x00000000000079b7 */ /* 0x0001e20000000000 */
[----:B--2---:R-:W-:Y:S05]  /*d910*/  BRA.U UP6, `(.L_x_319) ;  /* 0x0000000106047547 */ /* 0x004fea000b800000 */
[----:B------:R-:W-:Y:S05]  /*d920*/  BPT.TRAP 0x1 ;  /* 0x000000040000795c */ /* 0x000fea0000300000 */
.L_x_319:
[----:B------:R-:W2:Y:S02]  /*d930*/  SYNCS.PHASECHK.TRANS64.TRYWAIT P0, [UR16+0x38b8], R3 ;  /* 0x0038b803ff0075a7 */ /* 0x000ea40008001110 */
[----:B--2---:R-:W-:Y:S05]  /*d940*/  @!P0 BRA `(.L_x_320) ;  /* 0x0000001400c08947 */ /* 0x004fea0003800000 */
.L_x_409:
[----:B------:R-:W2:Y:S01]  /*d950*/  LDCU.64 UR6, c[0x0][0x348] ;  /* 0x00006900ff0677ac */ /* 0x000ea20008000a00 */
[----:B------:R-:W-:Y:S02]  /*d960*/  UIADD3 UR10, UPT, UPT, UR18, 0x80, URZ ;  /* 0x00000080120a7890 */ /* 0x000fe4000fffe0ff */
[----:B------:R-:W-:Y:S01]  /*d970*/  UIADD3 UR8, UPT, UPT, UR16, 0x1000, URZ ;  /* 0x0000100010087890 */ /* 0x000fe2000fffe0ff */
[----:B------:R-:W-:Y:S01]  /*d980*/  UMOV UR9, URZ ;  /* 0x000000ff00097c82 */ /* 0x000fe20008000000 */
[----:B------:R-:W-:Y:S01]  /*d990*/  UMOV UR11, UR19 ;  /* 0x00000013000b7c82 */ /* 0x000fe20008000000 */
[----:B------:R-:W-:Y:S01]  /*d9a0*/  UMOV UR12, UR20 ;  /* 0x00000014000c7c82 */ /* 0x000fe20008000000 */
[----:B------:R-:W-:Y:S01]  /*d9b0*/  UMOV UR13, UR21 ;  /* 0x00000015000d7c82 */ /* 0x000fe20008000000 */
[----:B--2---:R-:W-:-:S04]  /*d9c0*/  UIADD3 UR6, UP0, UPT, UR6, 0x400, URZ ;  /* 0x0000040006067890 */ /* 0x004fc8000ff1e0ff */
[----:B------:R-:W-:-:S09]  /*d9d0*/  UIADD3.X UR7, UPT, UPT, URZ, UR7, URZ, UP0, !UPT ;  /* 0x00000007ff077290 */ /* 0x000fd200087fe4ff */
[----:B------:R2:W-:Y:S01]  /*d9e0*/  UTMASTG.5D [UR8], [UR6] ;  /* 0x00000008060073b5 */ /* 0x0005e20008020000 */
[----:B------:R0:W-:Y:S01]  /*d9f0*/  UTMACMDFLUSH ;  /* 0x00000000000079b7 */ /* 0x0001e20000000000 */
[----:B------:R-:W-:-:S04]  /*da00*/  DEPBAR.LE SB0, 0x1 ;  /* 0x000080400000791a */ /* 0x000fc80000000000 */
[----:B--2---:R-:W-:Y:S05]  /*da10*/  BRA.U UP6, `(.L_x_321) ;  /* 0x0000000106047547 */ /* 0x004fea000b800000 */
[----:B------:R-:W-:Y:S05]  /*da20*/  BPT.TRAP 0x1 ;  /* 0x000000040000795c */ /* 0x000fea0000300000 */
.L_x_321:
[----:B------:R-:W-:-:S04]  /*da30*/  UIADD3 UR5, UPT, UPT, UR16, 0x38c0, URZ ;  /* 0x000038c010057890 */ /* 0x000fc8000fffe0ff */
[----:B------:R-:W-:-:S09]  /*da40*/  UPRMT UR5, UR4, 0x654, UR5 ;  /* 0x0000065404057896 */ /* 0x000fd20008000005 */
[----:B------:R-:W-:Y:S01]  /*da50*/  SYNCS.ARRIVE.TRANS64.RED.A1T0 RZ, [UR5], RZ ;  /* 0x000000ffffff79a7 */ /* 0x000fe20008100405 */
[----:B------:R-:W-:-:S04]  /*da60*/  DEPBAR.LE SB0, 0x0 ;  /* 0x000080000000791a */ /* 0x000fc80000000000 */
[----:B------:R-:W-:Y:S05]  /*da70*/  BRA.U UP6, `(.L_x_322) ;  /* 0x0000000106047547 */ /* 0x000fea000b800000 */
[----:B------:R-:W-:Y:S05]  /*da80*/  BPT.TRAP 0x1 ;  /* 0x000000040000795c */ /* 0x000fea0000300000 */
.L_x_322:
[----:B------:R-:W-:Y:S01]  /*da90*/  UIADD3 UR5, UPT, UPT, UR16, 0x38c8, URZ ;  /* 0x000038c810057890 */ /* 0x000fe2000fffe0ff */
[----:B------:R-:W-:Y:S02]  /*daa0*/  IMAD.MOV.U32 R2, RZ, RZ, 0xffff ;  /* 0x0000ffffff027424 */ /* 0x000fe400078e00ff */
[----:B-1----:R-:W-:Y:S01]  /*dab0*/  IMAD.MOV.U32 R0, RZ, RZ, 0x1 ;  /* 0x00000001ff007424 */ /* 0x002fe200078e00ff */
[----:B------:R-:W-:-:S09]  /*dac0*/  UPRMT UR5, UR4, 0x654, UR5 ;  /* 0x0000065404057896 */ /* 0x000fd20008000005 */
[----:B------:R-:W-:Y:S01]  /*dad0*/  SYNCS.ARRIVE.TRANS64.RED.A1T0 RZ, [UR5], RZ ;  /* 0x000000ffffff79a7 */ /* 0x000fe20008100405 */
[----:B------:R-:W1:Y:S01]  /*dae0*/  LDS R3, [UR16+0x38e0] ;  /* 0x0038e010ff037984 */ /* 0x000e620008000800 */
[----:B------:R-:W-:Y:S02]  /*daf0*/  UMOV UR6, 0x40 ;  /* 0x0000004000067882 */ /* 0x000fe40000000000 */
[----:B------:R-:W-:Y:S01]  /*db00*/  ULEA UR6, UR4, UR6, 0x18 ;  /* 0x0000000604067291 */ /* 0x000fe2000f8ec0ff */
[----:B------:R-:W-:-:S08]  /*db10*/  NOP ;  /* 0x0000000000007918 */ /* 0x000fd00000000000 */
[----:B------:R-:W2:Y:S01]  /*db20*/  LDS R5, [UR6+0x14] ;  /* 0x00001406ff057984 */ /* 0x000ea20008000800 */
[----:B-1----:R-:W-:-:S04]  /*db30*/  LOP3.LUT R3, R3, 0xffff, RZ, 0xc0, !PT ;  /* 0x0000ffff03037812 */ /* 0x002fc800078ec0ff */
[----:B------:R-:W-:-:S04]  /*db40*/  SHF.R.U32.HI R3, RZ, 0x5, R3 ;  /* 0x00000005ff037819 */ /* 0x000fc80000011603 */
[-C--:B------:R-:W-:Y:S02]  /*db50*/  SHF.L.U32 R2, R2, R3.reuse, RZ ;  /* 0x0000000302027219 */ /* 0x080fe400000006ff */
[----:B------:R-:W-:Y:S02]  /*db60*/  SHF.L.U32 R3, R0, R3, RZ ;  /* 0x0000000300037219 */ /* 0x000fe400000006ff */
[----:B--2---:R-:W-:-:S04]  /*db70*/  LOP3.LUT R5, R5, R2, RZ, 0xc0, !PT ;  /* 0x0000000205057212 */ /* 0x004fc800078ec0ff */
[----:B------:R-:W-:-:S13]  /*db80*/  ISETP.NE.AND P0, PT, R5, R2, PT ;  /* 0x000000020500720c */ /* 0x000fda0003f05270 */
[----:B------:R-:W-:Y:S05]  /*db90*/  @P0 BRA `(.L_x_323) ;  /* 0x00000000005c0947 */ /* 0x000fea0003800000 */
[----:B------:R-:W1:Y:S02]  /*dba0*/  LDS R0, [UR6+0x18] ;  /* 0x00001806ff007984 */ /* 0x000e640008000800 */
[----:B-1----:R-:W-:-:S04]  /*dbb0*/  LOP3.LUT R0, R0, R3, RZ, 0xc0, !PT ;  /* 0x0000000300007212 */ /* 0x002fc800078ec0ff */
[----:B------:R-:W-:-:S13]  /*dbc0*/  ISETP.NE.AND P0, PT, R0, R3, PT ;  /* 0x000000030000720c */ /* 0x000fda0003f05270 */
[----:B------:R-:W-:Y:S05]  /*dbd0*/  @P0 BRA `(.L_x_324) ;  /* 0x0000000000400947 */ /* 0x000fea0003800000 */
[----:B------:R-:W-:Y:S01]  /*dbe0*/  R2UR UR8, R2 ;  /* 0x00000000020872ca */ /* 0x000fe200000e0000 */
[----:B------:R-:W-:Y:S01]  /*dbf0*/  VOTEU.ANY UR7, UPT, PT ;  /* 0x0000000000077886 */ /* 0x000fe200038e0100 */
[----:B------:R-:W1:Y:S01]  /*dc00*/  S2R R2, SR_LANEID ;  /* 0x0000000000027919 */ /* 0x000e620000000000 */
[----:B------:R-:W-:Y:S01]  /*dc10*/  LOP3.LUT R4, RZ, R3, RZ, 0x33, !PT ;  /* 0x00000003ff047212 */ /* 0x000fe200078e33ff */
[----:B------:R-:W-:-:S03]  /*dc20*/  UFLO.U32 UR7, UR7 ;  /* 0x00000007000772bd */ /* 0x000fc600080e0000 */
[----:B------:R-:W2:Y:S06]  /*dc30*/  REDUX UR4, R4 ;  /* 0x00000000040473c4 */ /* 0x000eac0000000000 */
[----:B------:R-:W-:-:S06]  /*dc40*/  ULOP3.LUT UR8, URZ, UR8, URZ, 0x33, !UPT ;  /* 0x00000008ff087292 */ /* 0x000fcc000f8e33ff */
[----:B------:R-:W-:-:S04]  /*dc50*/  IMAD.U32 R0, RZ, RZ, UR8 ;  /* 0x00000008ff007e24 */ /* 0x000fc8000f8e00ff */
[----:B------:R-:W3:Y:S02]  /*dc60*/  REDUX UR5, R0 ;  /* 0x00000000000573c4 */ /* 0x000ee40000000000 */
[----:B------:R4:W-:Y:S01]  /*dc70*/  UTCATOMSWS.AND URZ, UR8 ;  /* 0x0000000800ff79e3 */ /* 0x0009e20008000000 */
[----:B-1----:R-:W-:Y:S01]  /*dc80*/  ISETP.EQ.U32.AND P0, PT, R2, UR7, PT ;  /* 0x0000000702007c0c */ /* 0x002fe2000bf02070 */
[----:B--2---:R-:W-:Y:S02]  /*dc90*/  IMAD.U32 R2, RZ, RZ, UR4 ;  /* 0x00000004ff027e24 */ /* 0x004fe4000f8e00ff */
[----:B---3--:R-:W-:-:S10]  /*dca0*/  IMAD.U32 R3, RZ, RZ, UR5 ;  /* 0x00000005ff037e24 */ /* 0x008fd4000f8e00ff */
[----:B------:R4:W-:Y:S04]  /*dcb0*/  @P0 ATOMS.AND RZ, [UR6+0x14], R3 ;  /* 0x00001403ffff098c */ /* 0x0009e8000a800006 */
[----:B------:R4:W-:Y:S01]  /*dcc0*/  @P0 ATOMS.AND RZ, [UR6+0x18], R2 ;  /* 0x00001802ffff098c */ /* 0x0009e2000a800006 */
[----:B------:R-:W-:Y:S05]  /*dcd0*/  BRA `(.L_x_325) ;  /* 0x0000000000147947 */ /* 0x000fea0003800000 */
.L_x_324:
[----:B------:R-:W-:Y:S02]  /*dce0*/  MOV R2, 0xdd00 ;  /* 0x0000dd0000027802 */ /* 0x000fe40000000f00 */
[----:B------:R-:W-:Y:S05]  /*dcf0*/  CALL.REL.NOINC `($__internal_0_$__cuda_sm10x_tcgen05_guardrail_trap_col_being_dealloced_not_returned_by_alloc) ;  /* 0x0000001000ec7944 */ /* 0x000fea0003c00000 */
[----:B------:R-:W-:Y:S05]  /*dd00*/  BRA `(.L_x_325) ;  /* 0x0000000000087947 */ /* 0x000fea0003800000 */
.L_x_323:
[----:B------:R-:W-:Y:S02]  /*dd10*/  MOV R2, 0xdd30 ;  /* 0x0000dd3000027802 */ /* 0x000fe40000000f00 */
[----:B------:R-:W-:Y:S05]  /*dd20*/  CALL.REL.NOINC `($__internal_2_$__cuda_sm10x_tcgen05_guardrail_trap_unallocated_columns_being_dealloced) ;  /* 0x0000001000f87944 */ /* 0x000fea0003c00000 */
.L_x_325:
[----:B------:R-:W-:Y:S01]  /*dd30*/  NOP ;  /* 0x0000000000007918 */ /* 0x000fe20000000000 */
[----:B----4-:R-:W-:Y:S05]  /*dd40*/  EXIT ;  /* 0x000000000000794d */ /* 0x010fea0003800000 */
.L_x_35:
[----:B------:R-:W-:-:S07]  /*dd50*/  MOV R0, UR4 ;  /* 0x0000000400007c02 */ /* 0x000fce0008000f00 */
.L_x_326:
[----:B-1----:R1:W2:Y:S02]  /*dd60*/  SYNCS.PHASECHK.TRANS64.TRYWAIT P0, [R0+URZ+0x3800], R3 ;  /* 0x00380003000075a7 */ /* 0x0022a400080011ff */
[----:B--2---:R-:W-:Y:S05]  /*dd70*/  @!P0 NANOSLEEP.SYNCS 0x989680 ;  /* 0x009896800000895d */ /* 0x004fea0003900000 */
[----:B------:R-:W2:Y:S02]  /*dd80*/  @!P0 SYNCS.PHASECHK.TRANS64 P0, [R0+URZ+0x3800], R3 ;  /* 0x00380003000085a7 */ /* 0x000ea400080010ff */
[----:B--2---:R-:W-:Y:S05]  /*dd90*/  @!P0 BRA `(.L_x_326) ;  /* 0xfffffffc00f08947 */ /* 0x004fea000383ffff */
[----:B------:R-:W-:Y:S05]  /*dda0*/  BRA `(.L_x_327) ;  /* 0xffffff3c00687947 */ /* 0x000fea000383ffff */
.L_x_37:
[----:B-1----:R-:W-:-:S07]  /*ddb0*/  MOV R0, UR4 ;  /* 0x0000000400007c02 */ /* 0x002fce0008000f00 */
.L_x_328:
[----:B-1----:R1:W2:Y:S02]  /*ddc0*/  SYNCS.PHASECHK.TRANS64.TRYWAIT P0, [R0+URZ+0x3820], R3 ;  /* 0x00382003000075a7 */ /* 0x0022a400080011ff */
[----:B--2---:R-:W-:Y:S05]  /*ddd0*/  @!P0 NANOSLEEP.SYNCS 0x989680 ;  /* 0x009896800000895d */ /* 0x004fea0003900000 */
[----:B------:R-:W2:Y:S02]  /*dde0*/  @!P0 SYNCS.PHASECHK.TRANS64 P0, [R0+URZ+0x3820], R3 ;  /* 0x00382003000085a7 */ /* 0x000ea400080010ff */
[----:B--2---:R-:W-:Y:S05]  /*ddf0*/  @!P0 BRA `(.L_x_328) ;  /* 0xfffffffc00f08947 */ /* 0x004fea000383ffff */
[----:B------:R-:W-:Y:S05]  /*de00*/  BRA `(.L_x_329) ;  /* 0xffffff3c00647947 */ /* 0x000fea000383ffff */
.L_x_39:
[----:B------:R-:W-:-:S07]  /*de10*/  MOV R5, UR4 ;  /* 0x0000000400057c02 */ /* 0x000fce0008000f00 */
.L_x_330:
[----:B--2---:R2:W3:Y:S02]  /*de20*/  SYNCS.PHASECHK.TRANS64.TRYWAIT P0, [R5+URZ+0x3858], R2 ;  /* 0x00385802050075a7 */ /* 0x0044e400080011ff */
[----:B---3--:R-:W-:Y:S05]  /*de30*/  @!P0 NANOSLEEP.SYNCS 0x989680 ;  /* 0x009896800000895d */ /* 0x008fea0003900000 */
[----:B------:R-:W3:Y:S02]  /*de40*/  @!P0 SYNCS.PHASECHK.TRANS64 P0, [R5+URZ+0x3858], R2 ;  /* 0x00385802050085a7 */ /* 0x000ee400080010ff */
[----:B---3--:R-:W-:Y:S05]  /*de50*/  @!P0 BRA `(.L_x_330) ;  /* 0xfffffffc00f08947 */ /* 0x008fea000383ffff */
[----:B------:R-:W-:Y:S05]  /*de60*/  BRA `(.L_x_331) ;  /* 0xffffff3c00687947 */ /* 0x000fea000383ffff */
.L_x_43:
[----:B------:R-:W-:-:S07]  /*de70*/  MOV R0, UR4 ;  /* 0x0000000400007c02 */ /* 0x000fce0008000f00 */
.L_x_332:
[----:B-1----:R1:W3:Y:S02]  /*de80*/  SYNCS.PHASECHK.TRANS64.TRYWAIT P0, [R0+URZ+0x3808], R3 ;  /* 0x00380803000075a7 */ /* 0x0022e400080011ff */
[----:B---3--:R-:W-:Y:S05]  /*de90*/  @!P0 NANOSLEEP.SYNCS 0x989680 ;  /* 0x009896800000895d */ /* 0x008fea0003900000 */
[----:B------:R-:W3:Y:S02]  /*dea0*/  @!P0 SYNCS.PHASECHK.TRANS64 P0, [R0+URZ+0x3808], R3 ;  /* 0x00380803000085a7 */ /* 0x000ee400080010ff */
[----:B---3--:R-:W-:Y:S05]  /*deb0*/  @!P0 BRA `(.L_x_332) ;  /* 0xfffffffc00f08947 */ /* 0x008fea000383ffff */
[----:B------:R-:W-:Y:S05]  /*dec0*/  BRA `(.L_x_333) ;  /* 0xffffff3c00947947 */ /* 0x000fea000383ffff */
.L_x_45:
[----:B--2---:R-:W-:-:S07]  /*ded0*/  MOV R5, UR4 ;  /* 0x0000000400057c02 */ /* 0x004fce0008000f00 */
.L_x_334:
[----:B--2---:R2:W3:Y:S02]  /*dee0*/  SYNCS.PHASECHK.TRANS64.TRYWAIT P0, [R5+URZ+0x3868], R2 ;  /* 0x00386802050075a7 */ /* 0x0044e400080011ff */
[----:B---3--:R-:W-:Y:S05]  /*def0*/  @!P0 NANOSLEEP.SYNCS 0x989680 ;  /* 0x009896800000895d */ /* 0x008fea0003900000 */
[----:B------:R-:W3:Y:S02]  /*df00*/  @!P0 SYNCS.PHASECHK.TRANS64 P0, [R5+URZ+0x3868], R2 ;  /* 0x00386802050085a7 */ /* 0x000ee400080010ff */
[----:B---3--:R-:W-:Y:S05]  /*df10*/  @!P0 BRA `(.L_x_334) ;  /* 0xfffffffc00f08947 */ /* 0x008fea000383ffff */
[----:B------:R-:W-:Y:S05]  /*df20*/  BRA `(.L_x_335) ;  /* 0xffffff3c00907947 */ /* 0x000fea000383ffff */
.L_x_49:
[----:B------:R-:W-:-:S07]  /*df30*/  MOV R0, UR4 ;  /* 0x0000000400007c02 */ /* 0x000fce0008000f00 */
.L_x_336:
[----:B---3--:R3:W4:Y:S02]  /*df40*/  SYNCS.PHASECHK.TRANS64.TRYWAIT P0, [R0+URZ+0x3828], R3 ;  /* 0x00382803000075a7 */ /* 0x00872400080011ff */
[----:B----4-:R-:W-:Y:S05]  /*df50*/  @!P0 NANOSLEEP.SYNCS 0x989680 ;  /* 0x009896800000895d */ /* 0x010fea0003900000 */
[----:B------:R-:W4:Y:S02]  /*df60*/  @!P0 SYNCS.PHASECHK.TRANS64 P0, [R0+URZ+0x3828], R3 ;  /* 0x00382803000085a7 */ /* 0x000f2400080010ff */
[----:B----4-:R-:W-:Y:S05]  /*df70*/  @!P0 BRA `(.L_x_336) ;  /* 0xfffffffc00f08947 */ /* 0x010fea000383ffff */
[----:B------:R-:W-:Y:S05]  /*df80*/  BRA `(.L_x_337) ;  /* 0xffffff3c00c87947 */ /* 0x000fea000383ffff */
.L_x_51:
[----:B--2---:R-:W-:-:S07]  /*df90*/  MOV R5, UR4 ;  /* 0x0000000400057c02 */ /* 0x004fce0008000f00 */
.L_x_338:
[----:B--2---:R2:W4:Y:S02]  /*dfa0*/  SYNCS.PHASECHK.TRANS64.TRYWAIT P0, [R5+URZ+0x38a0], R2 ;  /* 0x0038a002050075a7 */ /* 0x00452400080011ff */
[----:B----4-:R-:W-:Y:S05]  /*dfb0*/  @!P0 NANOSLEEP.SYNCS 0x989680 ;  /* 0x009896800000895d */ /* 0x010fea0003900000 */
[----:B------:R-:W4:Y:S02]  /*dfc0*/  @!P0 SYNCS.PHASECHK.TRANS64 P0, [R5+URZ+0x38a0], R2 ;  /* 0x0038a002050085a7 */ /* 0x000f2400080010ff */
[----:B----4-:R-:W-:Y:S05]  /*dfd0*/  @!P0 BRA `(.L_x_338) ;  /* 0xfffffffc00f08947 */ /* 0x010fea000383ffff */
[----:B------:R-:W-:Y:S05]  /*dfe0*/  BRA `(.L_x_339) ;  /* 0xffffff3c00c07947 */ /* 0x000fea000383ffff */
.L_x_53:
[----:B---3--:R-:W-:-:S07]  /*dff0*/  MOV R0, UR4 ;  /* 0x0000000400007c02 */ /* 0x008fce0008000f00 */
.L_x_340:
[----:B---3--:R3:W4:Y:S02]  /*e000*/  SYNCS.PHASECHK.TRANS64.TRYWAIT P0, [R0+URZ+0x3858], R3 ;  /* 0x00385803000075a7 */ /* 0x00872400080011ff */
[----:B----4-:R-:W-:Y:S05]  /*e010*/  @!P0 NANOSLEEP.SYNCS 0x989680 ;  /* 0x009896800000895d */ /* 0x010fea0003900000 */
[----:B------:R-:W4:Y:S02]  /*e020*/  @!P0 SYNCS.PHASECHK.TRANS64 P0, [R0+URZ+0x3858], R3 ;  /* 0x00385803000085a7 */ /* 0x000f2400080010ff */
[----:B----4-:R-:W-:Y:S05]  /*e030*/  @!P0 BRA `(.L_x_340) ;  /* 0xfffffffc00f08947 */ /* 0x010fea000383ffff */
[----:B------:R-:W-:Y:S05]  /*e040*/  BRA `(.L_x_341) ;  /* 0xffffff3c00b87947 */ /* 0x000fea000383ffff */
.L_x_57:
[----:B------:R-:W-:Y:S07]  /*e050*/  MOV R0, UR8 ;  /* 0x0000000800007c02 */ /* 0x000fee0008000f00 */
.L_x_342:
[----:B--2---:R2:W3:Y:S02]  /*e060*/  SYNCS.PHASECHK.TRANS64.TRYWAIT P0, [R0+URZ+0x3820], R3 ;  /* 0x00382003000075a7 */ /* 0x0044e400080011ff */
[----:B---3--:R-:W-:Y:S05]  /*e070*/  @!P0 NANOSLEEP.SYNCS 0x989680 ;  /* 0x009896800000895d */ /* 0x008fea0003900000 */
[----:B------:R-:W3:Y:S02]  /*e080*/  @!P0 SYNCS.PHASECHK.TRANS64 P0, [R0+URZ+0x3820], R3 ;  /* 0x00382003000085a7 */ /* 0x000ee400080010ff */
[----:B---3--:R-:W-:Y:S05]  /*e090*/  @!P0 BRA `(.L_x_342) ;  /* 0xfffffffc00f08947 */ /* 0x008fea000383ffff */
[----:B------:R-:W-:Y:S05]  /*e0a0*/  BRA `(.L_x_343) ;  /* 0xffffff4000a47947 */ /* 0x000fea000383ffff */
.L_x_60:
[----:B------:R-:W-:Y:S07]  /*e0b0*/  MOV R0, UR4 ;  /* 0x0000000400007c02 */ /* 0x000fee0008000f00 */
.L_x_344:
[----:B--2---:R2:W3:Y:S02]  /*e0c0*/  SYNCS.PHASECHK.TRANS64.TRYWAIT P0, [R0+URZ+0x38a8], R3 ;  /* 0x0038a803000075a7 */ /* 0x0044e400080011ff */
[----:B---3--:R-:W-:Y:S05]  /*e0d0*/  @!P0 NANOSLEEP.SYNCS 0x989680 ;  /* 0x009896800000895d */ /* 0x008fea0003900000 */
[----:B------:R-:W3:Y:S02]  /*e0e0*/  @!P0 SYNCS.PHASECHK.TRANS64 P0, [R0+URZ+0x38a8], R3 ;  /* 0x0038a803000085a7 */ /* 0x000ee400080010ff */
[----:B---3--:R-:W-:Y:S05]  /*e0f0*/  @!P0 BRA `(.L_x_344) ;  /* 0xfffffffc00f08947 */ /* 0x008fea000383ffff */
[----:B------:R-:W-:Y:S05]  /*e100*/  BRA `(.L_x_345) ;  /* 0xffffff4000ec7947 */ /* 0x000fea000383ffff */
.L_x_62:
[----:B------:R-:W-:Y:S07]  /*e110*/  MOV R0, UR4 ;  /* 0x0000000400007c02 */ /* 0x000fee0008000f00 */
.L_x_346:
[----:B--2---:R2:W3:Y:S02]  /*e120*/  SYNCS.PHASECHK.TRANS64.TRYWAIT P0, [R0+URZ+0x3868], R3 ;  /* 0x00386803000075a7 */ /* 0x0044e400080011ff */
[----:B---3--:R-:W-:Y:S05]  /*e130*/  @!P0 NANOSLEEP.SYNCS 0x989680 ;  /* 0x009896800000895d */ /* 0x008fea0003900000 */
[----:B------:R-:W3:Y:S02]  /*e140*/  @!P0 SYNCS.PHASECHK.TRANS64 P0, [R0+URZ+0x3868], R3 ;  /* 0x00386803000085a7 */ /* 0x000ee400080010ff */
[----:B---3--:R-:W-:Y:S05]  /*e150*/  @!P0 BRA `(.L_x_346) ;  /* 0xfffffffc00f08947 */ /* 0x008fea000383ffff */
[----:B------:R-:W-:Y:S05]  /*e160*/  BRA `(.L_x_347) ;  /* 0xffffff4000e87947 */ /* 0x000fea000383ffff */
.L_x_68:
[----:B------:R-:W-:Y:S07]  /*e170*/  MOV R0, UR8 ;  /* 0x0000000800007c02 */ /* 0x000fee0008000f00 */
.L_x_348:
[----:B--2---:R2:W3:Y:S02]  /*e180*/  SYNCS.PHASECHK.TRANS64.TRYWAIT P0, [R0+URZ+0x3820], R3 ;  /* 0x00382003000075a7 */ /* 0x0044e400080011ff */
[----:B---3--:R-:W-:Y:S05]  /*e190*/  @!P0 NANOSLEEP.SYNCS 0x989680 ;  /* 0x009896800000895d */ /* 0x008fea0003900000 */
[----:B------:R-:W3:Y:S02]  /*e1a0*/  @!P0 SYNCS.PHASECHK.TRANS64 P0, [R0+URZ+0x3820], R3 ;  /* 0x00382003000085a7 */ /* 0x000ee400080010ff */
[----:B---3--:R-:W-:Y:S05]  /*e1b0*/  @!P0 BRA `(.L_x_348) ;  /* 0xfffffffc00f08947 */ /* 0x008fea000383ffff */
[----:B------:R-:W-:Y:S05]  /*e1c0*/  BRA `(.L_x_349) ;  /* 0xffffff4400fc7947 */ /* 0x000fea000383ffff */
.L_x_70:
[----:B------:R-:W-:Y:S07]  /*e1d0*/  MOV R0, UR4 ;  /* 0x0000000400007c02 */ /* 0x000fee0008000f00 */
.L_x_350:
[----:B--2---:R2:W3:Y:S02]  /*e1e0*/  SYNCS.PHASECHK.TRANS64.TRYWAIT P0, [R0+URZ+0x38a0], R3 ;  /* 0x0038a003000075a7 */ /* 0x0044e400080011ff */
[----:B---3--:R-:W-:Y:S05]  /*e1f0*/  @!P0 NANOSLEEP.SYNCS 0x989680 ;  /* 0x009896800000895d */ /* 0x008fea0003900000 */
[----:B------:R-:W3:Y:S02]  /*e200*/  @!P0 SYNCS.PHASECHK.TRANS64 P0, [R0+URZ+0x38a0], R3 ;  /* 0x0038a003000085a7 */ /* 0x000ee400080010ff */
[----:B---3--:R-:W-:Y:S05]  /*e210*/  @!P0 BRA `(.L_x_350) ;  /* 0xfffffffc00f08947 */ /* 0x008fea000383ffff */
[----:B------:R-:W-:Y:S05]  /*e220*/  BRA `(.L_x_351) ;  /* 0xffffff4400f87947 */ /* 0x000fea000383ffff */
.L_x_72:
[----:B------:R-:W-:Y:S07]  /*e230*/  MOV R0, UR4 ;  /* 0x0000000400007c02 */ /* 0x000fee0008000f00 */
.L_x_352:
[----:B--2---:R2:W3:Y:S02]  /*e240*/  SYNCS.PHASECHK.TRANS64.TRYWAIT P0, [R0+URZ+0x3858], R3 ;  /* 0x00385803000075a7 */ /* 0x0044e400080011ff */
[----:B---3--:R-:W-:Y:S05]  /*e250*/  @!P0 NANOSLEEP.SYNCS 0x989680 ;  /* 0x009896800000895d */ /* 0x008fea0003900000 */
[----:B------:R-:W3:Y:S02]  /*e260*/  @!P0 SYNCS.PHASECHK.TRANS64 P0, [R0+URZ+0x3858], R3 ;  /* 0x00385803000085a7 */ /* 0x000ee400080010ff */
[----:B---3--:R-:W-:Y:S05]  /*e270*/  @!P0 BRA `(.L_x_352) ;  /* 0xfffffffc00f08947 */ /* 0x008fea000383ffff */
[----:B------:R-:W-:Y:S05]  /*e280*/  BRA `(.L_x_353) ;  /* 0xffffff4400f47947 */ /* 0x000fea000383ffff */
.L_x_80:
[----:B------:R-:W-:-:S07]  /*e290*/  MOV R0, UR4 ;  /* 0x0000000400007c02 */ /* 0x000fce0008000f00 */
.L_x_354:
[----:B--2---:R2:W3:Y:S02]  /*e2a0*/  SYNCS.PHASECHK.TRANS64.TRYWAIT P0, [R0+URZ+0x38a8], R3 ;  /* 0x0038a803000075a7 */ /* 0x0044e400080011ff */
[----:B---3--:R-:W-:Y:S05]  /*e2b0*/  @!P0 NANOSLEEP.SYNCS 0x989680 ;  /* 0x009896800000895d */ /* 0x008fea0003900000 */
[----:B------:R-:W3:Y:S02]  /*e2c0*/  @!P0 SYNCS.PHASECHK.TRANS64 P0, [R0+URZ+0x38a8], R3 ;  /* 0x0038a803000085a7 */ /* 0x000ee400080010ff */
[----:B---3--:R-:W-:Y:S05]  /*e2d0*/  @!P0 BRA `(.L_x_354) ;  /* 0xfffffffc00f08947 */ /* 0x008fea000383ffff */
[----:B------:R-:W-:Y:S05]  /*e2e0*/  BRA `(.L_x_355) ;  /* 0xffffff4800f47947 */ /* 0x000fea000383ffff */
.L_x_82:
[----:B--2---:R-:W-:-:S07]  /*e2f0*/  MOV R0, UR4 ;  /* 0x0000000400007c02 */ /* 0x004fce0008000f00 */
.L_x_356:
[----:B--2---:R2:W3:Y:S02]  /*e300*/  SYNCS.PHASECHK.TRANS64.TRYWAIT P0, [R0+URZ+0x3868], R5 ;  /* 0x00386805000075a7 */ /* 0x0044e400080011ff */
[----:B---3--:R-:W-:Y:S05]  /*e310*/  @!P0 NANOSLEEP.SYNCS 0x989680 ;  /* 0x009896800000895d */ /* 0x008fea0003900000 */
[----:B------:R-:W3:Y:S02]  /*e320*/  @!P0 SYNCS.PHASECHK.TRANS64 P0, [R0+URZ+0x3868], R5 ;  /* 0x00386805000085a7 */ /* 0x000ee400080010ff */
[----:B---3--:R-:W-:Y:S05]  /*e330*/  @!P0 BRA `(.L_x_356) ;  /* 0xfffffffc00f08947 */ /* 0x008fea000383ffff */
[----:B------:R-:W-:Y:S05]  /*e340*/  BRA `(.L_x_357) ;  /* 0xffffff4800f07947 */ /* 0x000fea000383ffff */
.L_x_89:
[----:B-1----:R1:W2:Y:S02]  /*e350*/  SYNCS.PHASECHK.TRANS64.TRYWAIT P0, [R17+URZ+0x38c0], R0 ;  /* 0x0038c000110075a7 */ /* 0x0022a400080011ff */
[----:B--2---:R-:W-:Y:S05]  /*e360*/  @!P0 NANOSLEEP.SYNCS 0x989680 ;  /* 0x009896800000895d */ /* 0x004fea0003900000 */
[----:B------:R-:W2:Y:S02]  /*e370*/  @!P0 SYNCS.PHASECHK.TRANS64 P0, [R17+URZ+0x38c0], R0 ;  /* 0x0038c000110085a7 */ /* 0x000ea400080010ff */
[----:B--2---:R-:W-:Y:S05]  /*e380*/  @!P0 BRA `(.L_x_89) ;  /* 0xfffffffc00f08947 */ /* 0x004fea000383ffff */
[----:B------:R-:W-:Y:S05]  /*e390*/  BRA `(.L_x_358) ;  /* 0xffffff5000207947 */ /* 0x000fea000383ffff */
.L_x_155:
[----:B--2---:R2:W5:Y:S02]  /*e3a0*/  SYNCS.PHASECHK.TRANS64.TRYWAIT P0, [R17+URZ+0x38c8], R4 ;  /* 0x0038c804110075a7 */ /* 0x00456400080011ff */
[----:B-----5:R-:W-:Y:S05]  /*e3b0*/  @!P0 NANOSLEEP.SYNCS 0x989680 ;  /* 0x009896800000895d */ /* 0x020fea0003900000 */
[----:B------:R-:W5:Y:S02]  /*e3c0*/  @!P0 SYNCS.PHASECHK.TRANS64 P0, [R17+URZ+0x38c8], R4 ;  /* 0x0038c804110085a7 */ /* 0x000f6400080010ff */
[----:B-----5:R-:W-:Y:S05]  /*e3d0*/  @!P0 BRA `(.L_x_155) ;  /* 0xfffffffc00f08947 */ /* 0x020fea000383ffff */
[----:B------:R-:W-:Y:S05]  /*e3e0*/  BRA `(.L_x_359) ;  /* 0xffffff7c00487947 */ /* 0x000fea000383ffff */
.L_x_160:
[----:B-1----:R-:W-:-:S04]  /*e3f0*/  MOV R0, UR39 ;  /* 0x0000002700007c02 */ /* 0x002fc80008000f00 */
[----:B------:R1:W2:Y:S03]  /*e400*/  SYNCS.PHASECHK.TRANS64.TRYWAIT P0, [R0+URZ+0x3870], R3 ;  /* 0x00387003000075a7 */ /* 0x0002a600080011ff */
[----:B--2---:R-:W-:Y:S05]  /*e410*/  @!P0 NANOSLEEP.SYNCS 0x989680 ;  /* 0x009896800000895d */ /* 0x004fea0003900000 */
[----:B------:R-:W2:Y:S02]  /*e420*/  @!P0 SYNCS.PHASECHK.TRANS64 P0, [R0+URZ+0x3870], R3 ;  /* 0x00387003000085a7 */ /* 0x000ea400080010ff */
[----:B--2---:R-:W-:Y:S05]  /*e430*/  @!P0 BRA `(.L_x_160) ;  /* 0xfffffffc00ec8947 */ /* 0x004fea000383ffff */
[----:B------:R-:W-:Y:S05]  /*e440*/  BRA `(.L_x_360) ;  /* 0xffffff80002c7947 */ /* 0x000fea000383ffff */
.L_x_163:
[----:B-1----:R-:W-:-:S04]  /*e450*/  MOV R0, UR39 ;  /* 0x0000002700007c02 */ /* 0x002fc80008000f00 */
[----:B------:R1:W2:Y:S03]  /*e460*/  SYNCS.PHASECHK.TRANS64.TRYWAIT P0, [R0+URZ+0x3880], R3 ;  /* 0x00388003000075a7 */ /* 0x0002a600080011ff */
[----:B--2---:R-:W-:Y:S05]  /*e470*/  @!P0 NANOSLEEP.SYNCS 0x989680 ;  /* 0x009896800000895d */ /* 0x004fea0003900000 */
[----:B------:R-:W2:Y:S02]  /*e480*/  @!P0 SYNCS.PHASECHK.TRANS64 P0, [R0+URZ+0x3880], R3 ;  /* 0x00388003000085a7 */ /* 0x000ea400080010ff */
[----:B--2---:R-:W-:Y:S05]  /*e490*/  @!P0 BRA `(.L_x_163) ;  /* 0xfffffffc00ec8947 */ /* 0x004fea000383ffff */
[----:B------:R-:W-:Y:S05]  /*e4a0*/  BRA `(.L_x_361) ;  /* 0xffffff8000447947 */ /* 0x000fea000383ffff */
.L_x_166:
[----:B-1----:R-:W-:-:S04]  /*e4b0*/  MOV R0, UR39 ;  /* 0x0000002700007c02 */ /* 0x002fc80008000f00 */
[----:B------:R1:W2:Y:S03]  /*e4c0*/  SYNCS.PHASECHK.TRANS64.TRYWAIT P0, [R0+URZ+0x3870], R3 ;  /* 0x00387003000075a7 */ /* 0x0002a600080011ff */
[----:B--2---:R-:W-:Y:S05]  /*e4d0*/  @!P0 NANOSLEEP.SYNCS 0x989680 ;  /* 0x009896800000895d */ /* 0x004fea0003900000 */
[----:B------:R-:W2:Y:S02]  /*e4e0*/  @!P0 SYNCS.PHASECHK.TRANS64 P0, [R0+URZ+0x3870], R3 ;  /* 0x00387003000085a7 */ /* 0x000ea400080010ff */
[----:B--2---:R-:W-:Y:S05]  /*e4f0*/  @!P0 BRA `(.L_x_166) ;  /* 0xfffffffc00ec8947 */ /* 0x004fea000383ffff */
[----:B------:R-:W-:Y:S05]  /*e500*/  BRA `(.L_x_362) ;  /* 0xffffff80009c7947 */ /* 0x000fea000383ffff */
.L_x_168:
[----:B-1----:R-:W-:-:S04]  /*e510*/  MOV R0, UR39 ;  /* 0x0000002700007c02 */ /* 0x002fc80008000f00 */
[----:B------:R1:W2:Y:S03]  /*e520*/  SYNCS.PHASECHK.TRANS64.TRYWAIT P0, [R0+URZ+0x3890], R3 ;  /* 0x00389003000075a7 */ /* 0x0002a600080011ff */
[----:B--2---:R-:W-:Y:S05]  /*e530*/  @!P0 NANOSLEEP.SYNCS 0x989680 ;  /* 0x009896800000895d */ /* 0x004fea0003900000 */
[----:B------:R-:W2:Y:S02]  /*e540*/  @!P0 SYNCS.PHASECHK.TRANS64 P0, [R0+URZ+0x3890], R3 ;  /* 0x00389003000085a7 */ /* 0x000ea400080010ff */
[----:B--2---:R-:W-:Y:S05]  /*e550*/  @!P0 BRA `(.L_x_168) ;  /* 0xfffffffc00ec8947 */ /* 0x004fea000383ffff */
[----:B------:R-:W-:Y:S05]  /*e560*/  BRA `(.L_x_363) ;  /* 0xffffff8000dc7947 */ /* 0x000fea000383ffff */
.L_x_175:
[----:B-1----:R-:W-:-:S04]  /*e570*/  MOV R0, UR39 ;  /* 0x0000002700007c02 */ /* 0x002fc80008000f00 */
[----:B------:R1:W3:Y:S03]  /*e580*/  SYNCS.PHASECHK.TRANS64.TRYWAIT P1, [R0+URZ+0x3880], R3 ;  /* 0x00388003000075a7 */ /* 0x0002e600080211ff */
[----:B---3--:R-:W-:Y:S05]  /*e590*/  @!P1 NANOSLEEP.SYNCS 0x989680 ;  /* 0x009896800000995d */ /* 0x008fea0003900000 */
[----:B------:R-:W3:Y:S02]  /*e5a0*/  @!P1 SYNCS.PHASECHK.TRANS64 P1, [R0+URZ+0x3880], R3 ;  /* 0x00388003000095a7 */ /* 0x000ee400080210ff */
[----:B---3--:R-:W-:Y:S05]  /*e5b0*/  @!P1 BRA `(.L_x_175) ;  /* 0xfffffffc00ec9947 */ /* 0x008fea000383ffff */
[----:B------:R-:W-:Y:S05]  /*e5c0*/  BRA `(.L_x_364) ;  /* 0xffffff8400f47947 */ /* 0x000fea000383ffff */
.L_x_178:
[----:B-1----:R-:W-:-:S04]  /*e5d0*/  MOV R0, UR39 ;  /* 0x0000002700007c02 */ /* 0x002fc80008000f00 */
[----:B------:R1:W3:Y:S03]  /*e5e0*/  SYNCS.PHASECHK.TRANS64.TRYWAIT P0, [R0+URZ+0x3898], R3 ;  /* 0x00389803000075a7 */ /* 0x0002e600080011ff */
[----:B---3--:R-:W-:Y:S05]  /*e5f0*/  @!P0 NANOSLEEP.SYNCS 0x989680 ;  /* 0x009896800000895d */ /* 0x008fea0003900000 */
[----:B------:R-:W3:Y:S02]  /*e600*/  @!P0 SYNCS.PHASECHK.TRANS64 P0, [R0+URZ+0x3898], R3 ;  /* 0x00389803000085a7 */ /* 0x000ee400080010ff */
[----:B---3--:R-:W-:Y:S05]  /*e610*/  @!P0 BRA `(.L_x_178) ;  /* 0xfffffffc00ec8947 */ /* 0x008fea000383ffff */
[----:B------:R-:W-:Y:S05]  /*e620*/  BRA `(.L_x_365) ;  /* 0xffffff88007c7947 */ /* 0x000fea000383ffff */
.L_x_187:
[----:B-1----:R-:W-:-:S04]  /*e630*/  MOV R0, UR40 ;  /* 0x0000002800007c02 */ /* 0x002fc80008000f00 */
[----:B------:R1:W4:Y:S03]  /*e640*/  SYNCS.PHASECHK.TRANS64.TRYWAIT P0, [R0+URZ+0x3870], R43 ;  /* 0x0038702b000075a7 */ /* 0x00032600080011ff */
[----:B----4-:R-:W-:Y:S05]  /*e650*/  @!P0 NANOSLEEP.SYNCS 0x989680 ;  /* 0x009896800000895d */ /* 0x010fea0003900000 */
[----:B------:R-:W4:Y:S02]  /*e660*/  @!P0 SYNCS.PHASECHK.TRANS64 P0, [R0+URZ+0x3870], R43 ;  /* 0x0038702b000085a7 */ /* 0x000f2400080010ff */
[----:B----4-:R-:W-:Y:S05]  /*e670*/  @!P0 BRA `(.L_x_187) ;  /* 0xfffffffc00ec8947 */ /* 0x010fea000383ffff */
[----:B------:R-:W-:Y:S05]  /*e680*/  BRA `(.L_x_366) ;  /* 0xffffff8c00b87947 */ /* 0x000fea000383ffff */
.L_x_190:
[----:B-1----:R-:W-:-:S04]  /*e690*/  MOV R0, UR40 ;  /* 0x0000002800007c02 */ /* 0x002fc80008000f00 */
[----:B------:R1:W4:Y:S03]  /*e6a0*/  SYNCS.PHASECHK.TRANS64.TRYWAIT P0, [R0+URZ+0x3890], R3 ;  /* 0x00389003000075a7 */ /* 0x00032600080011ff */
[----:B----4-:R-:W-:Y:S05]  /*e6b0*/  @!P0 NANOSLEEP.SYNCS 0x989680 ;  /* 0x009896800000895d */ /* 0x010fea0003900000 */
[----:B------:R-:W4:Y:S02]  /*e6c0*/  @!P0 SYNCS.PHASECHK.TRANS64 P0, [R0+URZ+0x3890], R3 ;  /* 0x00389003000085a7 */ /* 0x000f2400080010ff */
[----:B----4-:R-:W-:Y:S05]  /*e6d0*/  @!P0 BRA `(.L_x_190) ;  /* 0xfffffffc00ec8947 */ /* 0x010fea000383ffff */
[----:B------:R-:W-:Y:S05]  /*e6e0*/  BRA `(.L_x_367) ;  /* 0xffffff8c00d47947 */ /* 0x000fea000383ffff */
.L_x_192:
[----:B-1----:R-:W-:-:S04]  /*e6f0*/  MOV R3, UR40 ;  /* 0x0000002800037c02 */ /* 0x002fc80008000f00 */
[----:B------:R1:W2:Y:S03]  /*e700*/  SYNCS.PHASECHK.TRANS64.TRYWAIT P1, [R3+URZ+0x38c0], R0 ;  /* 0x0038c000030075a7 */ /* 0x0002a600080211ff */
[----:B--2---:R-:W-:Y:S05]  /*e710*/  @!P1 NANOSLEEP.SYNCS 0x989680 ;  /* 0x009896800000995d */ /* 0x004fea0003900000 */
[----:B------:R-:W2:Y:S02]  /*e720*/  @!P1 SYNCS.PHASECHK.TRANS64 P1, [R3+URZ+0x38c0], R0 ;  /* 0x0038c000030095a7 */ /* 0x000ea400080210ff */
[----:B--2---:R-:W-:Y:S05]  /*e730*/  @!P1 BRA `(.L_x_192) ;  /* 0xfffffffc00ec9947 */ /* 0x004fea000383ffff */
[----:B------:R-:W-:Y:S05]  /*e740*/  BRA `(.L_x_368) ;  /* 0xffffff8c00f07947 */ /* 0x000fea000383ffff */
.L_x_201:
[----:B-1----:R-:W-:-:S04]  /*e750*/  MOV R0, UR40 ;  /* 0x0000002800007c02 */ /* 0x002fc80008000f00 */
[----:B------:R1:W2:Y:S03]  /*e760*/  SYNCS.PHASECHK.TRANS64.TRYWAIT P1, [R0+URZ+0x3880], R3 ;  /* 0x00388003000075a7 */ /* 0x0002a600080211ff */
[----:B--2---:R-:W-:Y:S05]  /*e770*/  @!P1 NANOSLEEP.SYNCS 0x989680 ;  /* 0x009896800000995d */ /* 0x004fea0003900000 */
[----:B------:R-:W2:Y:S02]  /*e780*/  @!P1 SYNCS.PHASECHK.TRANS64 P1, [R0+URZ+0x3880], R3 ;  /* 0x00388003000095a7 */ /* 0x000ea400080210ff */
[----:B--2---:R-:W-:Y:S05]  /*e790*/  @!P1 BRA `(.L_x_201) ;  /* 0xfffffffc00ec9947 */ /* 0x004fea000383ffff */
[----:B------:R-:W-:Y:S05]  /*e7a0*/  BRA `(.L_x_369) ;  /* 0xffffff9800607947 */ /* 0x000fea000383ffff */
.L_x_205:
[----:B-1----:R-:W-:-:S04]  /*e7b0*/  MOV R0, UR40 ;  /* 0x0000002800007c02 */ /* 0x002fc80008000f00 */
[----:B------:R1:W2:Y:S03]  /*e7c0*/  SYNCS.PHASECHK.TRANS64.TRYWAIT P0, [R0+URZ+0x3898], R3 ;  /* 0x00389803000075a7 */ /* 0x0002a600080011ff */
[----:B--2---:R-:W-:Y:S05]  /*e7d0*/  @!P0 NANOSLEEP.SYNCS 0x989680 ;  /* 0x009896800000895d */ /* 0x004fea0003900000 */
[----:B------:R-:W2:Y:S02]  /*e7e0*/  @!P0 SYNCS.PHASECHK.TRANS64 P0, [R0+URZ+0x3898], R3 ;  /* 0x00389803000085a7 */ /* 0x000ea400080010ff */
[----:B--2---:R-:W-:Y:S05]  /*e7f0*/  @!P0 BRA `(.L_x_205) ;  /* 0xfffffffc00ec8947 */ /* 0x004fea000383ffff */
[----:B------:R-:W-:Y:S05]  /*e800*/  BRA `(.L_x_370) ;  /* 0xffffff9800c87947 */ /* 0x000fea000383ffff */
.L_x_207:
[----:B-1----:R-:W-:-:S04]  /*e810*/  MOV R3, UR40 ;  /* 0x0000002800037c02 */ /* 0x002fc80008000f00 */
[----:B------:R1:W2:Y:S03]  /*e820*/  SYNCS.PHASECHK.TRANS64.TRYWAIT P1, [R3+URZ+0x38c8], R0 ;  /* 0x0038c800030075a7 */ /* 0x0002a600080211ff */
[----:B--2---:R-:W-:Y:S05]  /*e830*/  @!P1 NANOSLEEP.SYNCS 0x989680 ;  /* 0x009896800000995d */ /* 0x004fea0003900000 */
[----:B------:R-:W2:Y:S02]  /*e840*/  @!P1 SYNCS.PHASECHK.TRANS64 P1, [R3+URZ+0x38c8], R0 ;  /* 0x0038c800030095a7 */ /* 0x000ea400080210ff */
[----:B--2---:R-:W-:Y:S05]  /*e850*/  @!P1 BRA `(.L_x_207) ;  /* 0xfffffffc00ec9947 */ /* 0x004fea000383ffff */
[----:B------:R-:W-:Y:S05]  /*e860*/  BRA `(.L_x_371) ;  /* 0xffffff9800d87947 */ /* 0x000fea000383ffff */
.L_x_216:
[----:B-1----:R-:W-:-:S04]  /*e870*/  MOV R0, UR55 ;  /* 0x0000003700007c02 */ /* 0x002fc80008000f00 */
[----:B------:R1:W2:Y:S03]  /*e880*/  SYNCS.PHASECHK.TRANS64.TRYWAIT P0, [R0+URZ], R3 ;  /* 0x00000003000075a7 */ /* 0x0002a600080011ff */
[----:B--2---:R-:W-:Y:S05]  /*e890*/  @!P0 NANOSLEEP.SYNCS 0x989680 ;  /* 0x009896800000895d */ /* 0x004fea0003900000 */
[----:B------:R-:W2:Y:S02]  /*e8a0*/  @!P0 SYNCS.PHASECHK.TRANS64 P0, [R0+URZ], R3 ;  /* 0x00000003000085a7 */ /* 0x000ea400080010ff */
[----:B--2---:R-:W-:Y:S05]  /*e8b0*/  @!P0 BRA `(.L_x_216) ;  /* 0xfffffffc00ec8947 */ /* 0x004fea000383ffff */
[----:B------:R-:W-:Y:S05]  /*e8c0*/  BRA `(.L_x_372) ;  /* 0xffffffa400747947 */ /* 0x000fea000383ffff */
.L_x_219:
[----:B-1----:R-:W-:-:S04]  /*e8d0*/  MOV R0, UR43 ;  /* 0x0000002b00007c02 */ /* 0x002fc80008000f00 */
[----:B------:R1:W2:Y:S03]  /*e8e0*/  SYNCS.PHASECHK.TRANS64.TRYWAIT P1, [R0+URZ], R3 ;  /* 0x00000003000075a7 */ /* 0x0002a600080211ff */
[----:B--2---:R-:W-:Y:S05]  /*e8f0*/  @!P1 NANOSLEEP.SYNCS 0x989680 ;  /* 0x009896800000995d */ /* 0x004fea0003900000 */
[----:B------:R-:W2:Y:S02]  /*e900*/  @!P1 SYNCS.PHASECHK.TRANS64 P1, [R0+URZ], R3 ;  /* 0x00000003000095a7 */ /* 0x000ea400080210ff */
[----:B--2---:R-:W-:Y:S05]  /*e910*/  @!P1 BRA `(.L_x_219) ;  /* 0xfffffffc00ec9947 */ /* 0x004fea000383ffff */
[----:B------:R-:W-:Y:S05]  /*e920*/  BRA `(.L_x_373) ;  /* 0xffffffa800187947 */ /* 0x000fea000383ffff */
.L_x_224:
[----:B-1----:R-:W-:-:S04]  /*e930*/  MOV R4, UR52 ;  /* 0x0000003400047c02 */ /* 0x002fc80008000f00 */
[----:B------:R1:W2:Y:S03]  /*e940*/  SYNCS.PHASECHK.TRANS64.TRYWAIT P2, [R4+URZ], R3 ;  /* 0x00000003040075a7 */ /* 0x0002a600080411ff */
[----:B--2---:R-:W-:Y:S05]  /*e950*/  @!P2 NANOSLEEP.SYNCS 0x989680 ;  /* 0x009896800000a95d */ /* 0x004fea0003900000 */
[----:B------:R-:W2:Y:S02]  /*e960*/  @!P2 SYNCS.PHASECHK.TRANS64 P2, [R4+URZ], R3 ;  /* 0x000000030400a5a7 */ /* 0x000ea400080410ff */
[----:B--2---:R-:W-:Y:S05]  /*e970*/  @!P2 BRA `(.L_x_224) ;  /* 0xfffffffc00eca947 */ /* 0x004fea000383ffff */
[----:B------:R-:W-:Y:S05]  /*e980*/  BRA `(.L_x_374) ;  /* 0xffffffb000087947 */ /* 0x000fea000383ffff */
.L_x_228:
[----:B--2---:R-:W-:-:S04]  /*e990*/  MOV R3, UR55 ;  /* 0x0000003700037c02 */ /* 0x004fc80008000f00 */
[----:B------:R2:W3:Y:S03]  /*e9a0*/  SYNCS.PHASECHK.TRANS64.TRYWAIT P2, [R3+URZ], R0 ;  /* 0x00000000030075a7 */ /* 0x0004e600080411ff */
[----:B---3--:R-:W-:Y:S05]  /*e9b0*/  @!P2 NANOSLEEP.SYNCS 0x989680 ;  /* 0x009896800000a95d */ /* 0x008fea0003900000 */
[----:B------:R-:W3:Y:S02]  /*e9c0*/  @!P2 SYNCS.PHASECHK.TRANS64 P2, [R3+URZ], R0 ;  /* 0x000000000300a5a7 */ /* 0x000ee400080410ff */
[----:B---3--:R-:W-:Y:S05]  /*e9d0*/  @!P2 BRA `(.L_x_228) ;  /* 0xfffffffc00eca947 */ /* 0x008fea000383ffff */
[----:B------:R-:W-:Y:S05]  /*e9e0*/  BRA `(.L_x_375) ;  /* 0xffffffc400807947 */ /* 0x000fea000383ffff */
.L_x_233:
[----:B--2---:R-:W-:-:S04]  /*e9f0*/  MOV R0, UR43 ;  /* 0x0000002b00007c02 */ /* 0x004fc80008000f00 */
[----:B------:R2:W3:Y:S03]  /*ea00*/  SYNCS.PHASECHK.TRANS64.TRYWAIT P1, [R0+URZ], R3 ;  /* 0x00000003000075a7 */ /* 0x0004e600080211ff */
[----:B---3--:R-:W-:Y:S05]  /*ea10*/  @!P1 NANOSLEEP.SYNCS 0x989680 ;  /* 0x009896800000995d */ /* 0x008fea0003900000 */
[----:B------:R-:W3:Y:S02]  /*ea20*/  @!P1 SYNCS.PHASECHK.TRANS64 P1, [R0+URZ], R3 ;  /* 0x00000003000095a7 */ /* 0x000ee400080210ff */
[----:B---3--:R-:W-:Y:S05]  /*ea30*/  @!P1 BRA `(.L_x_233) ;  /* 0xfffffffc00ec9947 */ /* 0x008fea000383ffff */
[----:B------:R-:W-:Y:S05]  /*ea40*/  BRA `(.L_x_376) ;  /* 0xffffffc8002c7947 */ /* 0x000fea000383ffff */
.L_x_238:
[----:B-1----:R-:W-:-:S04]  /*ea50*/  MOV R0, UR55 ;  /* 0x0000003700007c02 */ /* 0x002fc80008000f00 */
[----:B------:R1:W2:Y:S03]  /*ea60*/  SYNCS.PHASECHK.TRANS64.TRYWAIT P0, [R0+URZ], R3 ;  /* 0x00000003000075a7 */ /* 0x0002a600080011ff */
[----:B--2---:R-:W-:Y:S05]  /*ea70*/  @!P0 NANOSLEEP.SYNCS 0x989680 ;  /* 0x009896800000895d */ /* 0x004fea0003900000 */
[----:B------:R-:W2:Y:S02]  /*ea80*/  @!P0 SYNCS.PHASECHK.TRANS64 P0, [R0+URZ], R3 ;  /* 0x00000003000085a7 */ /* 0x000ea400080010ff */
[----:B--2---:R-:W-:Y:S05]  /*ea90*/  @!P0 BRA `(.L_x_238) ;  /* 0xfffffffc00ec8947 */ /* 0x004fea000383ffff */
[----:B------:R-:W-:Y:S05]  /*eaa0*/  BRA `(.L_x_377) ;  /* 0xffffffc800c87947 */ /* 0x000fea000383ffff */
.L_x_242:
[----:B------:R-:W-:-:S07]  /*eab0*/  MOV R0, UR8 ;  /* 0x0000000800007c02 */ /* 0x000fce0008000f00 */
.L_x_378:
[----:B-1----:R1:W2:Y:S02]  /*eac0*/  SYNCS.PHASECHK.TRANS64.TRYWAIT P1, [R0+URZ+0x3810], R3 ;  /* 0x00381003000075a7 */ /* 0x0022a400080211ff */
[----:B--2---:R-:W-:Y:S05]  /*ead0*/  @!P1 NANOSLEEP.SYNCS 0x989680 ;  /* 0x009896800000995d */ /* 0x004fea0003900000 */
[----:B------:R-:W2:Y:S02]  /*eae0*/  @!P1 SYNCS.PHASECHK.TRANS64 P1, [R0+URZ+0x3810], R3 ;  /* 0x00381003000095a7 */ /* 0x000ea400080210ff */
[----:B--2---:R-:W-:Y:S05]  /*eaf0*/  @!P1 BRA `(.L_x_378) ;  /* 0xfffffffc00f09947 */ /* 0x004fea000383ffff */
[----:B------:R-:W-:Y:S05]  /*eb00*/  BRA `(.L_x_379) ;  /* 0xffffffcc00b87947 */ /* 0x000fea000383ffff */
.L_x_248:
[----:B-1----:R-:W-:-:S07]  /*eb10*/  MOV R0, UR8 ;  /* 0x0000000800007c02 */ /* 0x002fce0008000f00 */
.L_x_380:
[----:B-1----:R1:W2:Y:S02]  /*eb20*/  SYNCS.PHASECHK.TRANS64.TRYWAIT P1, [R0+URZ+0x3838], R3 ;  /* 0x00383803000075a7 */ /* 0x0022a400080211ff */
[----:B--2---:R-:W-:Y:S05]  /*eb30*/  @!P1 NANOSLEEP.SYNCS 0x989680 ;  /* 0x009896800000995d */ /* 0x004fea0003900000 */
[----:B------:R-:W2:Y:S02]  /*eb40*/  @!P1 SYNCS.PHASECHK.TRANS64 P1, [R0+URZ+0x3838], R3 ;  /* 0x00383803000095a7 */ /* 0x000ea400080210ff */
[----:B--2---:R-:W-:Y:S05]  /*eb50*/  @!P1 BRA `(.L_x_380) ;  /* 0xfffffffc00f09947 */ /* 0x004fea000383ffff */
[----:B------:R-:W-:Y:S05]  /*eb60*/  BRA `(.L_x_381) ;  /* 0xffffffd0000c7947 */ /* 0x000fea000383ffff */
.L_x_254:
[----:B-1----:R-:W-:-:S07]  /*eb70*/  MOV R0, UR8 ;  /* 0x0000000800007c02 */ /* 0x002fce0008000f00 */
.L_x_382:
[----:B-1----:R1:W2:Y:S02]  /*eb80*/  SYNCS.PHASECHK.TRANS64.TRYWAIT P1, [R0+URZ+0x3818], R3 ;  /* 0x00381803000075a7 */ /* 0x0022a400080211ff */
[----:B--2---:R-:W-:Y:S05]  /*eb90*/  @!P1 NANOSLEEP.SYNCS 0x989680 ;  /* 0x009896800000995d */ /* 0x004fea0003900000 */
[----:B------:R-:W2:Y:S02]  /*eba0*/  @!P1 SYNCS.PHASECHK.TRANS64 P1, [R0+URZ+0x3818], R3 ;  /* 0x00381803000095a7 */ /* 0x000ea400080210ff */
[----:B--2---:R-:W-:Y:S05]  /*ebb0*/  @!P1 BRA `(.L_x_382) ;  /* 0xfffffffc00f09947 */ /* 0x004fea000383ffff */
[----:B------:R-:W-:Y:S05]  /*ebc0*/  BRA `(.L_x_383) ;  /* 0xffffffd000687947 */ /* 0x000fea000383ffff */
.L_x_260:
[----:B-1----:R-:W-:-:S07]  /*ebd0*/  MOV R0, UR8 ;  /* 0x0000000800007c02 */ /* 0x002fce0008000f00 */
.L_x_384:
[----:B-1----:R1:W2:Y:S02]  /*ebe0*/  SYNCS.PHASECHK.TRANS64.TRYWAIT P1, [R0+URZ+0x3840], R3 ;  /* 0x00384003000075a7 */ /* 0x0022a400080211ff */
[----:B--2---:R-:W-:Y:S05]  /*ebf0*/  @!P1 NANOSLEEP.SYNCS 0x989680 ;  /* 0x009896800000995d */ /* 0x004fea0003900000 */
[----:B------:R-:W2:Y:S02]  /*ec00*/  @!P1 SYNCS.PHASECHK.TRANS64 P1, [R0+URZ+0x3840], R3 ;  /* 0x00384003000095a7 */ /* 0x000ea400080210ff */
[----:B--2---:R-:W-:Y:S05]  /*ec10*/  @!P1 BRA `(.L_x_384) ;  /* 0xfffffffc00f09947 */ /* 0x004fea000383ffff */
[----:B------:R-:W-:Y:S05]  /*ec20*/  BRA `(.L_x_385) ;  /* 0xffffffd000c07947 */ /* 0x000fea000383ffff */
.L_x_266:
[----:B-1----:R-:W-:-:S07]  /*ec30*/  MOV R0, UR33 ;  /* 0x0000002100007c02 */ /* 0x002fce0008000f00 */
.L_x_386:
[----:B-1----:R1:W3:Y:S02]  /*ec40*/  SYNCS.PHASECHK.TRANS64.TRYWAIT P1, [R0+URZ+0x3838], R3 ;  /* 0x00383803000075a7 */ /* 0x0022e400080211ff */
[----:B---3--:R-:W-:Y:S05]  /*ec50*/  @!P1 NANOSLEEP.SYNCS 0x989680 ;  /* 0x009896800000995d */ /* 0x008fea0003900000 */
[----:B------:R-:W3:Y:S02]  /*ec60*/  @!P1 SYNCS.PHASECHK.TRANS64 P1, [R0+URZ+0x3838], R3 ;  /* 0x00383803000095a7 */ /* 0x000ee400080210ff */
[----:B---3--:R-:W-:Y:S05]  /*ec70*/  @!P1 BRA `(.L_x_386) ;  /* 0xfffffffc00f09947 */ /* 0x008fea000383ffff */
[----:B------:R-:W-:Y:S05]  /*ec80*/  BRA `(.L_x_387) ;  /* 0xffffffd400787947 */ /* 0x000fea000383ffff */
.L_x_271:
[----:B-1----:R-:W-:-:S07]  /*ec90*/  MOV R0, UR17 ;  /* 0x0000001100007c02 */ /* 0x002fce0008000f00 */
.L_x_388:
[----:B-1----:R1:W2:Y:S02]  /*eca0*/  SYNCS.PHASECHK.TRANS64.TRYWAIT P1, [R0+URZ+0x3838], R3 ;  /* 0x00383803000075a7 */ /* 0x0022a400080211ff */
[----:B--2---:R-:W-:Y:S05]  /*ecb0*/  @!P1 NANOSLEEP.SYNCS 0x989680 ;  /* 0x009896800000995d */ /* 0x004fea0003900000 */
[----:B------:R-:W2:Y:S02]  /*ecc0*/  @!P1 SYNCS.PHASECHK.TRANS64 P1, [R0+URZ+0x3838], R3 ;  /* 0x00383803000095a7 */ /* 0x000ea400080210ff */
[----:B--2---:R-:W-:Y:S05]  /*ecd0*/  @!P1 BRA `(.L_x_388) ;  /* 0xfffffffc00f09947 */ /* 0x004fea000383ffff */
[----:B------:R-:W-:Y:S05]  /*ece0*/  BRA `(.L_x_389) ;  /* 0xffffffd400d47947 */ /* 0x000fea000383ffff */
.L_x_276:
[----:B-1----:R-:W-:-:S07]  /*ecf0*/  MOV R0, UR25 ;  /* 0x0000001900007c02 */ /* 0x002fce0008000f00 */
.L_x_390:
[----:B-1----:R1:W2:Y:S02]  /*ed00*/  SYNCS.PHASECHK.TRANS64.TRYWAIT P1, [R0+URZ+0x3838], R3 ;  /* 0x00383803000075a7 */ /* 0x0022a400080211ff */
[----:B--2---:R-:W-:Y:S05]  /*ed10*/  @!P1 NANOSLEEP.SYNCS 0x989680 ;  /* 0x009896800000995d */ /* 0x004fea0003900000 */
[----:B------:R-:W2:Y:S02]  /*ed20*/  @!P1 SYNCS.PHASECHK.TRANS64 P1, [R0+URZ+0x3838], R3 ;  /* 0x00383803000095a7 */ /* 0x000ea400080210ff */
[----:B--2---:R-:W-:Y:S05]  /*ed30*/  @!P1 BRA `(.L_x_390) ;  /* 0xfffffffc00f09947 */ /* 0x004fea000383ffff */
[----:B------:R-:W-:Y:S05]  /*ed40*/  BRA `(.L_x_391) ;  /* 0xffffffd800387947 */ /* 0x000fea000383ffff */
.L_x_281:
[----:B-1----:R-:W-:-:S07]  /*ed50*/  MOV R0, UR17 ;  /* 0x0000001100007c02 */ /* 0x002fce0008000f00 */
.L_x_392:
[----:B-1----:R1:W2:Y:S02]  /*ed60*/  SYNCS.PHASECHK.TRANS64.TRYWAIT P1, [R0+URZ+0x3838], R3 ;  /* 0x00383803000075a7 */ /* 0x0022a400080211ff */
[----:B--2---:R-:W-:Y:S05]  /*ed70*/  @!P1 NANOSLEEP.SYNCS 0x989680 ;  /* 0x009896800000995d */ /* 0x004fea0003900000 */
[----:B------:R-:W2:Y:S02]  /*ed80*/  @!P1 SYNCS.PHASECHK.TRANS64 P1, [R0+URZ+0x3838], R3 ;  /* 0x00383803000095a7 */ /* 0x000ea400080210ff */
[----:B--2---:R-:W-:Y:S05]  /*ed90*/  @!P1 BRA `(.L_x_392) ;  /* 0xfffffffc00f09947 */ /* 0x004fea000383ffff */
[----:B------:R-:W-:Y:S05]  /*eda0*/  BRA `(.L_x_393) ;  /* 0xffffffd800987947 */ /* 0x000fea000383ffff */
.L_x_286:
[----:B-1----:R-:W-:-:S07]  /*edb0*/  MOV R0, UR17 ;  /* 0x0000001100007c02 */ /* 0x002fce0008000f00 */
.L_x_394:
[----:B-1----:R1:W2:Y:S02]  /*edc0*/  SYNCS.PHASECHK.TRANS64.TRYWAIT P1, [R0+URZ+0x3838], R3 ;  /* 0x00383803000075a7 */ /* 0x0022a400080211ff */
[----:B--2---:R-:W-:Y:S05]  /*edd0*/  @!P1 NANOSLEEP.SYNCS 0x989680 ;  /* 0x009896800000995d */ /* 0x004fea0003900000 */
[----:B------:R-:W2:Y:S02]  /*ede0*/  @!P1 SYNCS.PHASECHK.TRANS64 P1, [R0+URZ+0x3838], R3 ;  /* 0x00383803000095a7 */ /* 0x000ea400080210ff */
[----:B--2---:R-:W-:Y:S05]  /*edf0*/  @!P1 BRA `(.L_x_394) ;  /* 0xfffffffc00f09947 */ /* 0x004fea000383ffff */
[----:B------:R-:W-:Y:S05]  /*ee00*/  BRA `(.L_x_395) ;  /* 0xffffffd800fc7947 */ /* 0x000fea000383ffff */
.L_x_291:
[----:B-1----:R-:W-:-:S07]  /*ee10*/  MOV R0, UR17 ;  /* 0x0000001100007c02 */ /* 0x002fce0008000f00 */
.L_x_396:
[----:B-1----:R1:W2:Y:S02]  /*ee20*/  SYNCS.PHASECHK.TRANS64.TRYWAIT P1, [R0+URZ+0x3838], R3 ;  /* 0x00383803000075a7 */ /* 0x0022a400080211ff */
[----:B--2---:R-:W-:Y:S05]  /*ee30*/  @!P1 NANOSLEEP.SYNCS 0x989680 ;  /* 0x009896800000995d */ /* 0x004fea0003900000 */
[----:B------:R-:W2:Y:S02]  /*ee40*/  @!P1 SYNCS.PHASECHK.TRANS64 P1, [R0+URZ+0x3838], R3 ;  /* 0x00383803000095a7 */ /* 0x000ea400080210ff */
[----:B--2---:R-:W-:Y:S05]  /*ee50*/  @!P1 BRA `(.L_x_396) ;  /* 0xfffffffc00f09947 */ /* 0x004fea000383ffff */
[----:B------:R-:W-:Y:S05]  /*ee60*/  BRA `(.L_x_397) ;  /* 0xffffffdc00607947 */ /* 0x000fea000383ffff */
.L_x_296:
[----:B-1----:R-:W-:-:S07]  /*ee70*/  MOV R0, UR17 ;  /* 0x0000001100007c02 */ /* 0x002fce0008000f00 */
.L_x_398:
[----:B-1----:R1:W2:Y:S02]  /*ee80*/  SYNCS.PHASECHK.TRANS64.TRYWAIT P1, [R0+URZ+0x3838], R3 ;  /* 0x00383803000075a7 */ /* 0x0022a400080211ff */
[----:B--2---:R-:W-:Y:S05]  /*ee90*/  @!P1 NANOSLEEP.SYNCS 0x989680 ;  /* 0x009896800000995d */ /* 0x004fea0003900000 */
[----:B------:R-:W2:Y:S02]  /*eea0*/  @!P1 SYNCS.PHASECHK.TRANS64 P1, [R0+URZ+0x3838], R3 ;  /* 0x00383803000095a7 */ /* 0x000ea400080210ff */
[----:B--2---:R-:W-:Y:S05]  /*eeb0*/  @!P1 BRA `(.L_x_398) ;  /* 0xfffffffc00f09947 */ /* 0x004fea000383ffff */
[----:B------:R-:W-:Y:S05]  /*eec0*/  BRA `(.L_x_399) ;  /* 0xffffffdc00c47947 */ /* 0x000fea000383ffff */
.L_x_301:
[----:B-1----:R-:W-:-:S07]  /*eed0*/  MOV R0, UR17 ;  /* 0x0000001100007c02 */ /* 0x002fce0008000f00 */
.L_x_400:
[----:B-1----:R1:W2:Y:S02]  /*eee0*/  SYNCS.PHASECHK.TRANS64.TRYWAIT P1, [R0+URZ+0x3838], R3 ;  /* 0x00383803000075a7 */ /* 0x0022a400080211ff */
[----:B--2---:R-:W-:Y:S05]  /*eef0*/  @!P1 NANOSLEEP.SYNCS 0x989680 ;  /* 0x009896800000995d */ /* 0x004fea0003900000 */
[----:B------:R-:W2:Y:S02]  /*ef00*/  @!P1 SYNCS.PHASECHK.TRANS64 P1, [R0+URZ+0x3838], R3 ;  /* 0x00383803000095a7 */ /* 0x000ea400080210ff */
[----:B--2---:R-:W-:Y:S05]  /*ef10*/  @!P1 BRA `(.L_x_400) ;  /* 0xfffffffc00f09947 */ /* 0x004fea000383ffff */
[----:B------:R-:W-:Y:S05]  /*ef20*/  BRA `(.L_x_401) ;  /* 0xffffffe000287947 */ /* 0x000fea000383ffff */
.L_x_307:
[----:B-1----:R-:W-:-:S07]  /*ef30*/  MOV R0, UR25 ;  /* 0x0000001900007c02 */ /* 0x002fce0008000f00 */
.L_x_402:
[----:B-1----:R1:W2:Y:S02]  /*ef40*/  SYNCS.PHASECHK.TRANS64.TRYWAIT P1, [R0+URZ+0x3838], R3 ;  /* 0x00383803000075a7 */ /* 0x0022a400080211ff */
[----:B--2---:R-:W-:Y:S05]  /*ef50*/  @!P1 NANOSLEEP.SYNCS 0x989680 ;  /* 0x009896800000995d */ /* 0x004fea0003900000 */
[----:B------:R-:W2:Y:S02]  /*ef60*/  @!P1 SYNCS.PHASECHK.TRANS64 P1, [R0+URZ+0x3838], R3 ;  /* 0x00383803000095a7 */ /* 0x000ea400080210ff */
[----:B--2---:R-:W-:Y:S05]  /*ef70*/  @!P1 BRA `(.L_x_402) ;  /* 0xfffffffc00f09947 */ /* 0x004fea000383ffff */
[----:B------:R-:W-:Y:S05]  /*ef80*/  BRA `(.L_x_403) ;  /* 0xffffffe000b47947 */ /* 0x000fea000383ffff */
.L_x_312:
[----:B-1----:R-:W-:-:S07]  /*ef90*/  MOV R0, UR17 ;  /* 0x0000001100007c02 */ /* 0x002fce0008000f00 */
.L_x_404:
[----:B-1----:R1:W2:Y:S02]  /*efa0*/  SYNCS.PHASECHK.TRANS64.TRYWAIT P1, [R0+URZ+0x3838], R3 ;  /* 0x00383803000075a7 */ /* 0x0022a400080211ff */
[----:B--2---:R-:W-:Y:S05]  /*efb0*/  @!P1 NANOSLEEP.SYNCS 0x989680 ;  /* 0x009896800000995d */ /* 0x004fea0003900000 */
[----:B------:R-:W2:Y:S02]  /*efc0*/  @!P1 SYNCS.PHASECHK.TRANS64 P1, [R0+URZ+0x3838], R3 ;  /* 0x00383803000095a7 */ /* 0x000ea400080210ff */
[----:B--2---:R-:W-:Y:S05]  /*efd0*/  @!P1 BRA `(.L_x_404) ;  /* 0xfffffffc00f09947 */ /* 0x004fea000383ffff */
[----:B------:R-:W-:Y:S05]  /*efe0*/  BRA `(.L_x_405) ;  /* 0xffffffe400147947 */ /* 0x000fea000383ffff */
.L_x_318:
[----:B------:R-:W-:-:S07]  /*eff0*/  MOV R0, UR16 ;  /* 0x0000001000007c02 */ /* 0x000fce0008000f00 */
.L_x_406:
[----:B-1----:R1:W2:Y:S02]  /*f000*/  SYNCS.PHASECHK.TRANS64.TRYWAIT P0, [R0+URZ+0x38b0], R3 ;  /* 0x0038b003000075a7 */ /* 0x0022a400080011ff */
[----:B--2---:R-:W-:Y:S05]  /*f010*/  @!P0 NANOSLEEP.SYNCS 0x989680 ;  /* 0x009896800000895d */ /* 0x004fea0003900000 */
[----:B------:R-:W2:Y:S02]  /*f020*/  @!P0 SYNCS.PHASECHK.TRANS64 P0, [R0+URZ+0x38b0], R3 ;  /* 0x0038b003000085a7 */ /* 0x000ea400080010ff */
[----:B--2---:R-:W-:Y:S05]  /*f030*/  @!P0 BRA `(.L_x_406) ;  /* 0xfffffffc00f08947 */ /* 0x004fea000383ffff */
[----:B------:R-:W-:Y:S05]  /*f040*/  BRA `(.L_x_407) ;  /* 0xffffffe800187947 */ /* 0x000fea000383ffff */
.L_x_320:
[----:B-1----:R-:W-:-:S07]  /*f050*/  MOV R0, UR16 ;  /* 0x0000001000007c02 */ /* 0x002fce0008000f00 */
.L_x_408:
[----:B-1----:R1:W2:Y:S02]  /*f060*/  SYNCS.PHASECHK.TRANS64.TRYWAIT P0, [R0+URZ+0x38b8], R3 ;  /* 0x0038b803000075a7 */ /* 0x0022a400080011ff */
[----:B--2---:R-:W-:Y:S05]  /*f070*/  @!P0 NANOSLEEP.SYNCS 0x989680 ;  /* 0x009896800000895d */ /* 0x004fea0003900000 */
[----:B------:R-:W2:Y:S02]  /*f080*/  @!P0 SYNCS.PHASECHK.TRANS64 P0, [R0+URZ+0x38b8], R3 ;  /* 0x0038b803000085a7 */ /* 0x000ea400080010ff */
[----:B--2---:R-:W-:Y:S05]  /*f090*/  @!P0 BRA `(.L_x_408) ;  /* 0xfffffffc00f08947 */ /* 0x004fea000383ffff */
[----:B------:R-:W-:Y:S05]  /*f0a0*/  BRA `(.L_x_409) ;  /* 0xffffffe800287947 */ /* 0x000fea000383ffff */
        .weak           $__internal_0_$__cuda_sm10x_tcgen05_guardrail_trap_col_being_dealloced_not_returned_by_alloc
        .type           $__internal_0_$__cuda_sm10x_tcgen05_guardrail_trap_col_being_dealloced_not_returned_by_alloc,@function
        .size           $__internal_0_$__cuda_sm10x_tcgen05_guardrail_trap_col_being_dealloced_not_returned_by_alloc,($__internal_1_$__cuda_sm10x_tcgen05_guardrail_trap_phase_invalid_during_alloc - $__internal_0_$__cuda_sm10x_tcgen05_guardrail_trap_col_being_dealloced_not_returned_by_alloc)
$__internal_0_$__cuda_sm10x_tcgen05_guardrail_trap_col_being_dealloced_not_returned_by_alloc:
[----:B------:R-:W-:Y:S05]  /*f0b0*/  BPT.TRAP 0x1 ;  /* 0x000000040000795c */ /* 0x000fea0000300000 */
[----:B------:R-:W-:-:S04]  /*f0c0*/  HFMA2 R3, -RZ, RZ, 0, 0 ;  /* 0x00000000ff037431 */ /* 0x000fc800000001ff */
[----:B------:R-:W-:Y:S05]  /*f0d0*/  RET.REL.NODEC R2 `(_ZN7cutlass13device_kernelINS_4fmha6kernel36Sm100FmhaFwdKernelTmaWarpspecializedIN4cute5tupleIJiiiNS5_IJNS5_IJiiEEEiEEEEEENS1_10collective38Sm100FmhaFwdMainloopTmaWarpspecializedINS_10bfloat16_tEffNS5_IJNS4_1CILi256EEENSC_ILi64EEENSC_ILi16EEEEEENS5_IJiNSC_ILi1EEES7_EEENS5_IJiSH_NS5_IJNS5_IJNSC_ILi0EEEiEEEiEEEEEESM_NS9_6NoMaskENS5_IJNSC_ILi2EEESH_SH_EEENSC_ILb0EEEEENS9_38Sm100FmhaFwdEpilogueTmaWarpspecializedINS_6half_tEfNS5_IJNSC_ILi128EEESF_SE_EEESI_NS5_IJSH_S7_EEESQ_EENS2_23IndividualTileSchedulerENS2_41Sm100FmhaCtxKernelWarpspecializedScheduleEEEEEvNT_6ParamsE) ;  /* 0xffffff0c02c87950 */ /* 0x000fea0003c3ffff */
        .weak           $__internal_1_$__cuda_sm10x_tcgen05_guardrail_trap_phase_invalid_during_alloc
        .type           $__internal_1_$__cuda_sm10x_tcgen05_guardrail_trap_phase_invalid_during_alloc,@function
        .size           $__internal_1_$__cuda_sm10x_tcgen05_guardrail_trap_phase_invalid_during_alloc,($__internal_2_$__cuda_sm10x_tcgen05_guardrail_trap_unallocated_columns_being_dealloced - $__internal_1_$__cuda_sm10x_tcgen05_guardrail_trap_phase_invalid_during_alloc)
$__internal_1_$__cuda_sm10x_tcgen05_guardrail_trap_phase_invalid_during_alloc:
[----:B------:R-:W-:Y:S05]  /*f0e0*/  BPT.TRAP 0x1 ;  /* 0x000000040000795c */ /* 0x000fea0000300000 */
[----:B------:R-:W-:-:S04]  /*f0f0*/  MOV R3, 0x0 ;  /* 0x0000000000037802 */ /* 0x000fc80000000f00 */
[----:B------:R-:W-:Y:S05]  /*f100*/  RET.REL.NODEC R2 `(_ZN7cutlass13device_kernelINS_4fmha6kernel36Sm100FmhaFwdKernelTmaWarpspecializedIN4cute5tupleIJiiiNS5_IJNS5_IJiiEEEiEEEEEENS1_10collective38Sm100FmhaFwdMainloopTmaWarpspecializedINS_10bfloat16_tEffNS5_IJNS4_1CILi256EEENSC_ILi64EEENSC_ILi16EEEEEENS5_IJiNSC_ILi1EEES7_EEENS5_IJiSH_NS5_IJNS5_IJNSC_ILi0EEEiEEEiEEEEEESM_NS9_6NoMaskENS5_IJNSC_ILi2EEESH_SH_EEENSC_ILb0EEEEENS9_38Sm100FmhaFwdEpilogueTmaWarpspecializedINS_6half_tEfNS5_IJNSC_ILi128EEESF_SE_EEESI_NS5_IJSH_S7_EEESQ_EENS2_23IndividualTileSchedulerENS2_41Sm100FmhaCtxKernelWarpspecializedScheduleEEEEEvNT_6ParamsE) ;  /* 0xffffff0c02bc7950 */ /* 0x000fea0003c3ffff */
        .weak           $__internal_2_$__cuda_sm10x_tcgen05_guardrail_trap_unallocated_columns_being_dealloced
        .type           $__internal_2_$__cuda_sm10x_tcgen05_guardrail_trap_unallocated_columns_being_dealloced,@function
        .size           $__internal_2_$__cuda_sm10x_tcgen05_guardrail_trap_unallocated_columns_being_dealloced,($__internal_3_$__cuda_sm3x_div_rn_noftz_f32_slowpath - $__internal_2_$__cuda_sm10x_tcgen05_guardrail_trap_unallocated_columns_being_dealloced)
$__internal_2_$__cuda_sm10x_tcgen05_guardrail_trap_unallocated_columns_being_dealloced:
[----:B------:R-:W-:Y:S05]  /*f110*/  BPT.TRAP 0x1 ;  /* 0x000000040000795c */ /* 0x000fea0000300000 */
[----:B------:R-:W-:-:S04]  /*f120*/  HFMA2 R3, -RZ, RZ, 0, 0 ;  /* 0x00000000ff037431 */ /* 0x000fc800000001ff */
[----:B------:R-:W-:Y:S05]  /*f130*/  RET.REL.NODEC R2 `(_ZN7cutlass13device_kernelINS_4fmha6kernel36Sm100FmhaFwdKernelTmaWarpspecializedIN4cute5tupleIJiiiNS5_IJNS5_IJiiEEEiEEEEEENS1_10collective38Sm100FmhaFwdMainloopTmaWarpspecializedINS_10bfloat16_tEffNS5_IJNS4_1CILi256EEENSC_ILi64EEENSC_ILi16EEEEEENS5_IJiNSC_ILi1EEES7_EEENS5_IJiSH_NS5_IJNS5_IJNSC_ILi0EEEiEEEiEEEEEESM_NS9_6NoMaskENS5_IJNSC_ILi2EEESH_SH_EEENSC_ILb0EEEEENS9_38Sm100FmhaFwdEpilogueTmaWarpspecializedINS_6half_tEfNS5_IJNSC_ILi128EEESF_SE_EEESI_NS5_IJSH_S7_EEESQ_EENS2_23IndividualTileSchedulerENS2_41Sm100FmhaCtxKernelWarpspecializedScheduleEEEEEvNT_6ParamsE) ;  /* 0xffffff0c02b07950 */ /* 0x000fea0003c3ffff */
        .weak           $__internal_3_$__cuda_sm3x_div_rn_noftz_f32_slowpath
        .type           $__internal_3_$__cuda_sm3x_div_rn_noftz_f32_slowpath,@function
        .size           $__internal_3_$__cuda_sm3x_div_rn_noftz_f32_slowpath,(.L_x_426 - $__internal_3_$__cuda_sm3x_div_rn_noftz_f32_slowpath)
$__internal_3_$__cuda_sm3x_div_rn_noftz_f32_slowpath:
[----:B------:R-:W-:Y:S01]  /*f140*/  SHF.R.U32.HI R2, RZ, 0x17, R22 ;  /* 0x00000017ff027819 */ /* 0x000fe20000011616 */
[----:B------:R-:W-:Y:S01]  /*f150*/  BSSY.RECONVERGENT B1, `(.L_x_410) ;  /* 0x0000065000017945 */ /* 0x000fe20003800200 */
[--C-:B------:R-:W-:Y:S01]  /*f160*/  SHF.R.U32.HI R35, RZ, 0x17, R26.reuse ;  /* 0x00000017ff237819 */ /* 0x100fe2000001161a */
[----:B------:R-:W-:Y:S01]  /*f170*/  IMAD.MOV.U32 R36, RZ, RZ, R26 ;  /* 0x000000ffff247224 */ /* 0x000fe200078e001a */
[----:B------:R-:W-:Y:S01]  /*f180*/  LOP3.LUT R2, R2, 0xff, RZ, 0xc0, !PT ;  /* 0x000000ff02027812 */ /* 0x000fe200078ec0ff */
[----:B------:R-:W-:Y:S01]  /*f190*/  IMAD.MOV.U32 R3, RZ, RZ, R22 ;  /* 0x000000ffff037224 */ /* 0x000fe200078e0016 */
[----:B------:R-:W-:-:S03]  /*f1a0*/  LOP3.LUT R35, R35, 0xff, RZ, 0xc0, !PT ;  /* 0x000000ff23237812 */ /* 0x000fc600078ec0ff */
[----:B------:R-:W-:Y:S02]  /*f1b0*/  VIADD R0, R2, 0xffffffff ;  /* 0xffffffff02007836 */ /* 0x000fe40000000000 */
[----:B------:R-:W-:-:S03]  /*f1c0*/  VIADD R21, R35, 0xffffffff ;  /* 0xffffffff23157836 */ /* 0x000fc60000000000 */
[----:B------:R-:W-:-:S04]  /*f1d0*/  ISETP.GT.U32.AND P0, PT, R0, 0xfd, PT ;  /* 0x000000fd0000780c */ /* 0x000fc80003f04070 */
[----:B------:R-:W-:-:S13]  /*f1e0*/  ISETP.GT.U32.OR P0, PT, R21, 0xfd, P0 ;  /* 0x000000fd1500780c */ /* 0x000fda0000704470 */
[----:B------:R-:W-:Y:S01]  /*f1f0*/  @!P0 IMAD.MOV.U32 R34, RZ, RZ, RZ ;  /* 0x000000ffff228224 */ /* 0x000fe200078e00ff */
[----:B------:R-:W-:Y:S06]  /*f200*/  @!P0 BRA `(.L_x_411) ;  /* 0x00000000005c8947 */ /* 0x000fec0003800000 */
[----:B------:R-:W-:Y:S02]  /*f210*/  FSETP.GTU.FTZ.AND P2, PT, |R26|, +INF , PT ;  /* 0x7f8000001a00780b */ /* 0x000fe40003f5c200 */
[----:B------:R-:W-:-:S04]  /*f220*/  FSETP.GTU.FTZ.AND P0, PT, |R22|, +INF , PT ;  /* 0x7f8000001600780b */ /* 0x000fc80003f1c200 */
[----:B------:R-:W-:-:S13]  /*f230*/  PLOP3.LUT P0, PT, P2, P0, PT, 0xf8, 0x8f ;  /* 0x00000000008f781c */ /* 0x000fda0001701f70 */
[----:B------:R-:W-:Y:S05]  /*f240*/  @P0 BRA `(.L_x_412) ;  /* 0x0000000400500947 */ /* 0x000fea0003800000 */
[----:B------:R-:W-:-:S13]  /*f250*/  LOP3.LUT P0, RZ, R3, 0x7fffffff, R36, 0xc8, !PT ;  /* 0x7fffffff03ff7812 */ /* 0x000fda000780c824 */
[----:B------:R-:W-:Y:S05]  /*f260*/  @!P0 BRA `(.L_x_413) ;  /* 0x0000000400408947 */ /* 0x000fea0003800000 */
[----:B------:R-:W-:Y:S02]  /*f270*/  FSETP.NEU.FTZ.AND P0, PT, |R26|, +INF , PT ;  /* 0x7f8000001a00780b */ /* 0x000fe40003f1d200 */
[----:B------:R-:W-:Y:S02]  /*f280*/  FSETP.NEU.FTZ.AND P2, PT, |R22|, +INF , PT ;  /* 0x7f8000001600780b */ /* 0x000fe40003f5d200 */
[----:B------:R-:W-:-:S11]  /*f290*/  FSETP.NEU.FTZ.AND P3, PT, |R26|, +INF , PT ;  /* 0x7f8000001a00780b */ /* 0x000fd60003f7d200 */
[----:B------:R-:W-:Y:S05]  /*f2a0*/  @!P2 BRA !P0, `(.L_x_413) ;  /* 0x000000040030a947 */ /* 0x000fea0004000000 */
[----:B------:R-:W-:-:S04]  /*f2b0*/  LOP3.LUT P0, RZ, R36, 0x7fffffff, RZ, 0xc0, !PT ;  /* 0x7fffffff24ff7812 */ /* 0x000fc8000780c0ff */
[----:B------:R-:W-:-:S13]  /*f2c0*/  PLOP3.LUT P0, PT, P2, P0, PT, 0x2f, 0xf2 ;  /* 0x0000000000f2781c */ /* 0x000fda0001700577 */
[----:B------:R-:W-:Y:S05]  /*f2d0*/  @P0 BRA `(.L_x_414) ;  /* 0x00000004001c0947 */ /* 0x000fea0003800000 */
[----:B------:R-:W-:-:S04]  /*f2e0*/  LOP3.LUT P0, RZ, R3, 0x7fffffff, RZ, 0xc0, !PT ;  /* 0x7fffffff03ff7812 */ /* 0x000fc8000780c0ff */
[----:B------:R-:W-:-:S13]  /*f2f0*/  PLOP3.LUT P0, PT, P3, P0, PT, 0x2f, 0xf2 ;  /* 0x0000000000f2781c */ /* 0x000fda0001f00577 */
[----:B------:R-:W-:Y:S05]  /*f300*/  @P0 BRA `(.L_x_415) ;  /* 0x0000000400040947 */ /* 0x000fea0003800000 */
[----:B------:R-:W-:Y:S02]  /*f310*/  ISETP.GE.AND P2, PT, R21, RZ, PT ;  /* 0x000000ff1500720c */ /* 0x000fe40003f46270 */
[----:B------:R-:W-:-:S11]  /*f320*/  ISETP.GE.AND P0, PT, R0, RZ, PT ;  /* 0x000000ff0000720c */ /* 0x000fd60003f06270 */
[----:B------:R-:W-:Y:S01]  /*f330*/  @P2 MOV R34, RZ ;  /* 0x000000ff00222202 */ /* 0x000fe20000000f00 */
[----:B------:R-:W-:Y:S01]  /*f340*/  @!P2 FFMA R36, R26, 1.84467440737095516160e+19, RZ ;  /* 0x5f8000001a24a823 */ /* 0x000fe200000000ff */
[----:B------:R-:W-:Y:S01]  /*f350*/  @!P2 MOV R34, 0xffffffc0 ;  /* 0xffffffc00022a802 */ /* 0x000fe20000000f00 */
[----:B------:R-:W-:-:S03]  /*f360*/  @!P0 FFMA R3, R22, 1.84467440737095516160e+19, RZ ;  /* 0x5f80000016038823 */ /* 0x000fc600000000ff */
[----:B------:R-:W-:-:S07]  /*f370*/  @!P0 IADD3 R34, PT, PT, R34, 0x40, RZ ;  /* 0x0000004022228810 */ /* 0x000fce0007ffe0ff */
.L_x_411:
[----:B------:R-:W-:Y:S01]  /*f380*/  LEA R0, R2, 0xc0800000, 0x17 ;  /* 0xc080000002007811 */ /* 0x000fe200078eb8ff */
[----:B------:R-:W-:Y:S01]  /*f390*/  BSSY.RECONVERGENT B0, `(.L_x_416) ;  /* 0x0000036000007945 */ /* 0x000fe20003800200 */
[----:B------:R-:W-:Y:S02]  /*f3a0*/  IADD3 R35, PT, PT, R35, -0x7f, RZ ;  /* 0xffffff8123237810 */ /* 0x000fe40007ffe0ff */
[----:B------:R-:W-:-:S03]  /*f3b0*/  IADD3 R37, PT, PT, -R0, R3, RZ ;  /* 0x0000000300257210 */ /* 0x000fc60007ffe1ff */
[----:B------:R-:W-:Y:S01]  /*f3c0*/  IMAD R33, R35, -0x800000, R36 ;  /* 0xff80000023217824 */ /* 0x000fe200078e0224 */
[----:B------:R-:W1:Y:S01]  /*f3d0*/  MUFU.RCP R3, R37 ;  /* 0x0000002500037308 */ /* 0x000e620000001000 */
[----:B------:R-:W-:Y:S01]  /*f3e0*/  FADD.FTZ R32, -R37, -RZ ;  /* 0x800000ff25207221 */ /* 0x000fe20000010100 */
[----:B------:R-:W-:-:S04]  /*f3f0*/  IADD3 R35, PT, PT, R35, 0x7f, -R2 ;  /* 0x0000007f23237810 */ /* 0x000fc80007ffe802 */
[----:B------:R-:W-:Y:S01]  /*f400*/  IADD3 R34, PT, PT, R35, R34, RZ ;  /* 0x0000002223227210 */ /* 0x000fe20007ffe0ff */
[----:B-1----:R-:W-:-:S04]  /*f410*/  FFMA R0, R3, R32, 1 ;  /* 0x3f80000003007423 */ /* 0x002fc80000000020 */
[----:B------:R-:W-:-:S04]  /*f420*/  FFMA R0, R3, R0, R3 ;  /* 0x0000000003007223 */ /* 0x000fc80000000003 */
[----:B------:R-:W-:-:S04]  /*f430*/  FFMA R21, R33, R0, RZ ;  /* 0x0000000021157223 */ /* 0x000fc800000000ff */
[----:B------:R-:W-:-:S04]  /*f440*/  FFMA R3, R32, R21, R33 ;  /* 0x0000001520037223 */ /* 0x000fc80000000021 */
[----:B------:R-:W-:-:S04]  /*f450*/  FFMA R3, R0, R3, R21 ;  /* 0x0000000300037223 */ /* 0x000fc80000000015 */
[----:B------:R-:W-:-:S04]  /*f460*/  FFMA R32, R32, R3, R33 ;  /* 0x0000000320207223 */ /* 0x000fc80000000021 */
[----:B------:R-:W-:-:S05]  /*f470*/  FFMA R21, R0, R32, R3 ;  /* 0x0000002000157223 */ /* 0x000fca0000000003 */
[----:B------:R-:W-:-:S04]  /*f480*/  SHF.R.U32.HI R2, RZ, 0x17, R21 ;  /* 0x00000017ff027819 */ /* 0x000fc80000011615 */
[----:B------:R-:W-:-:S04]  /*f490*/  LOP3.LUT R33, R2, 0xff, RZ, 0xc0, !PT ;  /* 0x000000ff02217812 */ /* 0x000fc800078ec0ff */
[----:B------:R-:W-:-:S04]  /*f4a0*/  IADD3 R2, PT, PT, R33, R34, RZ ;  /* 0x0000002221027210 */ /* 0x000fc80007ffe0ff */
[----:B------:R-:W-:-:S04]  /*f4b0*/  IADD3 R33, PT, PT, R2, -0x1, RZ ;  /* 0xffffffff02217810 */ /* 0x000fc80007ffe0ff */
[----:B------:R-:W-:-:S13]  /*f4c0*/  ISETP.GE.U32.AND P0, PT, R33, 0xfe, PT ;  /* 0x000000fe2100780c */ /* 0x000fda0003f06070 */
[----:B------:R-:W-:Y:S05]  /*f4d0*/  @!P0 BRA `(.L_x_417) ;  /* 0x0000000000808947 */ /* 0x000fea0003800000 */
[----:B------:R-:W-:-:S13]  /*f4e0*/  ISETP.GT.AND P0, PT, R2, 0xfe, PT ;  /* 0x000000fe0200780c */ /* 0x000fda0003f04270 */
[----:B------:R-:W-:Y:S05]  /*f4f0*/  @P0 BRA `(.L_x_418) ;  /* 0x00000000006c0947 */ /* 0x000fea0003800000 */
[----:B------:R-:W-:-:S13]  /*f500*/  ISETP.GE.AND P0, PT, R2, 0x1, PT ;  /* 0x000000010200780c */ /* 0x000fda0003f06270 */
[----:B------:R-:W-:Y:S05]  /*f510*/  @P0 BRA `(.L_x_419) ;  /* 0x0000000000740947 */ /* 0x000fea0003800000 */
[----:B------:R-:W-:Y:S02]  /*f520*/  ISETP.GE.AND P0, PT, R2, -0x18, PT ;  /* 0xffffffe80200780c */ /* 0x000fe40003f06270 */
[----:B------:R-:W-:-:S11]  /*f530*/  LOP3.LUT R21, R21, 0x80000000, RZ, 0xc0, !PT ;  /* 0x8000000015157812 */ /* 0x000fd600078ec0ff */
[----:B------:R-:W-:Y:S05]  /*f540*/  @!P0 BRA `(.L_x_419) ;  /* 0x0000000000688947 */ /* 0x000fea0003800000 */
[CCC-:B------:R-:W-:Y:S01]  /*f550*/  FFMA.RZ R33, R0.reuse, R32.reuse, R3.reuse ;  /* 0x0000002000217223 */ /* 0x1c0fe2000000c003 */
[CCC-:B------:R-:W-:Y:S01]  /*f560*/  FFMA.RP R34, R0.reuse, R32.reuse, R3.reuse ;  /* 0x0000002000227223 */ /* 0x1c0fe20000008003 */
[----:B------:R-:W-:Y:S01]  /*f570*/  FFMA.RM R3, R0, R32, R3 ;  /* 0x0000002000037223 */ /* 0x000fe20000004003 */
[C---:B------:R-:W-:Y:S01]  /*f580*/  VIADD R0, R2.reuse, 0x20 ;  /* 0x0000002002007836 */ /* 0x040fe20000000000 */
[C---:B------:R-:W-:Y:S02]  /*f590*/  ISETP.NE.AND P0, PT, R2.reuse, RZ, PT ;  /* 0x000000ff0200720c */ /* 0x040fe40003f05270 */
[----:B------:R-:W-:Y:S02]  /*f5a0*/  LOP3.LUT R33, R33, 0x7fffff, RZ, 0xc0, !PT ;  /* 0x007fffff21217812 */ /* 0x000fe400078ec0ff */
[----:B------:R-:W-:Y:S01]  /*f5b0*/  ISETP.NE.AND P2, PT, R2, RZ, PT ;  /* 0x000000ff0200720c */ /* 0x000fe20003f45270 */
[----:B------:R-:W-:Y:S01]  /*f5c0*/  IMAD.MOV R2, RZ, RZ, -R2 ;  /* 0x000000ffff027224 */ /* 0x000fe200078e0a02 */
[----:B------:R-:W-:-:S02]  /*f5d0*/  LOP3.LUT R33, R33, 0x800000, RZ, 0xfc, !PT ;  /* 0x0080000021217812 */ /* 0x000fc400078efcff */
[----:B------:R-:W-:Y:S02]  /*f5e0*/  FSETP.NEU.FTZ.AND P3, PT, R34, R3, PT ;  /* 0x000000032200720b */ /* 0x000fe40003f7d000 */
[----:B------:R-:W-:Y:S02]  /*f5f0*/  SHF.L.U32 R0, R33, R0, RZ ;  /* 0x0000000021007219 */ /* 0x000fe400000006ff */
[----:B------:R-:W-:Y:S02]  /*f600*/  SEL R2, R2, RZ, P0 ;  /* 0x000000ff02027207 */ /* 0x000fe40000000000 */
[----:B------:R-:W-:Y:S02]  /*f610*/  ISETP.NE.AND P2, PT, R0, RZ, P2 ;  /* 0x000000ff0000720c */ /* 0x000fe40001745270 */
[----:B------:R-:W-:Y:S02]  /*f620*/  SHF.R.U32.HI R33, RZ, R2, R33 ;  /* 0x00000002ff217219 */ /* 0x000fe40000011621 */
[----:B------:R-:W-:-:S02]  /*f630*/  PLOP3.LUT P2, PT, P3, P2, PT, 0xf8, 0x8f ;  /* 0x00000000008f781c */ /* 0x000fc40001f45f70 */
[----:B------:R-:W-:Y:S02]  /*f640*/  SHF.R.U32.HI R2, RZ, 0x1, R33 ;  /* 0x00000001ff027819 */ /* 0x000fe40000011621 */
[----:B------:R-:W-:-:S04]  /*f650*/  SEL R3, RZ, 0x1, !P2 ;  /* 0x00000001ff037807 */ /* 0x000fc80005000000 */
[----:B------:R-:W-:-:S04]  /*f660*/  LOP3.LUT R0, R3, 0x1, R2, 0xf8, !PT ;  /* 0x0000000103007812 */ /* 0x000fc800078ef802 */
[----:B------:R-:W-:-:S05]  /*f670*/  LOP3.LUT R33, R0, R33, RZ, 0xc0, !PT ;  /* 0x0000002100217212 */ /* 0x000fca00078ec0ff */
[----:B------:R-:W-:-:S05]  /*f680*/  IMAD.IADD R2, R2, 0x1, R33 ;  /* 0x0000000102027824 */ /* 0x000fca00078e0221 */
[----:B------:R-:W-:Y:S01]  /*f690*/  LOP3.LUT R21, R2, R21, RZ, 0xfc, !PT ;  /* 0x0000001502157212 */ /* 0x000fe200078efcff */
[----:B------:R-:W-:Y:S05]  /*f6a0*/  BRA `(.L_x_419) ;  /* 0x0000000000107947 */ /* 0x000fea0003800000 */
.L_x_418:
[----:B------:R-:W-:-:S04]  /*f6b0*/  LOP3.LUT R21, R21, 0x80000000, RZ, 0xc0, !PT ;  /* 0x8000000015157812 */ /* 0x000fc800078ec0ff */
[----:B------:R-:W-:Y:S01]  /*f6c0*/  LOP3.LUT R21, R21, 0x7f800000, RZ, 0xfc, !PT ;  /* 0x7f80000015157812 */ /* 0x000fe200078efcff */
[----:B------:R-:W-:Y:S05]  /*f6d0*/  BRA `(.L_x_419) ;  /* 0x0000000000047947 */ /* 0x000fea0003800000 */
.L_x_417:
[----:B------:R-:W-:Y:S02]  /*f6e0*/  LEA R21, R34, R21, 0x17 ;  /* 0x0000001522157211 */ /* 0x000fe400078eb8ff */
.L_x_419:
[----:B------:R-:W-:Y:S05]  /*f6f0*/  BSYNC.RECONVERGENT B0 ;  /* 0x0000000000007941 */ /* 0x000fea0003800200 */
.L_x_416:
[----:B------:R-:W-:Y:S01]  /*f700*/  MOV R0, R21 ;  /* 0x0000001500007202 */ /* 0x000fe20000000f00 */
[----:B------:R-:W-:Y:S05]  /*f710*/  BRA `(.L_x_420) ;  /* 0x0000000000207947 */ /* 0x000fea0003800000 */
.L_x_415:
[----:B------:R-:W-:-:S04]  /*f720*/  LOP3.LUT R3, R3, 0x80000000, R36, 0x48, !PT ;  /* 0x8000000003037812 */ /* 0x000fc800078e4824 */
[----:B------:R-:W-:Y:S01]  /*f730*/  LOP3.LUT R0, R3, 0x7f800000, RZ, 0xfc, !PT ;  /* 0x7f80000003007812 */ /* 0x000fe200078efcff */
[----:B------:R-:W-:Y:S05]  /*f740*/  BRA `(.L_x_420) ;  /* 0x0000000000147947 */ /* 0x000fea0003800000 */
.L_x_414:
[----:B------:R-:W-:Y:S01]  /*f750*/  LOP3.LUT R0, R3, 0x80000000, R36, 0x48, !PT ;  /* 0x8000000003007812 */ /* 0x000fe200078e4824 */
[----:B------:R-:W-:Y:S05]  /*f760*/  BRA `(.L_x_420) ;  /* 0x00000000000c7947 */ /* 0x000fea0003800000 */
.L_x_413:
[----:B------:R-:W1:Y:S01]  /*f770*/  MUFU.RSQ R0, -QNAN ;  /* 0xffc0000000007908 */ /* 0x000e620000001400 */
[----:B------:R-:W-:Y:S05]  /*f780*/  BRA `(.L_x_420) ;  /* 0x0000000000047947 */ /* 0x000fea0003800000 */
.L_x_412:
[----:B------:R-:W-:-:S07]  /*f790*/  FADD.FTZ R0, R26, R22 ;  /* 0x000000161a007221 */ /* 0x000fce0000010000 */
.L_x_420:
[----:B------:R-:W-:Y:S05]  /*f7a0*/  BSYNC.RECONVERGENT B1 ;  /* 0x0000000000017941 */ /* 0x000fea0003800200 */
.L_x_410:
[----:B------:R-:W-:-:S04]  /*f7b0*/  HFMA2 R21, -RZ, RZ, 0, 0 ;  /* 0x00000000ff157431 */ /* 0x000fc800000001ff */
[----:B-1----:R-:W-:Y:S05]  /*f7c0*/  RET.REL.NODEC R20 `(_ZN7cutlass13device_kernelINS_4fmha6kernel36Sm100FmhaFwdKernelTmaWarpspecializedIN4cute5tupleIJiiiNS5_IJNS5_IJiiEEEiEEEEEENS1_10collective38Sm100FmhaFwdMainloopTmaWarpspecializedINS_10bfloat16_tEffNS5_IJNS4_1CILi256EEENSC_ILi64EEENSC_ILi16EEEEEENS5_IJiNSC_ILi1EEES7_EEENS5_IJiSH_NS5_IJNS5_IJNSC_ILi0EEEiEEEiEEEEEESM_NS9_6NoMaskENS5_IJNSC_ILi2EEESH_SH_EEENSC_ILb0EEEEENS9_38Sm100FmhaFwdEpilogueTmaWarpspecializedINS_6half_tEfNS5_IJNSC_ILi128EEESF_SE_EEESI_NS5_IJSH_S7_EEESQ_EENS2_23IndividualTileSchedulerENS2_41Sm100FmhaCtxKernelWarpspecializedScheduleEEEEEvNT_6ParamsE) ;  /* 0xffffff08140c7950 */ /* 0x002fea0003c3ffff */
.L_x_421:
[----:B------:R-:W-:-:S00]  /*f7d0*/  BRA `(.L_x_421) ;  /* 0xfffffffc00fc7947 */ /* 0x000fc0000383ffff */
[----:B------:R-:W-:-:S00]  /*f7e0*/  NOP ;  /* 0x0000000000007918 */ /* 0x000fc00000000000 */
        /* <DEDUP_REMOVED lines=9> */
.L_x_426:


//--------------------- .nv.global.init           --------------------------
	.section	.nv.global.init,"aw",@progbits
.nv.global.init:
	.type		$str$23,@object
	.size		$str$23,($str$37 - $str$23)
$str$23:
        /*0000*/ 	.byte	0x0a, 0x00
	.type		$str$37,@object
	.size		$str$37,($str$32 - $str$37)
$str$37:
        /*0002*/ 	.byte	0x3a, 0x00
	.type		$str$32,@object
	.size		$str$32,($str$29 - $str$32)
$str$32:
        /*0004*/ 	.byte	0x5f, 0x00
	.type		$str$29,@object
	.size		$str$29,($str$28 - $str$29)
$str$29:
        /*0006*/ 	.byte	0x25, 0x64, 0x00
	.type		$str$28,@object
	.size		$str$28,($str$30 - $str$28)
$str$28:
        /*0009*/ 	.byte	0x25, 0x63, 0x00
	.type		$str$30,@object
	.size		$str$30,($str$31 - $str$30)
$str$30:
        /*000c*/ 	.byte	0x25, 0x73, 0x00
	.type		$str$31,@object
	.size		$str$31,($str$35 - $str$31)
$str$31:
        /*000f*/ 	.byte	0x20, 0x6f, 0x20, 0x00
	.type		$str$35,@object
	.size		$str$35,($str$22 - $str$35)
$str$35:
        /*0013*/ 	.byte	0x70, 0x74, 0x72, 0x5b, 0x00
	.type		$str$22,@object
	.size		$str$22,($str$34 - $str$22)
$str$22:
        /*0018*/ 	.byte	0x73, 0x4f, 0x3a, 0x20, 0x00
	.type		$str$34,@object
	.size		$str$34,($str$36 - $str$34)
$str$34:
        /*001d*/ 	.byte	0x73, 0x6d, 0x65, 0x6d, 0x5f, 0x00
	.type		$str$36,@object
	.size		$str$36,($str$33 - $str$36)
$str$36:
        /*0023*/ 	.byte	0x62, 0x5d, 0x28, 0x25, 0x70, 0x29, 0x00
	.type		$str$33,@object
	.size		$str$33,($str$27 - $str$33)
$str$33:
        /*002a*/ 	.byte	0x53, 0x77, 0x3c, 0x25, 0x64, 0x2c, 0x25, 0x64, 0x2c, 0x25, 0x64, 0x3e, 0x00
	.type		$str$27,@object
	.size		$str$27,($str$26 - $str$27)
$str$27:
        /*0037*/ 	.byte	0x2f, 0x74, 0x6d, 0x70, 0x2f, 0x63, 0x75, 0x74, 0x6c, 0x61, 0x73, 0x73, 0x5f, 0x73, 0x77, 0x65
        /*0047*/ 	.byte	0x65, 0x70, 0x5f, 0x73, 0x72, 0x63, 0x2f, 0x69, 0x6e, 0x63, 0x6c, 0x75, 0x64, 0x65, 0x2f, 0x63
        /*0057*/ 	.byte	0x75, 0x74, 0x65, 0x2f, 0x61, 0x74, 0x6f, 0x6d, 0x2f, 0x63, 0x6f, 0x70, 0x79, 0x5f, 0x74, 0x72
        /*0067*/ 	.byte	0x61, 0x69, 0x74, 0x73, 0x5f, 0x73, 0x6d, 0x31, 0x30, 0x30, 0x2e, 0x68, 0x70, 0x70, 0x00
	.type		$str$26,@object
	.size		$str$26,(__unnamed_4 - $str$26)
$str$26:
        /*0076*/ 	.byte	0x28, 0x28, 0x75, 0x69, 0x6e, 0x74, 0x33, 0x32, 0x5f, 0x74, 0x28, 0x74, 0x68, 0x72, 0x65, 0x61
        /*0086*/ 	.byte	0x64, 0x49, 0x64, 0x78, 0x2e, 0x78, 0x29, 0x20, 0x2f, 0x20, 0x33, 0x32, 0x29, 0x20, 0x25, 0x20
        /*0096*/ 	.byte	0x34, 0x29, 0x20, 0x3d, 0x3d, 0x20, 0x28, 0x28, 0x28, 0x74, 0x6d, 0x65, 0x6d, 0x5f, 0x61, 0x64
        /*00a6*/ 	.byte	0x64, 0x72, 0x20, 0x3e, 0x3e, 0x20, 0x31, 0x36, 0x29, 0x20, 0x2f, 0x20, 0x33, 0x32, 0x29, 0x20
        /*00b6*/ 	.byte	0x25, 0x20, 0x34, 0x29, 0x00
	.type		__unnamed_4,@object
	.size		__unnamed_4,(__unnamed_1 - __unnamed_4)
__unnamed_4:
        /*00bb*/ 	.byte	0x63, 0x6f, 0x6e, 0x73, 0x74, 0x65, 0x78, 0x70, 0x72, 0x20, 0x76, 0x6f, 0x69, 0x64, 0x20, 0x63
        /* <DEDUP_REMOVED lines=36> */
        /*030b*/ 	.byte	0x30, 0x3e, 0x3e, 0x3e, 0x3e, 0x5d, 0x00
	.type		__unnamed_1,@object
	.size		__unnamed_1,(__unnamed_5 - __unnamed_1)
__unnamed_1:
        /* <DEDUP_REMOVED lines=37> */
        /*0562*/ 	.byte	0x3a, 0x43, 0x3c, 0x30, 0x3e, 0x3e, 0x3e, 0x3e, 0x5d, 0x00
	.type		__unnamed_5,@object
	.size		__unnamed_5,(__unnamed_6 - __unnamed_5)
__unnamed_5:
        /* <DEDUP_REMOVED lines=38> */
	.type		__unnamed_6,@object
	.size		__unnamed_6,(__unnamed_7 - __unnamed_6)
__unnamed_6:
        /* <DEDUP_REMOVED lines=37> */
        /*0a16*/ 	.byte	0x74, 0x65, 0x3a, 0x3a, 0x43, 0x3c, 0x30, 0x3e, 0x3e, 0x3e, 0x3e, 0x5d, 0x00
	.type		__unnamed_7,@object
	.size		__unnamed_7,(__unnamed_2 - __unnamed_7)
__unnamed_7:
        /* <DEDUP_REMOVED lines=37> */
        /*0c73*/ 	.byte	0x63, 0x75, 0x74, 0x65, 0x3a, 0x3a, 0x43, 0x3c, 0x30, 0x3e, 0x3e, 0x3e, 0x3e, 0x5d, 0x00
	.type		__unnamed_2,@object
	.size		__unnamed_2,(__unnamed_3 - __unnamed_2)
__unnamed_2:
        /* <DEDUP_REMOVED lines=38> */
	.type		__unnamed_3,@object
	.size		__unnamed_3,(.L_3 - __unnamed_3)
__unnamed_3:
        /* <DEDUP_REMOVED lines=38> */
        /*1142*/ 	.byte	0x3e, 0x3e, 0x5d, 0x00
.L_3:


//--------------------- .nv.shared._ZN7cutlass13device_kernelINS_4fmha6kernel36Sm100FmhaFwdKernelTmaWarpspecializedIN4cute5tupleIJiiiNS5_IJNS5_IJiiEEEiEEEEEENS1_10collective38Sm100FmhaFwdMainloopTmaWarpspecializedINS_10bfloat16_tEffNS5_IJNS4_1CILi256EEENSC_ILi64EEENSC_ILi16EEEEEENS5_IJiNSC_ILi1EEES7_EEENS5_IJiSH_NS5_IJNS5_IJNSC_ILi0EEEiEEEiEEEEEESM_NS9_6NoMaskENS5_IJNSC_ILi2EEESH_SH_EEENSC_ILb0EEEEENS9_38Sm100FmhaFwdEpilogueTmaWarpspecializedINS_6half_tEfNS5_IJNSC_ILi128EEESF_SE_EEESI_NS5_IJSH_S7_EEESQ_EENS2_23IndividualTileSchedulerENS2_41Sm100FmhaCtxKernelWarpspecializedScheduleEEEEEvNT_6ParamsE --------------------------
	.section	.nv.shared._ZN7cutlass13device_kernelINS_4fmha6kernel36Sm100FmhaFwdKernelTmaWarpspecializedIN4cute5tupleIJiiiNS5_IJNS5_IJiiEEEiEEEEEENS1_10collective38Sm100FmhaFwdMainloopTmaWarpspecializedINS_10bfloat16_tEffNS5_IJNS4_1CILi256EEENSC_ILi64EEENSC_ILi16EEEEEENS5_IJiNSC_ILi1EEES7_EEENS5_IJiSH_NS5_IJNS5_IJNSC_ILi0EEEiEEEiEEEEEESM_NS9_6NoMaskENS5_IJNSC_ILi2EEESH_SH_EEENSC_ILb0EEEEENS9_38Sm100FmhaFwdEpilogueTmaWarpspecializedINS_6half_tEfNS5_IJNSC_ILi128EEESF_SE_EEESI_NS5_IJSH_S7_EEESQ_EENS2_23IndividualTileSchedulerENS2_41Sm100FmhaCtxKernelWarpspecializedScheduleEEEEEvNT_6ParamsE,"aw",@nobits
	.sectionflags	@""
	.align	16
	.zero		1024


//--------------------- .nv.shared.reserved.0     --------------------------
	.section	.nv.shared.reserved.0,"aw",@nobits
	.weak		__nv_reservedSMEM_offset_0_alias
	.size		__nv_reservedSMEM_offset_0_alias, 0, 64
	.other		__nv_reservedSMEM_offset_0_alias,@"STO_CUDA_RESERVED_SHARED STV_DEFAULT"
__nv_reservedSMEM_offset_0_alias:
	.zero		0
.nv.shared.reserved.0:
	.zero		64
	.weak		__nv_reservedSMEM_tcgen05_partition
	.type		__nv_reservedSMEM_tcgen05_partition,@object
	.size		__nv_reservedSMEM_tcgen05_partition,(.L_0 - __nv_reservedSMEM_tcgen05_partition)
__nv_reservedSMEM_tcgen05_partition:
	.zero		32
.L_0:


//--------------------- .nv.global                --------------------------
	.section	.nv.global,"aw",@nobits
.nv.global:
	.type		_ZN39_INTERNAL_e5537034_4_k_cu_0f90bea2_34774cute1_E,@object
	.size		_ZN39_INTERNAL_e5537034_4_k_cu_0f90bea2_34774cute1_E,(_ZN39_INTERNAL_e5537034_4_k_cu_0f90bea2_34774cuda3std3__45__cpo6cbeginE - _ZN39_INTERNAL_e5537034_4_k_cu_0f90bea2_34774cute1_E)
_ZN39_INTERNAL_e5537034_4_k_cu_0f90bea2_34774cute1_E:
	.zero		1
	.type		_ZN39_INTERNAL_e5537034_4_k_cu_0f90bea2_34774cuda3std3__45__cpo6cbeginE,@object
	.size		_ZN39_INTERNAL_e5537034_4_k_cu_0f90bea2_34774cuda3std3__45__cpo6cbeginE,(_ZN39_INTERNAL_e5537034_4_k_cu_0f90bea2_34774cuda3std3__48in_placeE - _ZN39_INTERNAL_e5537034_4_k_cu_0f90bea2_34774cuda3std3__45__cpo6cbeginE)
_ZN39_INTERNAL_e5537034_4_k_cu_0f90bea2_34774cuda3std3__45__cpo6cbeginE:
	.zero		1
	.type		_ZN39_INTERNAL_e5537034_4_k_cu_0f90bea2_34774cuda3std3__48in_placeE,@object
	.size		_ZN39_INTERNAL_e5537034_4_k_cu_0f90bea2_34774cuda3std3__48in_placeE,(_ZN39_INTERNAL_e5537034_4_k_cu_0f90bea2_34774cuda3std6ranges3__45__cpo9iter_moveE - _ZN39_INTERNAL_e5537034_4_k_cu_0f90bea2_34774cuda3std3__48in_placeE)
_ZN39_INTERNAL_e5537034_4_k_cu_0f90bea2_34774cuda3std3__48in_placeE:
	.zero		1
	.type		_ZN39_INTERNAL_e5537034_4_k_cu_0f90bea2_34774cuda3std6ranges3__45__cpo9iter_moveE,@object
	.size		_ZN39_INTERNAL_e5537034_4_k_cu_0f90bea2_34774cuda3std6ranges3__45__cpo9iter_moveE,(_ZN39_INTERNAL_e5537034_4_k_cu_0f90bea2_34774cuda3std3__45__cpo5beginE - _ZN39_INTERNAL_e5537034_4_k_cu_0f90bea2_34774cuda3std6ranges3__45__cpo9iter_moveE)
_ZN39_INTERNAL_e5537034_4_k_cu_0f90bea2_34774cuda3std6ranges3__45__cpo9iter_moveE:
	.zero		1
	.type		_ZN39_INTERNAL_e5537034_4_k_cu_0f90bea2_34774cuda3std3__45__cpo5beginE,@object
	.size		_ZN39_INTERNAL_e5537034_4_k_cu_0f90bea2_34774cuda3std3__45__cpo5beginE,(_ZN39_INTERNAL_e5537034_4_k_cu_0f90bea2_34774cuda3std3__441_GLOBAL__N__e5537034_4_k_cu_0f90bea2_34776ignoreE - _ZN39_INTERNAL_e5537034_4_k_cu_0f90bea2_34774cuda3std3__45__cpo5beginE)
_ZN39_INTERNAL_e5537034_4_k_cu_0f90bea2_34774cuda3std3__45__cpo5beginE:
	.zero		1
	.type		_ZN39_INTERNAL_e5537034_4_k_cu_0f90bea2_34774cuda3std3__441_GLOBAL__N__e5537034_4_k_cu_0f90bea2_34776ignoreE,@object
	.size		_ZN39_INTERNAL_e5537034_4_k_cu_0f90bea2_34774cuda3std3__441_GLOBAL__N__e5537034_4_k_cu_0f90bea2_34776ignoreE,(_ZN39_INTERNAL_e5537034_4_k_cu_0f90bea2_34774cute7productE - _ZN39_INTERNAL_e5537034_4_k_cu_0f90bea2_34774cuda3std3__441_GLOBAL__N__e5537034_4_k_cu_0f90bea2_34776ignoreE)
_ZN39_INTERNAL_e5537034_4_k_cu_0f90bea2_34774cuda3std3__441_GLOBAL__N__e5537034_4_k_cu_0f90bea2_34776ignoreE:
	.zero		1
	.type		_ZN39_INTERNAL_e5537034_4_k_cu_0f90bea2_34774cute7productE,@object
	.size		_ZN39_INTERNAL_e5537034_4_k_cu_0f90bea2_34774cute7productE,(_ZN39_INTERNAL_e5537034_4_k_cu_0f90bea2_34774cuda3std3__45__cpo3endE - _ZN39_INTERNAL_e5537034_4_k_cu_0f90bea2_34774cute7productE)
_ZN39_INTERNAL_e5537034_4_k_cu_0f90bea2_34774cute7productE:
	.zero		1
	.type		_ZN39_INTERNAL_e5537034_4_k_cu_0f90bea2_34774cuda3std3__45__cpo3endE,@object
	.size		_ZN39_INTERNAL_e5537034_4_k_cu_0f90bea2_34774cuda3std3__45__cpo3endE,(_ZN39_INTERNAL_e5537034_4_k_cu_0f90bea2_34774cuda3std3__419piecewise_constructE - _ZN39_INTERNAL_e5537034_4_k_cu_0f90bea2_34774cuda3std3__45__cpo3endE)
_ZN39_INTERNAL_e5537034_4_k_cu_0f90bea2_34774cuda3std3__45__cpo3endE:
	.zero		1
	.type		_ZN39_INTERNAL_e5537034_4_k_cu_0f90bea2_34774cuda3std3__419piecewise_constructE,@object
	.size		_ZN39_INTERNAL_e5537034_4_k_cu_0f90bea2_34774cuda3std3__419piecewise_constructE,(_ZN39_INTERNAL_e5537034_4_k_cu_0f90bea2_34774cuda3std3__45__cpo4cendE - _ZN39_INTERNAL_e5537034_4_k_cu_0f90bea2_34774cuda3std3__419piecewise_constructE)
_ZN39_INTERNAL_e5537034_4_k_cu_0f90bea2_34774cuda3std3__419piecewise_constructE:
	.zero		1
	.type		_ZN39_INTERNAL_e5537034_4_k_cu_0f90bea2_34774cuda3std3__45__cpo4cendE,@object
	.size		_ZN39_INTERNAL_e5537034_4_k_cu_0f90bea2_34774cuda3std3__45__cpo4cendE,(_ZN39_INTERNAL_e5537034_4_k_cu_0f90bea2_34774cuda3std6ranges3__45__cpo4swapE - _ZN39_INTERNAL_e5537034_4_k_cu_0f90bea2_34774cuda3std3__45__cpo4cendE)
_ZN39_INTERNAL_e5537034_4_k_cu_0f90bea2_34774cuda3std3__45__cpo4cendE:
	.zero		1
	.type		_ZN39_INTERNAL_e5537034_4_k_cu_0f90bea2_34774cuda3std6ranges3__45__cpo4swapE,@object
	.size		_ZN39_INTERNAL_e5537034_4_k_cu_0f90bea2_34774cuda3std6ranges3__45__cpo4swapE,(.L_15 - _ZN39_INTERNAL_e5537034_4_k_cu_0f90bea2_34774cuda3std6ranges3__45__cpo4swapE)
_ZN39_INTERNAL_e5537034_4_k_cu_0f90bea2_34774cuda3std6ranges3__45__cpo4swapE:
	.zero		1
.L_15:


//--------------------- .nv.constant0._ZN7cutlass13device_kernelINS_4fmha6kernel36Sm100FmhaFwdKernelTmaWarpspecializedIN4cute5tupleIJiiiNS5_IJNS5_IJiiEEEiEEEEEENS1_10collective38Sm100FmhaFwdMainloopTmaWarpspecializedINS_10bfloat16_tEffNS5_IJNS4_1CILi256EEENSC_ILi64EEENSC_ILi16EEEEEENS5_IJiNSC_ILi1EEES7_EEENS5_IJiSH_NS5_IJNS5_IJNSC_ILi0EEEiEEEiEEEEEESM_NS9_6NoMaskENS5_IJNSC_ILi2EEESH_SH_EEENSC_ILb0EEEEENS9_38Sm100FmhaFwdEpilogueTmaWarpspecializedINS_6half_tEfNS5_IJNSC_ILi128EEESF_SE_EEESI_NS5_IJSH_S7_EEESQ_EENS2_23IndividualTileSchedulerENS2_41Sm100FmhaCtxKernelWarpspecializedScheduleEEEEEvNT_6ParamsE --------------------------
	.section	.nv.constant0._ZN7cutlass13device_kernelINS_4fmha6kernel36Sm100FmhaFwdKernelTmaWarpspecializedIN4cute5tupleIJiiiNS5_IJNS5_IJiiEEEiEEEEEENS1_10collective38Sm100FmhaFwdMainloopTmaWarpspecializedINS_10bfloat16_tEffNS5_IJNS4_1CILi256EEENSC_ILi64EEENSC_ILi16EEEEEENS5_IJiNSC_ILi1EEES7_EEENS5_IJiSH_NS5_IJNS5_IJNSC_ILi0EEEiEEEiEEEEEESM_NS9_6NoMaskENS5_IJNSC_ILi2EEESH_SH_EEENSC_ILb0EEEEENS9_38Sm100FmhaFwdEpilogueTmaWarpspecializedINS_6half_tEfNS5_IJNSC_ILi128EEESF_SE_EEESI_NS5_IJSH_S7_EEESQ_EENS2_23IndividualTileSchedulerENS2_41Sm100FmhaCtxKernelWarpspecializedScheduleEEEEEvNT_6ParamsE,"a",@progbits
	.sectionflags	@""
	.align	4
.nv.constant0._ZN7cutlass13device_kernelINS_4fmha6kernel36Sm100FmhaFwdKernelTmaWarpspecializedIN4cute5tupleIJiiiNS5_IJNS5_IJiiEEEiEEEEEENS1_10collective38Sm100FmhaFwdMainloopTmaWarpspecializedINS_10bfloat16_tEffNS5_IJNS4_1CILi256EEENSC_ILi64EEENSC_ILi16EEEEEENS5_IJiNSC_ILi1EEES7_EEENS5_IJiSH_NS5_IJNS5_IJNSC_ILi0EEEiEEEiEEEEEESM_NS9_6NoMaskENS5_IJNSC_ILi2EEESH_SH_EEENSC_ILb0EEEEENS9_38Sm100FmhaFwdEpilogueTmaWarpspecializedINS_6half_tEfNS5_IJNSC_ILi128EEESF_SE_EEESI_NS5_IJSH_S7_EEESQ_EENS2_23IndividualTileSchedulerENS2_41Sm100FmhaCtxKernelWarpspecializedScheduleEEEEEvNT_6ParamsE:
	.zero		2432


//--------------------- SYMBOLS --------------------------

	.type		.nv.reservedSmem.offset0,@object
	.size		.nv.reservedSmem.offset0,0x4
	.type		.nv.reservedSmem.cap,@object
	.size		.nv.reservedSmem.cap,0x4
	.type		vprintf,@function
	.type		__assertfail,@function
